def matmul_kernel(
    a_ptr,
    b_ptr,
    c_ptr,
    M,
    N,
    K,
    stride_am,
    stride_ak,
    stride_bk,
    stride_bn,
    stride_cm,
    stride_cn,
    BLOCK_M: tl.constexpr,
    BLOCK_N: tl.constexpr,
    BLOCK_K: tl.constexpr,
    GROUP_M: tl.constexpr,
):
    pid = tl.program_id(axis=0)
    num_pid_m = tl.cdiv(M, BLOCK_M)
    num_pid_n = tl.cdiv(N, BLOCK_N)
    num_pid_in_group = GROUP_M * num_pid_n
    group_id = pid // num_pid_in_group
    first_pid_m = group_id * GROUP_M
    group_size_m = min(num_pid_m - first_pid_m, GROUP_M)
    pid_m = first_pid_m + ((pid % num_pid_in_group) % group_size_m)
    pid_n = (pid % num_pid_in_group) // group_size_m

    offs_am = (pid_m * BLOCK_M + tl.arange(0, BLOCK_M)) % M
    offs_bn = (pid_n * BLOCK_N + tl.arange(0, BLOCK_N)) % N
    offs_k = tl.arange(0, BLOCK_K)
    a_ptrs = a_ptr + offs_am[:, None] * stride_am + offs_k[None, :] * stride_ak
    b_ptrs = b_ptr + offs_k[:, None] * stride_bk + offs_bn[None, :] * stride_bn

    acc = tl.zeros((BLOCK_M, BLOCK_N), dtype=tl.float32)
    for kk in range(0, tl.cdiv(K, BLOCK_K)):
        a = tl.load(a_ptrs, mask=offs_k[None, :] < K - kk * BLOCK_K, other=0.0)
        b = tl.load(b_ptrs, mask=offs_k[:, None] < K - kk * BLOCK_K, other=0.0)
        acc = tl.dot(a, b, acc)
        a_ptrs += BLOCK_K * stride_ak
        b_ptrs += BLOCK_K * stride_bk

    c = acc.to(c_ptr.dtype.element_ty)
    offs_cm = pid_m * BLOCK_M + tl.arange(0, BLOCK_M)
    offs_cn = pid_n * BLOCK_N + tl.arange(0, BLOCK_N)
    c_ptrs = c_ptr + offs_cm[:, None] * stride_cm + offs_cn[None, :] * stride_cn
    mask = (offs_cm[:, None] < M) & (offs_cn[None, :] < N)
    tl.store(c_ptrs, c, mask=mask)

# config = {"BLOCK_K": 128, "BLOCK_M": 128, "BLOCK_N": 16, "GROUP_M": 8, "arch": "sm_90", "dtype": "fp8e4m3", "num_ctas": 1, "num_stages": 2, "num_warps": 2}
# arch = sm_90


// ===== COMPILED SASS (sm_90a) =====

	.target	sm_90a

	.elftype	@"ET_EXEC"


//--------------------- .note.nv.tkinfo           --------------------------
	.section	.note.nv.tkinfo,"",@"SHT_NOTE"
	.sectionflags	@"SHF_NOTE_NV_TKINFO"
	.tkinfo
        /*0018*/ 	.word	0x00000002
        /*0030*/ 	.string	""
        /*0030*/ 	.string	"ptxas"
        /*0030*/ 	.string	"Cuda compilation tools, release 13.0, V13.0.88"
        /*0030*/ 	.string	"Build cuda_13.0.r13.0/compiler.36424714_0"
        /*0030*/ 	.string	"-v  -suppress-debug-info  -lineinfo  -arch sm_90a "



//--------------------- .note.nv.cuinfo           --------------------------
	.section	.note.nv.cuinfo,"",@"SHT_NOTE"
	.sectionflags	@"SHF_NOTE_NV_CUINFO"
        /*0018*/ 	.short	0x0002
        /*001a*/ 	.short	0x005a
        /*001c*/ 	.short	0x0082
	.zero		2


//--------------------- .nv.info                  --------------------------
	.section	.nv.info,"",@"SHT_CUDA_INFO"
	.align	4


	//----- nvinfo : EIATTR_REGCOUNT
	.align		4
        /*0000*/ 	.byte	0x04, 0x2f
        /*0002*/ 	.short	(.L_1 - .L_0)
	.align		4
.L_0:
        /*0004*/ 	.word	index@(matmul_kernel)
        /*0008*/ 	.word	0x00000020


	//----- nvinfo : EIATTR_FRAME_SIZE
	.align		4
.L_1:
        /*000c*/ 	.byte	0x04, 0x11
        /*000e*/ 	.short	(.L_3 - .L_2)
	.align		4
.L_2:
        /*0010*/ 	.word	index@(matmul_kernel)
        /*0014*/ 	.word	0x00001548


	//----- nvinfo : EIATTR_MIN_STACK_SIZE
	.align		4
.L_3:
        /*0018*/ 	.byte	0x04, 0x12
        /*001a*/ 	.short	(.L_5 - .L_4)
	.align		4
.L_4:
        /*001c*/ 	.word	index@(matmul_kernel)
        /*0020*/ 	.word	0x00001548
.L_5:


//--------------------- .nv.compat                --------------------------
	.section	.nv.compat,"",@"SHT_CUDA_COMPAT_INFO"
	.align	4
        /*0000*/ 	.byte	0x02, 0x09, 0x01, 0x00, 0x02, 0x02, 0x02, 0x00, 0x02, 0x05, 0x05, 0x00, 0x03, 0x07, 0x01, 0x01
        /*0010*/ 	.byte	0x02, 0x03, 0x00, 0x00, 0x02, 0x06, 0x01, 0x00, 0x04, 0x0b, 0x08, 0x00, 0x00, 0x00, 0x00, 0x00
        /*0020*/ 	.byte	0x00, 0x00, 0x00, 0x00


//--------------------- .nv.info.matmul_kernel    --------------------------
	.section	.nv.info.matmul_kernel,"",@"SHT_CUDA_INFO"
	.sectionflags	@""
	.align	4


	//----- nvinfo : EIATTR_CUDA_API_VERSION
	.align		4
        /*0000*/ 	.byte	0x04, 0x37
        /*0002*/ 	.short	(.L_7 - .L_6)
.L_6:
        /*0004*/ 	.word	0x00000082


	//----- nvinfo : EIATTR_KPARAM_INFO
	.align		4
.L_7:
        /*0008*/ 	.byte	0x04, 0x17
        /*000a*/ 	.short	(.L_9 - .L_8)
.L_8:
        /*000c*/ 	.word	0x00000000
        /*0010*/ 	.short	0x000d
        /*0012*/ 	.short	0x0048
        /*0014*/ 	.byte	0x00, 0xf4, 0x21, 0x00


	//----- nvinfo : EIATTR_KPARAM_INFO
	.align		4
.L_9:
        /*0018*/ 	.byte	0x04, 0x17
        /*001a*/ 	.short	(.L_11 - .L_10)
.L_10:
        /*001c*/ 	.word	0x00000000
        /*0020*/ 	.short	0x000c
        /*0022*/ 	.short	0x0040
        /*0024*/ 	.byte	0x00, 0xf4, 0x21, 0x00


	//----- nvinfo : EIATTR_KPARAM_INFO
	.align		4
.L_11:
        /*0028*/ 	.byte	0x04, 0x17
        /*002a*/ 	.short	(.L_13 - .L_12)
.L_12:
        /*002c*/ 	.word	0x00000000
        /*0030*/ 	.short	0x000b
        /*0032*/ 	.short	0x0038
        /*0034*/ 	.byte	0x00, 0xf0, 0x11, 0x00


	//----- nvinfo : EIATTR_KPARAM_INFO
	.align		4
.L_13:
        /*0038*/ 	.byte	0x04, 0x17
        /*003a*/ 	.short	(.L_15 - .L_14)
.L_14:
        /*003c*/ 	.word	0x00000000
        /*0040*/ 	.short	0x000a
        /*0042*/ 	.short	0x0034
        /*0044*/ 	.byte	0x00, 0xf0, 0x11, 0x00


	//----- nvinfo : EIATTR_KPARAM_INFO
	.align		4
.L_15:
        /*0048*/ 	.byte	0x04, 0x17
        /*004a*/ 	.short	(.L_17 - .L_16)
.L_16:
        /*004c*/ 	.word	0x00000000
        /*0050*/ 	.short	0x0009
        /*0052*/ 	.short	0x0030
        /*0054*/ 	.byte	0x00, 0xf0, 0x11, 0x00


	//----- nvinfo : EIATTR_KPARAM_INFO
	.align		4
.L_17:
        /*0058*/ 	.byte	0x04, 0x17
        /*005a*/ 	.short	(.L_19 - .L_18)
.L_18:
        /*005c*/ 	.word	0x00000000
        /*0060*/ 	.short	0x0008
        /*0062*/ 	.short	0x002c
        /*0064*/ 	.byte	0x00, 0xf0, 0x11, 0x00


	//----- nvinfo : EIATTR_KPARAM_INFO
	.align		4
.L_19:
        /*0068*/ 	.byte	0x04, 0x17
        /*006a*/ 	.short	(.L_21 - .L_20)
.L_20:
        /*006c*/ 	.word	0x00000000
        /*0070*/ 	.short	0x0007
        /*0072*/ 	.short	0x0028
        /*0074*/ 	.byte	0x00, 0xf0, 0x11, 0x00


	//----- nvinfo : EIATTR_KPARAM_INFO
	.align		4
.L_21:
        /*0078*/ 	.byte	0x04, 0x17
        /*007a*/ 	.short	(.L_23 - .L_22)
.L_22:
        /*007c*/ 	.word	0x00000000
        /*0080*/ 	.short	0x0006
        /*0082*/ 	.short	0x0024
        /*0084*/ 	.byte	0x00, 0xf0, 0x11, 0x00


	//----- nvinfo : EIATTR_KPARAM_INFO
	.align		4
.L_23:
        /*0088*/ 	.byte	0x04, 0x17
        /*008a*/ 	.short	(.L_25 - .L_24)
.L_24:
        /*008c*/ 	.word	0x00000000
        /*0090*/ 	.short	0x0005
        /*0092*/ 	.short	0x0020
        /*0094*/ 	.byte	0x00, 0xf0, 0x11, 0x00


	//----- nvinfo : EIATTR_KPARAM_INFO
	.align		4
.L_25:
        /*0098*/ 	.byte	0x04, 0x17
        /*009a*/ 	.short	(.L_27 - .L_26)
.L_26:
        /*009c*/ 	.word	0x00000000
        /*00a0*/ 	.short	0x0004
        /*00a2*/ 	.short	0x001c
        /*00a4*/ 	.byte	0x00, 0xf0, 0x11, 0x00


	//----- nvinfo : EIATTR_KPARAM_INFO
	.align		4
.L_27:
        /*00a8*/ 	.byte	0x04, 0x17
        /*00aa*/ 	.short	(.L_29 - .L_28)
.L_28:
        /*00ac*/ 	.word	0x00000000
        /*00b0*/ 	.short	0x0003
        /*00b2*/ 	.short	0x0018
        /*00b4*/ 	.byte	0x00, 0xf0, 0x11, 0x00


	//----- nvinfo : EIATTR_KPARAM_INFO
	.align		4
.L_29:
        /*00b8*/ 	.byte	0x04, 0x17
        /*00ba*/ 	.short	(.L_31 - .L_30)
.L_30:
        /*00bc*/ 	.word	0x00000000
        /*00c0*/ 	.short	0x0002
        /*00c2*/ 	.short	0x0010
        /*00c4*/ 	.byte	0x00, 0xf4, 0x21, 0x00


	//----- nvinfo : EIATTR_KPARAM_INFO
	.align		4
.L_31:
        /*00c8*/ 	.byte	0x04, 0x17
        /*00ca*/ 	.short	(.L_33 - .L_32)
.L_32:
        /*00cc*/ 	.word	0x00000000
        /*00d0*/ 	.short	0x0001
        /*00d2*/ 	.short	0x0008
        /*00d4*/ 	.byte	0x00, 0xf4, 0x21, 0x00


	//----- nvinfo : EIATTR_KPARAM_INFO
	.align		4
.L_33:
        /*00d8*/ 	.byte	0x04, 0x17
        /*00da*/ 	.short	(.L_35 - .L_34)
.L_34:
        /*00dc*/ 	.word	0x00000000
        /*00e0*/ 	.short	0x0000
        /*00e2*/ 	.short	0x0000
        /*00e4*/ 	.byte	0x00, 0xf4, 0x21, 0x00


	//----- nvinfo : EIATTR_SPARSE_MMA_MASK
	.align		4
.L_35:
        /*00e8*/ 	.byte	0x03, 0x50
        /*00ea*/ 	.short	0x0000


	//----- nvinfo : EIATTR_MAXREG_COUNT
	.align		4
        /*00ec*/ 	.byte	0x03, 0x1b
        /*00ee*/ 	.short	0x00ff


	//----- nvinfo : EIATTR_NUM_BARRIERS
	.align		4
        /*00f0*/ 	.byte	0x02, 0x4c
        /*00f2*/ 	.byte	0x01
	.zero		1


	//----- nvinfo : EIATTR_ANNOTATIONS
	.align		4
        /*00f4*/ 	.byte	0x04, 0x55
        /*00f6*/ 	.short	(.L_37 - .L_36)


	//   ....[0]....
.L_36:
        /*00f8*/ 	.word	0x00000001
        /*00fc*/ 	.byte	0x40, 0x00, 0x00, 0x00, 0x01, 0x00, 0x00, 0x00, 0x50, 0x00, 0x00, 0x00, 0x01, 0x00, 0x00, 0x00
        /* <DEDUP_REMOVED lines=2238> */
        /*8cec*/ 	.byte	0x00, 0x2a, 0x02, 0x00, 0x01, 0x00, 0x00, 0x00, 0xd0, 0x2b, 0x02, 0x00


	//----- nvinfo : EIATTR_MERCURY_ISA_VERSION
	.align		4
.L_37:
        /*8cf8*/ 	.byte	0x03, 0x5f
        /*8cfa*/ 	.short	0x0101


	//----- nvinfo : EIATTR_EXIT_INSTR_OFFSETS
	.align		4
        /*8cfc*/ 	.byte	0x04, 0x1c
        /*8cfe*/ 	.short	(.L_39 - .L_38)


	//   ....[0]....
.L_38:
        /*8d00*/ 	.word	0x00023e70


	//   ....[1]....
        /*8d04*/ 	.word	0x00023e90


	//----- nvinfo : EIATTR_REQNTID
	.align		4
.L_39:
        /*8d08*/ 	.byte	0x04, 0x10
        /*8d0a*/ 	.short	(.L_41 - .L_40)
.L_40:
        /*8d0c*/ 	.word	0x00000040
        /*8d10*/ 	.word	0x00000001
        /*8d14*/ 	.word	0x00000001


	//----- nvinfo : EIATTR_CBANK_PARAM_SIZE
	.align		4
.L_41:
        /*8d18*/ 	.byte	0x03, 0x19
        /*8d1a*/ 	.short	0x0050


	//----- nvinfo : EIATTR_PARAM_CBANK
	.align		4
        /*8d1c*/ 	.byte	0x04, 0x0a
        /*8d1e*/ 	.short	(.L_43 - .L_42)
	.align		4
.L_42:
        /*8d20*/ 	.word	index@(.nv.constant0.matmul_kernel)
        /*8d24*/ 	.short	0x0210
        /*8d26*/ 	.short	0x0050


	//----- nvinfo : EIATTR_SW_WAR
	.align		4
.L_43:
        /*8d28*/ 	.byte	0x04, 0x36
        /*8d2a*/ 	.short	(.L_45 - .L_44)
.L_44:
        /*8d2c*/ 	.word	0x00000008
.L_45:


//--------------------- .nv.callgraph             --------------------------
	.section	.nv.callgraph,"",@"SHT_CUDA_CALLGRAPH"
	.align	4
	.sectionentsize	8
	.align		4
        /*0000*/ 	.word	0x00000000
	.align		4
        /*0004*/ 	.word	0xffffffff
	.align		4
        /*0008*/ 	.word	0x00000000
	.align		4
        /*000c*/ 	.word	0xfffffffe
	.align		4
        /*0010*/ 	.word	0x00000000
	.align		4
        /*0014*/ 	.word	0xfffffffd
	.align		4
        /*0018*/ 	.word	0x00000000
	.align		4
        /*001c*/ 	.word	0xfffffffc


//--------------------- .text.matmul_kernel       --------------------------
	.section	.text.matmul_kernel,"ax",@progbits
	.align	128
        .global         matmul_kernel
        .type           matmul_kernel,@function
        .size           matmul_kernel,(.L_x_3 - matmul_kernel)
        .other          matmul_kernel,@"STO_CUDA_ENTRY STV_DEFAULT"
matmul_kernel:
.text.matmul_kernel:
[----:B------:R-:W0:Y:S08]  /*0000*/  LDC R1, c[0x0][0x28] ;  /* 0x00000a00ff017b82 */ /* 0x000e300000000800 */
[----:B------:R-:W1:Y:S01]  /*0010*/  LDC.64 R2, c[0x0][0x228] ;  /* 0x00008a00ff027b82 */ /* 0x000e620000000a00 */
[----:B0-----:R-:W-:Y:S01]  /*0020*/  VIADD R1, R1, 0xffffeab8 ;  /* 0xffffeab801017836 */ /* 0x001fe20000000000 */
[----:B------:R-:W-:-:S04]  /*0030*/  ULDC.64 UR32, c[0x0][0x208] ;  /* 0x0000820000207ab9 */ /* 0x000fc80000000a00 */
[----:B------:R-:W-:Y:S04]  /*0040*/  STL [R1+0x1b0], RZ ;  /* 0x0001b0ff01007387 */ /* 0x000fe80000100800 */
[----:B------:R-:W-:Y:S04]  /*0050*/  STL [R1+0x1b4], RZ ;  /* 0x0001b4ff01007387 */ /* 0x000fe80000100800 */
[----:B------:R-:W-:Y:S04]  /*0060*/  STL [R1+0x1b8], RZ ;  /* 0x0001b8ff01007387 */ /* 0x000fe80000100800 */
[----:B------:R-:W-:Y:S04]  /*0070*/  STL [R1+0x1bc], RZ ;  /* 0x0001bcff01007387 */ /* 0x000fe80000100800 */
[----:B------:R-:W-:Y:S01]  /*0080*/  STL [R1+0xa0], RZ ;  /* 0x0000a0ff01007387 */ /* 0x000fe20000100800 */
[----:B-1----:R-:W-:-:S03]  /*0090*/  VIADD R0, R3, 0xf ;  /* 0x0000000f03007836 */ /* 0x002fc60000000000 */
[----:B------:R-:W-:Y:S02]  /*00a0*/  STL [R1+0xa4], RZ ;  /* 0x0000a4ff01007387 */ /* 0x000fe40000100800 */
[----:B------:R-:W-:Y:S02]  /*00b0*/  SHF.R.S32.HI R5, RZ, 0x1f, R0 ;  /* 0x0000001fff057819 */ /* 0x000fe40000011400 */
[----:B------:R-:W-:Y:S02]  /*00c0*/  STL [R1+0xa8], RZ ;  /* 0x0000a8ff01007387 */ /* 0x000fe40000100800 */
[----:B------:R-:W-:Y:S02]  /*00d0*/  LEA.HI R5, R5, R0, RZ, 0x4 ;  /* 0x0000000005057211 */ /* 0x000fe400078f20ff */
[----:B------:R-:W-:Y:S02]  /*00e0*/  STL [R1+0xac], RZ ;  /* 0x0000acff01007387 */ /* 0x000fe40000100800 */
[----:B------:R-:W-:-:S02]  /*00f0*/  SHF.R.S32.HI R0, RZ, 0x4, R5 ;  /* 0x00000004ff007819 */ /* 0x000fc40000011405 */
[----:B------:R-:W-:Y:S03]  /*0100*/  STL [R1+0x1e0], RZ ;  /* 0x0001e0ff01007387 */ /* 0x000fe60000100800 */
[----:B------:R-:W-:Y:S01]  /*0110*/  IMAD.SHL.U32 R0, R0, 0x8, RZ ;  /* 0x0000000800007824 */ /* 0x000fe200078e00ff */
[----:B------:R-:W0:Y:S04]  /*0120*/  S2R R5, SR_CTAID.X ;  /* 0x0000000000057919 */ /* 0x000e280000002500 */
[-C--:B------:R-:W-:Y:S01]  /*0130*/  IABS R9, R0.reuse ;  /* 0x0000000000097213 */ /* 0x080fe20000000000 */
[----:B------:R-:W-:Y:S01]  /*0140*/  STL [R1+0x1e4], RZ ;  /* 0x0001e4ff01007387 */ /* 0x000fe20000100800 */
[----:B------:R-:W-:-:S02]  /*0150*/  IABS R12, R0 ;  /* 0x00000000000c7213 */ /* 0x000fc40000000000 */
[----:B------:R-:W1:Y:S01]  /*0160*/  I2F.RP R4, R9 ;  /* 0x0000000900047306 */ /* 0x000e620000209400 */
[----:B------:R-:W-:Y:S04]  /*0170*/  STL [R1+0x1e8], RZ ;  /* 0x0001e8ff01007387 */ /* 0x000fe80000100800 */
[----:B------:R-:W-:Y:S04]  /*0180*/  STL [R1+0x1ec], RZ ;  /* 0x0001ecff01007387 */ /* 0x000fe80000100800 */
[----:B------:R-:W-:Y:S04]  /*0190*/  STL [R1+0x90], RZ ;  /* 0x000090ff01007387 */ /* 0x000fe80000100800 */
[----:B------:R-:W-:Y:S01]  /*01a0*/  STL [R1+0x94], RZ ;  /* 0x000094ff01007387 */ /* 0x000fe20000100800 */
[----:B-1----:R-:W1:Y:S03]  /*01b0*/  MUFU.RCP R4, R4 ;  /* 0x0000000400047308 */ /* 0x002e660000001000 */
[----:B------:R-:W-:Y:S04]  /*01c0*/  STL [R1+0x98], RZ ;  /* 0x000098ff01007387 */ /* 0x000fe80000100800 */
[----:B------:R-:W-:Y:S01]  /*01d0*/  STL [R1+0x9c], RZ ;  /* 0x00009cff01007387 */ /* 0x000fe20000100800 */
[----:B0-----:R-:W-:-:S03]  /*01e0*/  IABS R10, R5 ;  /* 0x00000005000a7213 */ /* 0x001fc60000000000 */
[----:B------:R-:W-:Y:S04]  /*01f0*/  STL [R1+0x1d0], RZ ;  /* 0x0001d0ff01007387 */ /* 0x000fe80000100800 */
[----:B------:R-:W-:Y:S01]  /*0200*/  STL [R1+0x1d4], RZ ;  /* 0x0001d4ff01007387 */ /* 0x000fe20000100800 */
[----:B-1----:R-:W-:-:S03]  /*0210*/  VIADD R6, R4, 0xffffffe ;  /* 0x0ffffffe04067836 */ /* 0x002fc60000000000 */
[----:B------:R-:W-:Y:S01]  /*0220*/  STL [R1+0x1d8], RZ ;  /* 0x0001d8ff01007387 */ /* 0x000fe20000100800 */
[----:B------:R-:W-:Y:S01]  /*0230*/  IMAD.MOV R4, RZ, RZ, -R12 ;  /* 0x000000ffff047224 */ /* 0x000fe200078e0a0c */
[----:B------:R0:W1:Y:S02]  /*0240*/  F2I.FTZ.U32.TRUNC.NTZ R7, R6 ;  /* 0x0000000600077305 */ /* 0x000064000021f000 */
[----:B------:R-:W-:Y:S04]  /*0250*/  STL [R1+0x1dc], RZ ;  /* 0x0001dcff01007387 */ /* 0x000fe80000100800 */
[----:B------:R-:W-:Y:S01]  /*0260*/  STL [R1+0x60], RZ ;  /* 0x000060ff01007387 */ /* 0x000fe20000100800 */
[----:B0-----:R-:W-:-:S03]  /*0270*/  IMAD.MOV.U32 R6, RZ, RZ, RZ ;  /* 0x000000ffff067224 */ /* 0x001fc600078e00ff */
[----:B------:R-:W-:Y:S04]  /*0280*/  STL [R1+0x64], RZ ;  /* 0x000064ff01007387 */ /* 0x000fe80000100800 */
[----:B------:R-:W-:Y:S01]  /*0290*/  STL [R1+0x68], RZ ;  /* 0x000068ff01007387 */ /* 0x000fe20000100800 */
[----:B-1----:R-:W-:-:S03]  /*02a0*/  IMAD.MOV R8, RZ, RZ, -R7 ;  /* 0x000000ffff087224 */ /* 0x002fc600078e0a07 */
[----:B------:R-:W-:Y:S01]  /*02b0*/  STL [R1+0x6c], RZ ;  /* 0x00006cff01007387 */ /* 0x000fe20000100800 */
[----:B------:R-:W-:Y:S02]  /*02c0*/  IMAD R11, R8, R9, RZ ;  /* 0x00000009080b7224 */ /* 0x000fe400078e02ff */
[----:B------:R-:W-:Y:S01]  /*02d0*/  IMAD.MOV.U32 R8, RZ, RZ, R10 ;  /* 0x000000ffff087224 */ /* 0x000fe200078e000a */
[----:B------:R-:W-:Y:S01]  /*02e0*/  STL [R1+0x1c0], RZ ;  /* 0x0001c0ff01007387 */ /* 0x000fe20000100800 */
[----:B------:R-:W-:-:S03]  /*02f0*/  IMAD.HI.U32 R7, R7, R11, R6 ;  /* 0x0000000b07077227 */ /* 0x000fc600078e0006 */
[----:B------:R-:W-:Y:S03]  /*0300*/  STL [R1+0x1c4], RZ ;  /* 0x0001c4ff01007387 */ /* 0x000fe60000100800 */
[----:B------:R-:W-:Y:S01]  /*0310*/  IMAD.HI.U32 R7, R7, R8, RZ ;  /* 0x0000000807077227 */ /* 0x000fe200078e00ff */
[----:B------:R-:W-:Y:S03]  /*0320*/  STL [R1+0x1c8], RZ ;  /* 0x0001c8ff01007387 */ /* 0x000fe60000100800 */
[----:B------:R-:W-:Y:S01]  /*0330*/  IMAD R4, R7, R4, R8 ;  /* 0x0000000407047224 */ /* 0x000fe200078e0208 */
[----:B------:R-:W-:Y:S04]  /*0340*/  STL [R1+0x1cc], RZ ;  /* 0x0001ccff01007387 */ /* 0x000fe80000100800 */
[----:B------:R-:W-:Y:S01]  /*0350*/  ISETP.GT.U32.AND P1, PT, R9, R4, PT ;  /* 0x000000040900720c */ /* 0x000fe20003f24070 */
[----:B------:R-:W-:Y:S04]  /*0360*/  STL [R1+0xb0], RZ ;  /* 0x0000b0ff01007387 */ /* 0x000fe80000100800 */
[----:B------:R-:W-:Y:S04]  /*0370*/  STL [R1+0xb4], RZ ;  /* 0x0000b4ff01007387 */ /* 0x000fe80000100800 */
[----:B------:R-:W-:Y:S04]  /*0380*/  STL [R1+0xb8], RZ ;  /* 0x0000b8ff01007387 */ /* 0x000fe80000100800 */
[----:B------:R-:W-:Y:S01]  /*0390*/  @!P1 IMAD.IADD R4, R4, 0x1, -R9 ;  /* 0x0000000104049824 */ /* 0x000fe200078e0a09 */
[----:B------:R-:W-:Y:S01]  /*03a0*/  STL [R1+0xbc], RZ ;  /* 0x0000bcff01007387 */ /* 0x000fe20000100800 */
[----:B------:R-:W-:Y:S01]  /*03b0*/  @!P1 VIADD R7, R7, 0x1 ;  /* 0x0000000107079836 */ /* 0x000fe20000000000 */
[----:B------:R-:W-:-:S02]  /*03c0*/  ISETP.NE.AND P1, PT, R0, RZ, PT ;  /* 0x000000ff0000720c */ /* 0x000fc40003f25270 */
[----:B------:R-:W-:Y:S02]  /*03d0*/  ISETP.GE.U32.AND P0, PT, R4, R9, PT ;  /* 0x000000090400720c */ /* 0x000fe40003f06070 */
[----:B------:R-:W-:-:S04]  /*03e0*/  LOP3.LUT R4, R5, R0, RZ, 0x3c, !PT ;  /* 0x0000000005047212 */ /* 0x000fc800078e3cff */
[----:B------:R-:W-:Y:S01]  /*03f0*/  ISETP.GE.AND P2, PT, R4, RZ, PT ;  /* 0x000000ff0400720c */ /* 0x000fe20003f46270 */
[----:B------:R-:W-:-:S06]  /*0400*/  VIADD R4, R2, 0x7f ;  /* 0x0000007f02047836 */ /* 0x000fcc0000000000 */
[----:B------:R-:W-:-:S04]  /*0410*/  @P0 VIADD R7, R7, 0x1 ;  /* 0x0000000107070836 */ /* 0x000fc80000000000 */
[----:B------:R-:W-:Y:S01]  /*0420*/  IMAD.MOV.U32 R6, RZ, RZ, R7 ;  /* 0x000000ffff067224 */ /* 0x000fe200078e0007 */
[----:B------:R-:W-:-:S03]  /*0430*/  SHF.R.S32.HI R7, RZ, 0x1f, R4 ;  /* 0x0000001fff077819 */ /* 0x000fc60000011404 */
[----:B------:R-:W-:Y:S01]  /*0440*/  @!P2 IMAD.MOV R6, RZ, RZ, -R6 ;  /* 0x000000ffff06a224 */ /* 0x000fe200078e0a06 */
[----:B------:R-:W-:Y:S02]  /*0450*/  @!P1 LOP3.LUT R6, RZ, R0, RZ, 0x33, !PT ;  /* 0x00000000ff069212 */ /* 0x000fe400078e33ff */
[----:B------:R-:W-:-:S03]  /*0460*/  LEA.HI R7, R7, R4, RZ, 0x7 ;  /* 0x0000000407077211 */ /* 0x000fc600078f38ff */
[----:B------:R-:W-:Y:S02]  /*0470*/  IMAD.SHL.U32 R10, R6, 0x8, RZ ;  /* 0x00000008060a7824 */ /* 0x000fe400078e00ff */
[----:B------:R-:W-:-:S03]  /*0480*/  IMAD.MOV R6, RZ, RZ, -R6 ;  /* 0x000000ffff067224 */ /* 0x000fc600078e0a06 */
[----:B------:R-:W-:Y:S01]  /*0490*/  LEA.HI.SX32 R4, R7, -R10, 0x19 ;  /* 0x8000000a07047211 */ /* 0x000fe200078fcaff */
[----:B------:R-:W-:Y:S02]  /*04a0*/  IMAD R11, R0, R6, R5 ;  /* 0x00000006000b7224 */ /* 0x000fe400078e0205 */
[----:B------:R-:W-:Y:S01]  /*04b0*/  IMAD.MOV.U32 R6, RZ, RZ, RZ ;  /* 0x000000ffff067224 */ /* 0x000fe200078e00ff */
[----:B------:R-:W-:-:S04]  /*04c0*/  VIMNMX R4, R4, 0x8, PT ;  /* 0x0000000804047848 */ /* 0x000fc80003fe0100 */
[-C--:B------:R-:W-:Y:S02]  /*04d0*/  IABS R12, R4.reuse ;  /* 0x00000004000c7213 */ /* 0x080fe40000000000 */
[----:B------:R-:W-:Y:S02]  /*04e0*/  IABS R0, R4 ;  /* 0x0000000400007213 */ /* 0x000fe40000000000 */
[----:B------:R-:W0:Y:S08]  /*04f0*/  I2F.RP R8, R12 ;  /* 0x0000000c00087306 */ /* 0x000e300000209400 */
[----:B0-----:R-:W0:Y:S02]  /*0500*/  MUFU.RCP R8, R8 ;  /* 0x0000000800087308 */ /* 0x001e240000001000 */
[----:B0-----:R-:W-:-:S06]  /*0510*/  VIADD R7, R8, 0xffffffe ;  /* 0x0ffffffe08077836 */ /* 0x001fcc0000000000 */
[----:B------:R-:W0:Y:S02]  /*0520*/  F2I.FTZ.U32.TRUNC.NTZ R7, R7 ;  /* 0x0000000700077305 */ /* 0x000e24000021f000 */
[----:B0-----:R-:W-:-:S04]  /*0530*/  IMAD.MOV R9, RZ, RZ, -R7 ;  /* 0x000000ffff097224 */ /* 0x001fc800078e0a07 */
[----:B------:R-:W-:Y:S01]  /*0540*/  IMAD.MOV.U32 R5, RZ, RZ, R9 ;  /* 0x000000ffff057224 */ /* 0x000fe200078e0009 */
[----:B------:R-:W-:-:S03]  /*0550*/  IABS R9, R11 ;  /* 0x0000000b00097213 */ /* 0x000fc60000000000 */
[----:B------:R-:W-:-:S04]  /*0560*/  IMAD R5, R5, R12, RZ ;  /* 0x0000000c05057224 */ /* 0x000fc800078e02ff */
[----:B------:R-:W-:-:S04]  /*0570*/  IMAD.HI.U32 R6, R7, R5, R6 ;  /* 0x0000000507067227 */ /* 0x000fc800078e0006 */
[----:B------:R-:W-:Y:S02]  /*0580*/  IMAD.MOV R5, RZ, RZ, -R0 ;  /* 0x000000ffff057224 */ /* 0x000fe400078e0a00 */
[----:B------:R-:W-:Y:S02]  /*0590*/  IMAD.HI.U32 R0, R6, R9, RZ ;  /* 0x0000000906007227 */ /* 0x000fe400078e00ff */
[----:B------:R-:W0:Y:S02]  /*05a0*/  LDC R6, c[0x0][0x230] ;  /* 0x00008c00ff067b82 */ /* 0x000e240000000800 */
[----:B------:R-:W-:-:S05]  /*05b0*/  IMAD R5, R0, R5, R9 ;  /* 0x0000000500057224 */ /* 0x000fca00078e0209 */
[----:B------:R-:W-:-:S13]  /*05c0*/  ISETP.GT.U32.AND P1, PT, R12, R5, PT ;  /* 0x000000050c00720c */ /* 0x000fda0003f24070 */
[----:B------:R-:W-:Y:S02]  /*05d0*/  @!P1 IMAD.IADD R5, R5, 0x1, -R12 ;  /* 0x0000000105059824 */ /* 0x000fe400078e0a0c */
[----:B------:R-:W-:Y:S01]  /*05e0*/  @!P1 VIADD R0, R0, 0x1 ;  /* 0x0000000100009836 */ /* 0x000fe20000000000 */
[----:B------:R-:W-:Y:S01]  /*05f0*/  ISETP.NE.AND P1, PT, R4, RZ, PT ;  /* 0x000000ff0400720c */ /* 0x000fe20003f25270 */
[----:B0-----:R-:W-:Y:S01]  /*0600*/  VIADD R6, R6, 0x7f ;  /* 0x0000007f06067836 */ /* 0x001fe20000000000 */
[----:B------:R-:W-:Y:S02]  /*0610*/  ISETP.GE.U32.AND P0, PT, R5, R12, PT ;  /* 0x0000000c0500720c */ /* 0x000fe40003f06070 */
[----:B------:R-:W-:-:S04]  /*0620*/  LOP3.LUT R5, R11, R4, RZ, 0x3c, !PT ;  /* 0x000000040b057212 */ /* 0x000fc800078e3cff */
[----:B------:R-:W-:-:S07]  /*0630*/  ISETP.GE.AND P2, PT, R5, RZ, PT ;  /* 0x000000ff0500720c */ /* 0x000fce0003f46270 */
[----:B------:R-:W-:Y:S01]  /*0640*/  @P0 VIADD R0, R0, 0x1 ;  /* 0x0000000100000836 */ /* 0x000fe20000000000 */
[----:B------:R-:W-:-:S05]  /*0650*/  ISETP.GE.AND P0, PT, R6, 0x80, PT ;  /* 0x000000800600780c */ /* 0x000fca0003f06270 */
[----:B------:R-:W-:Y:S01]  /*0660*/  @!P2 IMAD.MOV R0, RZ, RZ, -R0 ;  /* 0x000000ffff00a224 */ /* 0x000fe200078e0a00 */
[----:B------:R-:W-:-:S05]  /*0670*/  @!P1 LOP3.LUT R0, RZ, R4, RZ, 0x33, !PT ;  /* 0x00000004ff009212 */ /* 0x000fca00078e33ff */
[----:B------:R-:W-:Y:S02]  /*0680*/  IMAD.MOV R5, RZ, RZ, -R0 ;  /* 0x000000ffff057224 */ /* 0x000fe400078e0a00 */
[----:B------:R-:W-:Y:S02]  /*0690*/  IMAD.SHL.U32 R0, R0, 0x10, RZ ;  /* 0x0000001000007824 */ /* 0x000fe400078e00ff */
[----:B------:R-:W-:Y:S02]  /*06a0*/  IMAD R5, R4, R5, R11 ;  /* 0x0000000504057224 */ /* 0x000fe400078e020b */
[----:B------:R-:W0:Y:S01]  /*06b0*/  S2R R11, SR_TID.X ;  /* 0x00000000000b7919 */ /* 0x000e220000002100 */
[----:B------:R-:W-:Y:S02]  /*06c0*/  VIADD R4, R0, 0x2 ;  /* 0x0000000200047836 */ /* 0x000fe40000000000 */
[----:B------:R-:W-:Y:S01]  /*06d0*/  IMAD.IADD R10, R10, 0x1, R5 ;  /* 0x000000010a0a7824 */ /* 0x000fe200078e0205 */
[----:B------:R-:W-:Y:S01]  /*06e0*/  STL [R1+0xdd8], R0 ;  /* 0x000dd80001007387 */ /* 0x000fe20000100800 */
[----:B------:R-:W-:-:S02]  /*06f0*/  VIADD R5, R0, 0x1 ;  /* 0x0000000100057836 */ /* 0x000fc40000000000 */
[C---:B------:R-:W-:Y:S02]  /*0700*/  VIADD R24, R0.reuse, 0x3 ;  /* 0x0000000300187836 */ /* 0x040fe40000000000 */
[----:B------:R-:W-:Y:S01]  /*0710*/  VIADD R26, R0, 0x4 ;  /* 0x00000004001a7836 */ /* 0x000fe20000000000 */
[----:B------:R1:W-:Y:S01]  /*0720*/  STL [R1+0x1c], R5 ;  /* 0x00001c0501007387 */ /* 0x0003e20000100800 */
[----:B------:R-:W-:Y:S02]  /*0730*/  IMAD.SHL.U32 R10, R10, 0x80, RZ ;  /* 0x000000800a0a7824 */ /* 0x000fe400078e00ff */
[C---:B------:R-:W-:Y:S01]  /*0740*/  VIADD R29, R0.reuse, 0x5 ;  /* 0x00000005001d7836 */ /* 0x040fe20000000000 */
[----:B------:R2:W-:Y:S01]  /*0750*/  STL [R1+0x18], R4 ;  /* 0x0000180401007387 */ /* 0x0005e20000100800 */
[C---:B------:R-:W-:Y:S02]  /*0760*/  VIADD R25, R0.reuse, 0x6 ;  /* 0x0000000600197836 */ /* 0x040fe40000000000 */
[C---:B------:R-:W-:Y:S01]  /*0770*/  VIADD R23, R0.reuse, 0x7 ;  /* 0x0000000700177836 */ /* 0x040fe20000000000 */
[----:B------:R3:W-:Y:S01]  /*0780*/  STL [R1+0x14], R24 ;  /* 0x0000141801007387 */ /* 0x0007e20000100800 */
[----:B------:R-:W-:-:S02]  /*0790*/  VIADD R22, R0, 0x8 ;  /* 0x0000000800167836 */ /* 0x000fc40000000000 */
[C---:B------:R-:W-:Y:S01]  /*07a0*/  VIADD R9, R0.reuse, 0x9 ;  /* 0x0000000900097836 */ /* 0x040fe20000000000 */
[----:B------:R3:W-:Y:S01]  /*07b0*/  STL [R1+0x10], R26 ;  /* 0x0000101a01007387 */ /* 0x0007e20000100800 */
[C---:B------:R-:W-:Y:S02]  /*07c0*/  VIADD R8, R0.reuse, 0xa ;  /* 0x0000000a00087836 */ /* 0x040fe40000000000 */
[C---:B------:R-:W-:Y:S01]  /*07d0*/  VIADD R7, R0.reuse, 0xb ;  /* 0x0000000b00077836 */ /* 0x040fe20000000000 */
[----:B------:R3:W-:Y:S01]  /*07e0*/  STL [R1+0xc], R29 ;  /* 0x00000c1d01007387 */ /* 0x0007e20000100800 */
[C---:B------:R-:W-:Y:S02]  /*07f0*/  VIADD R6, R0.reuse, 0xc ;  /* 0x0000000c00067836 */ /* 0x040fe40000000000 */
[C---:B-1----:R-:W-:Y:S01]  /*0800*/  VIADD R5, R0.reuse, 0xd ;  /* 0x0000000d00057836 */ /* 0x042fe20000000000 */
[----:B------:R3:W-:Y:S01]  /*0810*/  STL [R1+0x8], R25 ;  /* 0x0000081901007387 */ /* 0x0007e20000100800 */
[C---:B--2---:R-:W-:Y:S01]  /*0820*/  VIADD R4, R0.reuse, 0xe ;  /* 0x0000000e00047836 */ /* 0x044fe20000000000 */
[----:B0-----:R-:W-:Y:S01]  /*0830*/  LOP3.LUT R13, R11, 0x3f, RZ, 0xc0, !PT ;  /* 0x0000003f0b0d7812 */ /* 0x001fe200078ec0ff */
[----:B------:R-:W-:Y:S01]  /*0840*/  VIADD R0, R0, 0xf ;  /* 0x0000000f00007836 */ /* 0x000fe20000000000 */
[C---:B------:R-:W-:Y:S01]  /*0850*/  LOP3.LUT R28, R10.reuse, 0x3f, R11, 0xf8, !PT ;  /* 0x0000003f0a1c7812 */ /* 0x040fe200078ef80b */
[----:B------:R3:W-:Y:S01]  /*0860*/  STL [R1+0x4], R23 ;  /* 0x0000041701007387 */ /* 0x0007e20000100800 */
[----:B------:R-:W-:-:S03]  /*0870*/  LOP3.LUT R27, R10, 0x40, R13, 0xfe, !PT ;  /* 0x000000400a1b7812 */ /* 0x000fc600078efe0d */
[----:B------:R3:W-:Y:S04]  /*0880*/  STL [R1], R22 ;  /* 0x0000001601007387 */ /* 0x0007e80000100800 */
[----:B------:R3:W-:Y:S04]  /*0890*/  STL [R1+0xde0], R27 ;  /* 0x000de01b01007387 */ /* 0x0007e80000100800 */
[----:B------:R3:W-:Y:S01]  /*08a0*/  STL [R1+0xddc], R28 ;  /* 0x000ddc1c01007387 */ /* 0x0007e20000100800 */
[----:B------:R-:W-:Y:S05]  /*08b0*/  @!P0 BRA `(.L_x_0) ;  /* 0x0000021c007c8947 */ /* 0x000fea0003800000 */
[----:B------:R-:W-:Y:S01]  /*08c0*/  IABS R18, R2 ;  /* 0x0000000200127213 */ /* 0x000fe20000000000 */
[----:B------:R-:W-:Y:S01]  /*08d0*/  IMAD.MOV.U32 R12, RZ, RZ, RZ ;  /* 0x000000ffff0c7224 */ /* 0x000fe200078e00ff */
[----:B------:R-:W-:Y:S01]  /*08e0*/  IABS R21, R27 ;  /* 0x0000001b00157213 */ /* 0x000fe20000000000 */
[----:B------:R0:W-:Y:S01]  /*08f0*/  STL [R1+0xdec], R3 ;  /* 0x000dec0301007387 */ /* 0x0001e20000100800 */
[----:B------:R-:W1:Y:S01]  /*0900*/  I2F.RP R17, R18 ;  /* 0x0000001200117306 */ /* 0x000e620000209400 */
[----:B------:R-:W-:Y:S01]  /*0910*/  IABS R10, R3 ;  /* 0x00000003000a7213 */ /* 0x000fe20000000000 */
[----:B------:R-:W-:Y:S01]  /*0920*/  ULDC UR60, c[0x0][0x234] ;  /* 0x00008d00003c7ab9 */ /* 0x000fe20000000800 */
[----:B------:R-:W-:Y:S01]  /*0930*/  ISETP.GE.AND P5, PT, R4, RZ, PT ;  /* 0x000000ff0400720c */ /* 0x000fe20003fa6270 */
[----:B------:R-:W-:Y:S01]  /*0940*/  ULDC UR4, c[0x0][0x23c] ;  /* 0x00008f0000047ab9 */ /* 0x000fe20000000800 */
[----:B------:R-:W-:Y:S01]  /*0950*/  ISETP.GE.AND P0, PT, R5, RZ, PT ;  /* 0x000000ff0500720c */ /* 0x000fe20003f06270 */
[----:B------:R-:W-:Y:S01]  /*0960*/  ULDC UR61, c[0x0][0x240] ;  /* 0x00009000003d7ab9 */ /* 0x000fe20000000800 */
[----:B------:R-:W-:Y:S01]  /*0970*/  ISETP.GE.AND P4, PT, R0, RZ, PT ;  /* 0x000000ff0000720c */ /* 0x000fe20003f86270 */
[----:B------:R-:W-:Y:S01]  /*0980*/  ULDC UR22, c[0x0][0x238] ;  /* 0x00008e0000167ab9 */ /* 0x000fe20000000800 */
[----:B0-----:R-:W2:Y:S01]  /*0990*/  LDL.LU R3, [R1+0x18] ;  /* 0x0000180001037983 */ /* 0x001ea20000300800 */
[----:B------:R-:W0:Y:S01]  /*09a0*/  I2F.RP R19, R10 ;  /* 0x0000000a00137306 */ /* 0x000e220000209400 */
[----:B---3--:R-:W-:Y:S01]  /*09b0*/  IABS R25, R25 ;  /* 0x0000001900197213 */ /* 0x008fe20000000000 */
[----:B------:R-:W-:Y:S01]  /*09c0*/  ULDC.64 UR34, c[0x0][0x210] ;  /* 0x0000840000227ab9 */ /* 0x000fe20000000a00 */
[----:B------:R-:W-:Y:S01]  /*09d0*/  ULDC UR25, c[0x0][0x238] ;  /* 0x00008e0000197ab9 */ /* 0x000fe20000000800 */
[----:B------:R-:W-:Y:S01]  /*09e0*/  ULDC UR12, c[0x0][0x238] ;  /* 0x00008e00000c7ab9 */ /* 0x000fe20000000800 */
[----:B------:R-:W-:Y:S01]  /*09f0*/  ULDC UR16, c[0x0][0x238] ;  /* 0x00008e0000107ab9 */ /* 0x000fe20000000800 */
[----:B------:R-:W-:Y:S01]  /*0a00*/  ULDC UR20, c[0x0][0x238] ;  /* 0x00008e0000147ab9 */ /* 0x000fe20000000800 */
[----:B------:R-:W-:Y:S01]  /*0a10*/  ULDC UR44, c[0x0][0x238] ;  /* 0x00008e00002c7ab9 */ /* 0x000fe20000000800 */
[----:B-1----:R-:W1:Y:S01]  /*0a20*/  MUFU.RCP R17, R17 ;  /* 0x0000001100117308 */ /* 0x002e620000001000 */
[----:B------:R-:W-:Y:S01]  /*0a30*/  ULDC UR10, c[0x0][0x238] ;  /* 0x00008e00000a7ab9 */ /* 0x000fe20000000800 */
[----:B------:R-:W-:Y:S01]  /*0a40*/  ULDC UR14, c[0x0][0x238] ;  /* 0x00008e00000e7ab9 */ /* 0x000fe20000000800 */
[----:B------:R-:W-:Y:S01]  /*0a50*/  ULDC UR18, c[0x0][0x238] ;  /* 0x00008e0000127ab9 */ /* 0x000fe20000000800 */
[----:B------:R-:W-:Y:S01]  /*0a60*/  ULDC UR9, c[0x0][0x238] ;  /* 0x00008e0000097ab9 */ /* 0x000fe20000000800 */
[----:B------:R-:W-:Y:S01]  /*0a70*/  ULDC UR24, c[0x0][0x238] ;  /* 0x00008e0000187ab9 */ /* 0x000fe20000000800 */
[----:B------:R-:W-:Y:S01]  /*0a80*/  ULDC UR52, c[0x0][0x238] ;  /* 0x00008e0000347ab9 */ /* 0x000fe20000000800 */
[----:B------:R-:W-:Y:S01]  /*0a90*/  ULDC UR36, c[0x0][0x238] ;  /* 0x00008e0000247ab9 */ /* 0x000fe20000000800 */
[----:B0-----:R-:W0:Y:S01]  /*0aa0*/  MUFU.RCP R19, R19 ;  /* 0x0000001300137308 */ /* 0x001e220000001000 */
[----:B------:R-:W-:Y:S01]  /*0ab0*/  ULDC UR17, c[0x0][0x238] ;  /* 0x00008e0000117ab9 */ /* 0x000fe20000000800 */
[----:B------:R-:W-:Y:S01]  /*0ac0*/  ULDC UR56, c[0x0][0x238] ;  /* 0x00008e0000387ab9 */ /* 0x000fe20000000800 */
[----:B------:R-:W-:Y:S01]  /*0ad0*/  ULDC UR48, c[0x0][0x238] ;  /* 0x00008e0000307ab9 */ /* 0x000fe20000000800 */
[----:B------:R-:W-:Y:S01]  /*0ae0*/  ULDC UR40, c[0x0][0x238] ;  /* 0x00008e0000287ab9 */ /* 0x000fe20000000800 */
[----:B------:R-:W-:Y:S01]  /*0af0*/  ULDC UR28, c[0x0][0x238] ;  /* 0x00008e00001c7ab9 */ /* 0x000fe20000000800 */
[----:B------:R-:W-:Y:S01]  /*0b00*/  ULDC UR21, c[0x0][0x238] ;  /* 0x00008e0000157ab9 */ /* 0x000fe20000000800 */
[----:B------:R-:W-:Y:S01]  /*0b10*/  ULDC UR13, c[0x0][0x238] ;  /* 0x00008e00000d7ab9 */ /* 0x000fe20000000800 */
[----:B------:R-:W-:Y:S01]  /*0b20*/  ULDC UR58, c[0x0][0x238] ;  /* 0x00008e00003a7ab9 */ /* 0x000fe20000000800 */
[----:B-1----:R-:W-:Y:S01]  /*0b30*/  VIADD R13, R17, 0xffffffe ;  /* 0x0ffffffe110d7836 */ /* 0x002fe20000000000 */
[----:B------:R-:W-:Y:S01]  /*0b40*/  IABS R17, R0 ;  /* 0x0000000000117213 */ /* 0x000fe20000000000 */
[----:B------:R-:W-:Y:S01]  /*0b50*/  ULDC UR54, c[0x0][0x238] ;  /* 0x00008e0000367ab9 */ /* 0x000fe20000000800 */
[----:B------:R-:W-:Y:S01]  /*0b60*/  IABS R0, R6 ;  /* 0x0000000600007213 */ /* 0x000fe20000000000 */
[----:B------:R-:W-:Y:S01]  /*0b70*/  ULDC UR50, c[0x0][0x238] ;  /* 0x00008e0000327ab9 */ /* 0x000fe20000000800 */
[----:B------:R-:W-:Y:S01]  /*0b80*/  ULDC UR46, c[0x0][0x238] ;  /* 0x00008e00002e7ab9 */ /* 0x000fe20000000800 */
[----:B------:R-:W1:Y:S01]  /*0b90*/  F2I.FTZ.U32.TRUNC.NTZ R13, R13 ;  /* 0x0000000d000d7305 */ /* 0x000e62000021f000 */
[----:B------:R-:W-:Y:S01]  /*0ba0*/  ULDC UR42, c[0x0][0x238] ;  /* 0x00008e00002a7ab9 */ /* 0x000fe20000000800 */
[----:B0-----:R-:W-:Y:S01]  /*0bb0*/  VIADD R15, R19, 0xffffffe ;  /* 0x0ffffffe130f7836 */ /* 0x001fe20000000000 */
[----:B------:R-:W-:Y:S01]  /*0bc0*/  ULDC UR38, c[0x0][0x238] ;  /* 0x00008e0000267ab9 */ /* 0x000fe20000000800 */
[----:B------:R-:W-:Y:S01]  /*0bd0*/  ULDC UR30, c[0x0][0x238] ;  /* 0x00008e00001e7ab9 */ /* 0x000fe20000000800 */
[----:B------:R-:W-:Y:S01]  /*0be0*/  ULDC UR26, c[0x0][0x238] ;  /* 0x00008e00001a7ab9 */ /* 0x000fe20000000800 */
[----:B------:R-:W-:Y:S01]  /*0bf0*/  ULDC UR23, c[0x0][0x238] ;  /* 0x00008e0000177ab9 */ /* 0x000fe20000000800 */
[----:B------:R-:W-:Y:S01]  /*0c00*/  ULDC UR19, c[0x0][0x238] ;  /* 0x00008e0000137ab9 */ /* 0x000fe20000000800 */
[----:B------:R-:W0:Y:S01]  /*0c10*/  F2I.FTZ.U32.TRUNC.NTZ R15, R15 ;  /* 0x0000000f000f7305 */ /* 0x000e22000021f000 */
[----:B------:R-:W-:Y:S01]  /*0c20*/  ULDC UR15, c[0x0][0x238] ;  /* 0x00008e00000f7ab9 */ /* 0x000fe20000000800 */
[----:B------:R-:W-:Y:S01]  /*0c30*/  ULDC UR11, c[0x0][0x238] ;  /* 0x00008e00000b7ab9 */ /* 0x000fe20000000800 */
[----:B------:R-:W-:Y:S01]  /*0c40*/  ULDC UR8, c[0x0][0x238] ;  /* 0x00008e0000087ab9 */ /* 0x000fe20000000800 */
[----:B------:R-:W-:Y:S01]  /*0c50*/  ULDC UR7, c[0x0][0x238] ;  /* 0x00008e0000077ab9 */ /* 0x000fe20000000800 */
[----:B------:R-:W-:Y:S01]  /*0c60*/  ULDC UR6, c[0x0][0x238] ;  /* 0x00008e0000067ab9 */ /* 0x000fe20000000800 */
[----:B------:R-:W-:Y:S01]  /*0c70*/  ULDC UR59, c[0x0][0x238] ;  /* 0x00008e00003b7ab9 */ /* 0x000fe20000000800 */
[--C-:B-1----:R-:W-:Y:S01]  /*0c80*/  IMAD.MOV R11, RZ, RZ, -R13.reuse ;  /* 0x000000ffff0b7224 */ /* 0x102fe200078e0a0d */
[----:B------:R-:W-:Y:S01]  /*0c90*/  ULDC UR57, c[0x0][0x238] ;  /* 0x00008e0000397ab9 */ /* 0x000fe20000000800 */
[----:B------:R-:W-:Y:S01]  /*0ca0*/  ULDC UR55, c[0x0][0x238] ;  /* 0x00008e0000377ab9 */ /* 0x000fe20000000800 */
[----:B------:R-:W-:Y:S01]  /*0cb0*/  ULDC UR53, c[0x0][0x238] ;  /* 0x00008e0000357ab9 */ /* 0x000fe20000000800 */
[----:B------:R-:W-:Y:S01]  /*0cc0*/  IMAD R16, R11, R18, RZ ;  /* 0x000000120b107224 */ /* 0x000fe200078e02ff */
[----:B------:R-:W-:Y:S01]  /*0cd0*/  IABS R11, R28 ;  /* 0x0000001c000b7213 */ /* 0x000fe20000000000 */
[----:B------:R-:W-:Y:S01]  /*0ce0*/  ULDC UR51, c[0x0][0x238] ;  /* 0x00008e0000337ab9 */ /* 0x000fe20000000800 */
[----:B------:R-:W-:Y:S01]  /*0cf0*/  ULDC UR49, c[0x0][0x238] ;  /* 0x00008e0000317ab9 */ /* 0x000fe20000000800 */
[----:B------:R-:W-:Y:S01]  /*0d00*/  IMAD.HI.U32 R12, R13, R16, R12 ;  /* 0x000000100d0c7227 */ /* 0x000fe200078e000c */
[----:B------:R-:W-:Y:S01]  /*0d10*/  IABS R16, R7 ;  /* 0x0000000700107213 */ /* 0x000fe20000000000 */
[----:B------:R-:W-:Y:S01]  /*0d20*/  ULDC UR47, c[0x0][0x238] ;  /* 0x00008e00002f7ab9 */ /* 0x000fe20000000800 */
[----:B------:R-:W-:Y:S01]  /*0d30*/  ULDC UR45, c[0x0][0x238] ;  /* 0x00008e00002d7ab9 */ /* 0x000fe20000000800 */
[----:B------:R-:W-:Y:S01]  /*0d40*/  IMAD.MOV.U32 R20, RZ, RZ, R11 ;  /* 0x000000ffff147224 */ /* 0x000fe200078e000b */
[----:B------:R-:W-:Y:S01]  /*0d50*/  ULDC UR43, c[0x0][0x238] ;  /* 0x00008e00002b7ab9 */ /* 0x000fe20000000800 */
[----:B0-----:R-:W-:Y:S01]  /*0d60*/  IMAD.MOV R14, RZ, RZ, -R15 ;  /* 0x000000ffff0e7224 */ /* 0x001fe200078e0a0f */
[----:B------:R-:W-:Y:S01]  /*0d70*/  ULDC UR41, c[0x0][0x238] ;  /* 0x00008e0000297ab9 */ /* 0x000fe20000000800 */
[C---:B------:R-:W-:Y:S01]  /*0d80*/  IMAD.HI.U32 R13, R12.reuse, R20, RZ ;  /* 0x000000140c0d7227 */ /* 0x040fe200078e00ff */
[----:B------:R-:W-:Y:S01]  /*0d90*/  ULDC UR39, c[0x0][0x238] ;  /* 0x00008e0000277ab9 */ /* 0x000fe20000000800 */
[----:B------:R-:W-:Y:S01]  /*0da0*/  ULDC UR37, c[0x0][0x238] ;  /* 0x00008e0000257ab9 */ /* 0x000fe20000000800 */
[----:B------:R-:W-:Y:S01]  /*0db0*/  ULDC UR31, c[0x0][0x238] ;  /* 0x00008e00001f7ab9 */ /* 0x000fe20000000800 */
[----:B------:R-:W-:Y:S01]  /*0dc0*/  IMAD.HI.U32 R12, R12, R21, RZ ;  /* 0x000000150c0c7227 */ /* 0x000fe200078e00ff */
[----:B------:R-:W-:Y:S01]  /*0dd0*/  ULDC UR29, c[0x0][0x238] ;  /* 0x00008e00001d7ab9 */ /* 0x000fe20000000800 */
[----:B------:R-:W-:-:S02]  /*0de0*/  ULDC UR27, c[0x0][0x238] ;  /* 0x00008e00001b7ab9 */ /* 0x000fc40000000800 */
[----:B------:R-:W-:Y:S02]  /*0df0*/  IMAD.MOV R13, RZ, RZ, -R13 ;  /* 0x000000ffff0d7224 */ /* 0x000fe400078e0a0d */
[----:B------:R-:W-:Y:S02]  /*0e00*/  IMAD.MOV R12, RZ, RZ, -R12 ;  /* 0x000000ffff0c7224 */ /* 0x000fe400078e0a0c */
[C---:B------:R-:W-:Y:S01]  /*0e10*/  IMAD R20, R18.reuse, R13, R20 ;  /* 0x0000000d12147224 */ /* 0x040fe200078e0214 */
[----:B------:R-:W-:Y:S01]  /*0e20*/  IABS R13, R4 ;  /* 0x00000004000d7213 */ /* 0x000fe20000000000 */
[----:B------:R-:W-:Y:S01]  /*0e30*/  IMAD R21, R18, R12, R21 ;  /* 0x0000000c12157224 */ /* 0x000fe200078e0215 */
[----:B------:R-:W-:Y:S01]  /*0e40*/  IABS R12, R8 ;  /* 0x00000008000c7213 */ /* 0x000fe20000000000 */
[----:B------:R-:W-:Y:S01]  /*0e50*/  IMAD R11, R14, R10, RZ ;  /* 0x0000000a0e0b7224 */ /* 0x000fe200078e02ff */
[C---:B------:R-:W-:Y:S01]  /*0e60*/  ISETP.GT.U32.AND P1, PT, R18.reuse, R20, PT ;  /* 0x000000141200720c */ /* 0x040fe20003f24070 */
[----:B------:R-:W-:Y:S01]  /*0e70*/  IMAD.MOV.U32 R14, RZ, RZ, RZ ;  /* 0x000000ffff0e7224 */ /* 0x000fe200078e00ff */
[----:B------:R-:W-:-:S03]  /*0e80*/  ISETP.GT.U32.AND P2, PT, R18, R21, PT ;  /* 0x000000151200720c */ /* 0x000fc60003f44070 */
[----:B------:R-:W-:Y:S01]  /*0e90*/  IMAD.HI.U32 R11, R15, R11, R14 ;  /* 0x0000000b0f0b7227 */ /* 0x000fe200078e000e */
[----:B------:R-:W-:-:S03]  /*0ea0*/  IABS R14, R5 ;  /* 0x00000005000e7213 */ /* 0x000fc60000000000 */
[----:B------:R-:W-:Y:S02]  /*0eb0*/  IMAD.MOV.U32 R5, RZ, RZ, R13 ;  /* 0x000000ffff057224 */ /* 0x000fe400078e000d */
[----:B------:R-:W-:-:S04]  /*0ec0*/  IMAD.HI.U32 R4, R11, R17, RZ ;  /* 0x000000110b047227 */ /* 0x000fc800078e00ff */
[--C-:B------:R-:W-:Y:S01]  /*0ed0*/  @!P1 IMAD.IADD R20, R20, 0x1, -R18.reuse ;  /* 0x0000000114149824 */ /* 0x100fe200078e0a12 */
[----:B------:R-:W-:Y:S01]  /*0ee0*/  ISETP.GE.AND P1, PT, R28, RZ, PT ;  /* 0x000000ff1c00720c */ /* 0x000fe20003f26270 */
[----:B------:R-:W-:Y:S01]  /*0ef0*/  @!P2 IMAD.IADD R21, R21, 0x1, -R18 ;  /* 0x000000011515a824 */ /* 0x000fe200078e0a12 */
[----:B------:R-:W-:Y:S01]  /*0f00*/  ISETP.GE.AND P2, PT, R27, RZ, PT ;  /* 0x000000ff1b00720c */ /* 0x000fe20003f46270 */
[----:B------:R-:W-:Y:S01]  /*0f10*/  IMAD.MOV R4, RZ, RZ, -R4 ;  /* 0x000000ffff047224 */ /* 0x000fe200078e0a04 */
[C---:B------:R-:W-:Y:S01]  /*0f20*/  ISETP.GT.U32.AND P3, PT, R18.reuse, R20, PT ;  /* 0x000000141200720c */ /* 0x040fe20003f64070 */
[----:B------:R-:W-:Y:S01]  /*0f30*/  IMAD.HI.U32 R15, R11, R5, RZ ;  /* 0x000000050b0f7227 */ /* 0x000fe200078e00ff */
[----:B------:R-:W-:-:S03]  /*0f40*/  ISETP.GT.U32.AND P6, PT, R18, R21, PT ;  /* 0x000000151200720c */ /* 0x000fc60003fc4070 */
[----:B------:R-:W-:Y:S02]  /*0f50*/  IMAD R17, R10, R4, R17 ;  /* 0x000000040a117224 */ /* 0x000fe400078e0211 */
[----:B------:R-:W-:Y:S02]  /*0f60*/  IMAD.MOV R15, RZ, RZ, -R15 ;  /* 0x000000ffff0f7224 */ /* 0x000fe400078e0a0f */
[----:B------:R-:W-:-:S04]  /*0f70*/  IMAD.HI.U32 R4, R11, R0, RZ ;  /* 0x000000000b047227 */ /* 0x000fc800078e00ff */
[--C-:B------:R-:W-:Y:S01]  /*0f80*/  @!P3 IMAD.IADD R20, R20, 0x1, -R18.reuse ;  /* 0x000000011414b824 */ /* 0x100fe200078e0a12 */
[----:B------:R-:W-:Y:S01]  /*0f90*/  ISETP.NE.AND P3, PT, R2, RZ, PT ;  /* 0x000000ff0200720c */ /* 0x000fe20003f65270 */
[----:B------:R-:W-:Y:S01]  /*0fa0*/  @!P6 IMAD.IADD R21, R21, 0x1, -R18 ;  /* 0x000000011515e824 */ /* 0x000fe200078e0a12 */
[----:B------:R-:W-:Y:S01]  /*0fb0*/  LOP3.LUT R2, RZ, R2, RZ, 0x33, !PT ;  /* 0x00000002ff027212 */ /* 0x000fe200078e33ff */
[----:B------:R-:W-:Y:S02]  /*0fc0*/  @!P1 IMAD.MOV R20, RZ, RZ, -R20 ;  /* 0x000000ffff149224 */ /* 0x000fe400078e0a14 */
[----:B------:R-:W-:Y:S02]  /*0fd0*/  @!P2 IMAD.MOV R21, RZ, RZ, -R21 ;  /* 0x000000ffff15a224 */ /* 0x000fe400078e0a15 */
[----:B------:R-:W-:Y:S01]  /*0fe0*/  IMAD R5, R10, R15, R5 ;  /* 0x0000000f0a057224 */ /* 0x000fe200078e0205 */
[C---:B------:R-:W-:Y:S01]  /*0ff0*/  SEL R20, R2.reuse, R20, !P3 ;  /* 0x0000001402147207 */ /* 0x040fe20005800000 */
[----:B------:R-:W-:Y:S01]  /*1000*/  IMAD.MOV R4, RZ, RZ, -R4 ;  /* 0x000000ffff047224 */ /* 0x000fe200078e0a04 */
[----:B------:R-:W-:Y:S01]  /*1010*/  SEL R21, R2, R21, !P3 ;  /* 0x0000001502157207 */ /* 0x000fe20005800000 */
[C---:B------:R-:W-:Y:S01]  /*1020*/  IMAD.HI.U32 R13, R11.reuse, R14, RZ ;  /* 0x0000000e0b0d7227 */ /* 0x040fe200078e00ff */
[----:B------:R-:W-:Y:S01]  /*1030*/  IABS R15, R22 ;  /* 0x00000016000f7213 */ /* 0x000fe20000000000 */
[----:B------:R0:W-:Y:S02]  /*1040*/  STL [R1+0xde4], R20 ;  /* 0x000de41401007387 */ /* 0x0001e40000100800 */
[----:B------:R-:W-:-:S04]  /*1050*/  IMAD.HI.U32 R22, R11, R16, RZ ;  /* 0x000000100b167227 */ /* 0x000fc800078e00ff */
[C---:B------:R-:W-:Y:S01]  /*1060*/  IMAD R0, R10.reuse, R4, R0 ;  /* 0x000000040a007224 */ /* 0x040fe200078e0200 */
[----:B------:R-:W-:Y:S01]  /*1070*/  IABS R4, R23 ;  /* 0x0000001700047213 */ /* 0x000fe20000000000 */
[----:B------:R-:W-:Y:S01]  /*1080*/  IMAD.MOV R22, RZ, RZ, -R22 ;  /* 0x000000ffff167224 */ /* 0x000fe200078e0a16 */
[----:B0-----:R-:W3:Y:S02]  /*1090*/  LDL R20, [R1+0xdd8] ;  /* 0x000dd80001147983 */ /* 0x001ee40000100800 */
[C---:B------:R-:W-:Y:S01]  /*10a0*/  ISETP.GT.U32.AND P3, PT, R10.reuse, R0, PT ;  /* 0x000000000a00720c */ /* 0x040fe20003f64070 */
[----:B------:R-:W-:Y:S01]  /*10b0*/  IMAD R16, R10, R22, R16 ;  /* 0x000000160a107224 */ /* 0x000fe200078e0210 */
[----:B------:R0:W-:Y:S01]  /*10c0*/  STL [R1+0xde8], R21 ;  /* 0x000de81501007387 */ /* 0x0001e20000100800 */
[----:B------:R-:W-:Y:S02]  /*10d0*/  IMAD.MOV R13, RZ, RZ, -R13 ;  /* 0x000000ffff0d7224 */ /* 0x000fe400078e0a0d */
[----:B------:R-:W-:-:S04]  /*10e0*/  IMAD.HI.U32 R22, R11, R15, RZ ;  /* 0x0000000f0b167227 */ /* 0x000fc800078e00ff */
[C---:B------:R-:W-:Y:S01]  /*10f0*/  IMAD R14, R10.reuse, R13, R14 ;  /* 0x0000000d0a0e7224 */ /* 0x040fe200078e020e */
[----:B------:R-:W-:Y:S01]  /*1100*/  IABS R13, R9 ;  /* 0x00000009000d7213 */ /* 0x000fe20000000000 */
[----:B------:R-:W-:Y:S01]  /*1110*/  IMAD.MOV R22, RZ, RZ, -R22 ;  /* 0x000000ffff167224 */ /* 0x000fe200078e0a16 */
[----:B0-----:R-:W4:Y:S01]  /*1120*/  LDL.LU R21, [R1+0x1c] ;  /* 0x00001c0001157983 */ /* 0x001f220000300800 */
[----:B------:R-:W-:Y:S01]  /*1130*/  IMAD.HI.U32 R19, R11, R12, RZ ;  /* 0x0000000c0b137227 */ /* 0x000fe200078e00ff */
[----:B------:R-:W-:-:S03]  /*1140*/  ISETP.GT.U32.AND P2, PT, R10, R14, PT ;  /* 0x0000000e0a00720c */ /* 0x000fc60003f44070 */
[----:B------:R-:W-:Y:S01]  /*1150*/  IMAD R15, R10, R22, R15 ;  /* 0x000000160a0f7224 */ /* 0x000fe200078e020f */
[----:B------:R-:W-:Y:S01]  /*1160*/  IABS R22, R29 ;  /* 0x0000001d00167213 */ /* 0x000fe20000000000 */
[----:B------:R-:W-:Y:S02]  /*1170*/  @!P3 IMAD.IADD R0, R0, 0x1, -R10 ;  /* 0x000000010000b824 */ /* 0x000fe400078e0a0a */
[----:B------:R-:W-:Y:S01]  /*1180*/  IMAD.MOV R19, RZ, RZ, -R19 ;  /* 0x000000ffff137224 */ /* 0x000fe200078e0a13 */
[----:B------:R-:W-:Y:S01]  /*1190*/  ISETP.GT.U32.AND P3, PT, R10, R15, PT ;  /* 0x0000000f0a00720c */ /* 0x000fe20003f64070 */
[----:B------:R-:W-:-:S04]  /*11a0*/  IMAD.HI.U32 R23, R11, R13, RZ ;  /* 0x0000000d0b177227 */ /* 0x000fc800078e00ff */
[----:B------:R-:W-:Y:S02]  /*11b0*/  IMAD R12, R10, R19, R12 ;  /* 0x000000130a0c7224 */ /* 0x000fe400078e020c */
[----:B------:R-:W-:-:S04]  /*11c0*/  IMAD.HI.U32 R19, R11, R4, RZ ;  /* 0x000000040b137227 */ /* 0x000fc800078e00ff */
[--C-:B------:R-:W-:Y:S02]  /*11d0*/  @!P2 IMAD.IADD R14, R14, 0x1, -R10.reuse ;  /* 0x000000010e0ea824 */ /* 0x100fe400078e0a0a */
[----:B------:R-:W-:Y:S02]  /*11e0*/  IMAD.MOV R19, RZ, RZ, -R19 ;  /* 0x000000ffff137224 */ /* 0x000fe400078e0a13 */
[----:B------:R-:W-:Y:S01]  /*11f0*/  @!P3 IMAD.IADD R15, R15, 0x1, -R10 ;  /* 0x000000010f0fb824 */ /* 0x000fe200078e0a0a */
[C---:B------:R-:W-:Y:S01]  /*1200*/  ISETP.GT.U32.AND P3, PT, R10.reuse, R14, PT ;  /* 0x0000000e0a00720c */ /* 0x040fe20003f64070 */
[----:B------:R-:W-:Y:S02]  /*1210*/  IMAD.MOV R23, RZ, RZ, -R23 ;  /* 0x000000ffff177224 */ /* 0x000fe400078e0a17 */
[C---:B------:R-:W-:Y:S02]  /*1220*/  IMAD R4, R10.reuse, R19, R4 ;  /* 0x000000130a047224 */ /* 0x040fe400078e0204 */
[----:B------:R-:W-:-:S02]  /*1230*/  IMAD R13, R10, R23, R13 ;  /* 0x000000170a0d7224 */ /* 0x000fc400078e020d */
[----:B------:R-:W-:-:S04]  /*1240*/  IMAD.HI.U32 R19, R11, R22, RZ ;  /* 0x000000160b137227 */ /* 0x000fc800078e00ff */
[----:B------:R-:W-:-:S04]  /*1250*/  IMAD.HI.U32 R23, R11, R25, RZ ;  /* 0x000000190b177227 */ /* 0x000fc800078e00ff */
[----:B------:R-:W-:Y:S02]  /*1260*/  IMAD.MOV R19, RZ, RZ, -R19 ;  /* 0x000000ffff137224 */ /* 0x000fe400078e0a13 */
[----:B------:R-:W-:Y:S02]  /*1270*/  IMAD.MOV R18, RZ, RZ, -R23 ;  /* 0x000000ffff127224 */ /* 0x000fe400078e0a17 */
[C---:B------:R-:W-:Y:S01]  /*1280*/  IMAD R22, R10.reuse, R19, R22 ;  /* 0x000000130a167224 */ /* 0x040fe200078e0216 */
[----:B------:R-:W-:Y:S01]  /*1290*/  IABS R19, R26 ;  /* 0x0000001a00137213 */ /* 0x000fe20000000000 */
[----:B------:R-:W-:Y:S01]  /*12a0*/  IMAD R25, R10, R18, R25 ;  /* 0x000000120a197224 */ /* 0x000fe200078e0219 */
[----:B------:R-:W-:Y:S01]  /*12b0*/  IABS R23, R24 ;  /* 0x0000001800177213 */ /* 0x000fe20000000000 */
[----:B------:R-:W-:Y:S02]  /*12c0*/  @!P3 IMAD.IADD R14, R14, 0x1, -R10 ;  /* 0x000000010e0eb824 */ /* 0x000fe400078e0a0a */
[----:B------:R-:W-:-:S04]  /*12d0*/  IMAD.HI.U32 R27, R11, R19, RZ ;  /* 0x000000130b1b7227 */ /* 0x000fc800078e00ff */
[----:B------:R-:W-:Y:S01]  /*12e0*/  @!P0 IMAD.MOV R14, RZ, RZ, -R14 ;  /* 0x000000ffff0e8224 */ /* 0x000fe200078e0a0e */
[----:B------:R-:W-:Y:S01]  /*12f0*/  ISETP.GT.U32.AND P0, PT, R10, R25, PT ;  /* 0x000000190a00720c */ /* 0x000fe20003f04070 */
[----:B------:R-:W-:-:S04]  /*1300*/  IMAD.HI.U32 R26, R11, R23, RZ ;  /* 0x000000170b1a7227 */ /* 0x000fc800078e00ff */
[----:B------:R-:W-:Y:S02]  /*1310*/  IMAD.MOV R27, RZ, RZ, -R27 ;  /* 0x000000ffff1b7224 */ /* 0x000fe400078e0a1b */
[----:B------:R-:W-:Y:S02]  /*1320*/  IMAD.MOV R26, RZ, RZ, -R26 ;  /* 0x000000ffff1a7224 */ /* 0x000fe400078e0a1a */
[C---:B------:R-:W-:Y:S02]  /*1330*/  IMAD R19, R10.reuse, R27, R19 ;  /* 0x0000001b0a137224 */ /* 0x040fe400078e0213 */
[----:B------:R-:W5:Y:S01]  /*1340*/  LDL.LU R27, [R1+0x14] ;  /* 0x00001400011b7983 */ /* 0x000f620000300800 */
[----:B------:R-:W-:-:S03]  /*1350*/  IMAD R23, R10, R26, R23 ;  /* 0x0000001a0a177224 */ /* 0x000fc600078e0217 */
[----:B------:R-:W5:Y:S01]  /*1360*/  LDL.LU R26, [R1+0x10] ;  /* 0x00001000011a7983 */ /* 0x000f620000300800 */
[----:B------:R-:W-:Y:S01]  /*1370*/  @!P0 IMAD.IADD R25, R25, 0x1, -R10 ;  /* 0x0000000119198824 */ /* 0x000fe200078e0a0a */
[----:B------:R-:W-:Y:S02]  /*1380*/  ISETP.GE.AND P0, PT, R6, RZ, PT ;  /* 0x000000ff0600720c */ /* 0x000fe40003f06270 */
[----:B--2---:R-:W-:-:S05]  /*1390*/  IABS R24, R3 ;  /* 0x0000000300187213 */ /* 0x004fca0000000000 */
[----:B------:R-:W-:-:S04]  /*13a0*/  IMAD.HI.U32 R29, R11, R24, RZ ;  /* 0x000000180b1d7227 */ /* 0x000fc800078e00ff */
[----:B------:R-:W-:-:S04]  /*13b0*/  IMAD.MOV R29, RZ, RZ, -R29 ;  /* 0x000000ffff1d7224 */ /* 0x000fc800078e0a1d */
[----:B------:R-:W-:Y:S02]  /*13c0*/  IMAD R24, R10, R29, R24 ;  /* 0x0000001d0a187224 */ /* 0x000fe400078e0218 */
[----:B------:R-:W2:Y:S01]  /*13d0*/  LDL.LU R29, [R1+0xc] ;  /* 0x00000c00011d7983 */ /* 0x000ea20000300800 */
[----:B---3--:R-:W-:Y:S02]  /*13e0*/  IABS R2, R20 ;  /* 0x0000001400027213 */ /* 0x008fe40000000000 */
[----:B----4-:R-:W-:-:S05]  /*13f0*/  IABS R18, R21 ;  /* 0x0000001500127213 */ /* 0x010fca0000000000 */
[----:B------:R-:W-:-:S04]  /*1400*/  IMAD.HI.U32 R28, R11, R18, RZ ;  /* 0x000000120b1c7227 */ /* 0x000fc800078e00ff */
[----:B------:R-:W-:-:S04]  /*1410*/  IMAD.HI.U32 R11, R11, R2, RZ ;  /* 0x000000020b0b7227 */ /* 0x000fc800078e00ff */
[----:B------:R-:W-:Y:S02]  /*1420*/  IMAD.MOV R28, RZ, RZ, -R28 ;  /* 0x000000ffff1c7224 */ /* 0x000fe400078e0a1c */
[----:B------:R-:W-:Y:S02]  /*1430*/  IMAD.MOV R11, RZ, RZ, -R11 ;  /* 0x000000ffff0b7224 */ /* 0x000fe400078e0a0b */
[C---:B------:R-:W-:Y:S02]  /*1440*/  IMAD R18, R10.reuse, R28, R18 ;  /* 0x0000001c0a127224 */ /* 0x040fe400078e0212 */
[----:B------:R-:W3:Y:S01]  /*1450*/  LDL.LU R28, [R1+0x8] ;  /* 0x00000800011c7983 */ /* 0x000ee20000300800 */
[----:B------:R-:W-:-:S03]  /*1460*/  IMAD R2, R10, R11, R2 ;  /* 0x0000000b0a027224 */ /* 0x000fc600078e0202 */
[----:B------:R-:W4:Y:S04]  /*1470*/  LDL.LU R11, [R1+0x4] ;  /* 0x00000400010b7983 */ /* 0x000f280000300800 */
[----:B------:R-:W5:Y:S01]  /*1480*/  LDL.LU R6, [R1] ;  /* 0x0000000001067983 */ /* 0x000f620000300800 */
[C---:B------:R-:W-:Y:S02]  /*1490*/  ISETP.GT.U32.AND P6, PT, R10.reuse, R5, PT ;  /* 0x000000050a00720c */ /* 0x040fe40003fc4070 */
[C---:B------:R-:W-:Y:S02]  /*14a0*/  ISETP.GT.U32.AND P1, PT, R10.reuse, R17, PT ;  /* 0x000000110a00720c */ /* 0x040fe40003f24070 */
[----:B------:R-:W-:-:S09]  /*14b0*/  ISETP.GT.U32.AND P2, PT, R10, R13, PT ;  /* 0x0000000d0a00720c */ /* 0x000fd20003f44070 */
[--C-:B------:R-:W-:Y:S01]  /*14c0*/  @!P6 IMAD.IADD R5, R5, 0x1, -R10.reuse ;  /* 0x000000010505e824 */ /* 0x100fe200078e0a0a */
[C---:B------:R-:W-:Y:S01]  /*14d0*/  ISETP.GT.U32.AND P6, PT, R10.reuse, R12, PT ;  /* 0x0000000c0a00720c */ /* 0x040fe20003fc4070 */
[--C-:B------:R-:W-:Y:S01]  /*14e0*/  @!P1 IMAD.IADD R17, R17, 0x1, -R10.reuse ;  /* 0x0000000111119824 */ /* 0x100fe200078e0a0a */
[C---:B------:R-:W-:Y:S01]  /*14f0*/  ISETP.GT.U32.AND P1, PT, R10.reuse, R16, PT ;  /* 0x000000100a00720c */ /* 0x040fe20003f24070 */
[----:B------:R-:W-:Y:S01]  /*1500*/  @!P2 IMAD.IADD R13, R13, 0x1, -R10 ;  /* 0x000000010d0da824 */ /* 0x000fe200078e0a0a */
[----:B------:R-:W-:-:S09]  /*1510*/  ISETP.GT.U32.AND P2, PT, R10, R5, PT ;  /* 0x000000050a00720c */ /* 0x000fd20003f44070 */
[--C-:B------:R-:W-:Y:S01]  /*1520*/  @!P6 IMAD.IADD R12, R12, 0x1, -R10.reuse ;  /* 0x000000010c0ce824 */ /* 0x100fe200078e0a0a */
[----:B------:R-:W-:Y:S01]  /*1530*/  ISETP.GT.U32.AND P6, PT, R10, R17, PT ;  /* 0x000000110a00720c */ /* 0x000fe20003fc4070 */
[--C-:B------:R-:W-:Y:S01]  /*1540*/  @!P1 IMAD.IADD R16, R16, 0x1, -R10.reuse ;  /* 0x0000000110109824 */ /* 0x100fe200078e0a0a */
[----:B------:R-:W-:Y:S01]  /*1550*/  ISETP.GT.U32.AND P1, PT, R10, R4, PT ;  /* 0x000000040a00720c */ /* 0x000fe20003f24070 */
[----:B------:R-:W-:-:S10]  /*1560*/  @!P2 IMAD.IADD R5, R5, 0x1, -R10 ;  /* 0x000000010505a824 */ /* 0x000fd400078e0a0a */
[----:B------:R-:W-:-:S04]  /*1570*/  @!P6 IMAD.IADD R17, R17, 0x1, -R10 ;  /* 0x000000011111e824 */ /* 0x000fc800078e0a0a */
[----:B------:R-:W-:Y:S01]  /*1580*/  @!P4 IMAD.MOV R17, RZ, RZ, -R17 ;  /* 0x000000ffff11c224 */ /* 0x000fe200078e0a11 */
[C---:B------:R-:W-:Y:S01]  /*1590*/  ISETP.GT.U32.AND P4, PT, R10.reuse, R13, PT ;  /* 0x0000000d0a00720c */ /* 0x040fe20003f84070 */
[----:B------:R-:W-:Y:S01]  /*15a0*/  @!P5 IMAD.MOV R5, RZ, RZ, -R5 ;  /* 0x000000ffff05d224 */ /* 0x000fe200078e0a05 */
[----:B------:R-:W-:Y:S01]  /*15b0*/  ISETP.GT.U32.AND P5, PT, R10, R15, PT ;  /* 0x0000000f0a00720c */ /* 0x000fe20003fa4070 */
[----:B------:R-:W-:Y:S01]  /*15c0*/  @!P1 IMAD.IADD R4, R4, 0x1, -R10 ;  /* 0x0000000104049824 */ /* 0x000fe200078e0a0a */
[----:B------:R-:W-:-:S09]  /*15d0*/  ISETP.GT.U32.AND P1, PT, R10, R0, PT ;  /* 0x000000000a00720c */ /* 0x000fd20003f24070 */
[--C-:B------:R-:W-:Y:S01]  /*15e0*/  @!P4 IMAD.IADD R13, R13, 0x1, -R10.reuse ;  /* 0x000000010d0dc824 */ /* 0x100fe200078e0a0a */
[C---:B------:R-:W-:Y:S01]  /*15f0*/  ISETP.GT.U32.AND P4, PT, R10.reuse, R24, PT ;  /* 0x000000180a00720c */ /* 0x040fe20003f84070 */
[--C-:B------:R-:W-:Y:S01]  /*1600*/  @!P5 IMAD.IADD R15, R15, 0x1, -R10.reuse ;  /* 0x000000010f0fd824 */ /* 0x100fe200078e0a0a */
[----:B------:R-:W-:Y:S01]  /*1610*/  ISETP.GT.U32.AND P5, PT, R10, R18, PT ;  /* 0x000000120a00720c */ /* 0x000fe20003fa4070 */
[----:B------:R-:W-:Y:S01]  /*1620*/  @!P1 IMAD.IADD R0, R0, 0x1, -R10 ;  /* 0x0000000100009824 */ /* 0x000fe200078e0a0a */
[----:B------:R-:W-:-:S09]  /*1630*/  ISETP.GT.U32.AND P6, PT, R10, R4, PT ;  /* 0x000000040a00720c */ /* 0x000fd20003fc4070 */
[--C-:B------:R-:W-:Y:S02]  /*1640*/  @!P4 IMAD.IADD R24, R24, 0x1, -R10.reuse ;  /* 0x000000011818c824 */ /* 0x100fe400078e0a0a */
[--C-:B------:R-:W-:Y:S02]  /*1650*/  @!P5 IMAD.IADD R18, R18, 0x1, -R10.reuse ;  /* 0x000000011212d824 */ /* 0x100fe400078e0a0a */
[----:B------:R-:W-:Y:S01]  /*1660*/  @!P6 IMAD.IADD R4, R4, 0x1, -R10 ;  /* 0x000000010404e824 */ /* 0x000fe200078e0a0a */
[----:B-----5:R-:W-:Y:S01]  /*1670*/  ISETP.GE.AND P4, PT, R6, RZ, PT ;  /* 0x000000ff0600720c */ /* 0x020fe20003f86270 */
[----:B------:R-:W-:Y:S01]  /*1680*/  IMAD.MOV.U32 R6, RZ, RZ, R0 ;  /* 0x000000ffff067224 */ /* 0x000fe200078e0000 */
[----:B----4-:R-:W-:-:S03]  /*1690*/  ISETP.GE.AND P5, PT, R11, RZ, PT ;  /* 0x000000ff0b00720c */ /* 0x010fc60003fa6270 */
[----:B------:R-:W-:Y:S01]  /*16a0*/  @!P0 IMAD.MOV R6, RZ, RZ, -R6 ;  /* 0x000000ffff068224 */ /* 0x000fe200078e0a06 */
[----:B------:R-:W-:-:S07]  /*16b0*/  ISETP.GT.U32.AND P0, PT, R10, R25, PT ;  /* 0x000000190a00720c */ /* 0x000fce0003f04070 */
[----:B------:R-:W-:Y:S01]  /*16c0*/  @!P4 IMAD.MOV R15, RZ, RZ, -R15 ;  /* 0x000000ffff0fc224 */ /* 0x000fe200078e0a0f */
[C---:B------:R-:W-:Y:S01]  /*16d0*/  ISETP.GT.U32.AND P4, PT, R10.reuse, R24, PT ;  /* 0x000000180a00720c */ /* 0x040fe20003f84070 */
[----:B------:R-:W-:Y:S01]  /*16e0*/  @!P5 IMAD.MOV R4, RZ, RZ, -R4 ;  /* 0x000000ffff04d224 */ /* 0x000fe200078e0a04 */
[----:B------:R-:W-:-:S03]  /*16f0*/  ISETP.GT.U32.AND P5, PT, R10, R18, PT ;  /* 0x000000120a00720c */ /* 0x000fc60003fa4070 */
[----:B------:R-:W-:Y:S01]  /*1700*/  @!P0 IMAD.IADD R25, R25, 0x1, -R10 ;  /* 0x0000000119198824 */ /* 0x000fe200078e0a0a */
[----:B---3--:R-:W-:-:S07]  /*1710*/  ISETP.GE.AND P0, PT, R28, RZ, PT ;  /* 0x000000ff1c00720c */ /* 0x008fce0003f06270 */
[--C-:B------:R-:W-:Y:S01]  /*1720*/  @!P4 IMAD.IADD R24, R24, 0x1, -R10.reuse ;  /* 0x000000011818c824 */ /* 0x100fe200078e0a0a */
[----:B------:R-:W-:Y:S02]  /*1730*/  ISETP.GE.AND P4, PT, R3, RZ, PT ;  /* 0x000000ff0300720c */ /* 0x000fe40003f86270 */
[----:B------:R-:W3:Y:S01]  /*1740*/  LDL.LU R3, [R1+0xdec] ;  /* 0x000dec0001037983 */ /* 0x000ee20000300800 */
[----:B------:R-:W-:Y:S01]  /*1750*/  @!P5 IMAD.IADD R18, R18, 0x1, -R10 ;  /* 0x000000011212d824 */ /* 0x000fe200078e0a0a */
[----:B------:R-:W-:Y:S01]  /*1760*/  ISETP.GE.AND P5, PT, R21, RZ, PT ;  /* 0x000000ff1500720c */ /* 0x000fe20003fa6270 */
[----:B------:R-:W-:Y:S01]  /*1770*/  @!P0 IMAD.MOV R25, RZ, RZ, -R25 ;  /* 0x000000ffff198224 */ /* 0x000fe200078e0a19 */
[----:B------:R-:W4:Y:S01]  /*1780*/  LDL.LU R21, [R1+0xde8] ;  /* 0x000de80001157983 */ /* 0x000f220000300800 */
[----:B------:R-:W-:-:S03]  /*1790*/  ISETP.GE.AND P0, PT, R20, RZ, PT ;  /* 0x000000ff1400720c */ /* 0x000fc60003f06270 */
[----:B------:R-:W5:Y:S01]  /*17a0*/  LDL.LU R20, [R1+0xde4] ;  /* 0x000de40001147983 */ /* 0x000f620000300800 */
[C---:B------:R-:W-:Y:S02]  /*17b0*/  ISETP.GT.U32.AND P3, PT, R10.reuse, R12, PT ;  /* 0x0000000c0a00720c */ /* 0x040fe40003f64070 */
[----:B------:R-:W-:-:S11]  /*17c0*/  ISETP.GT.U32.AND P2, PT, R10, R16, PT ;  /* 0x000000100a00720c */ /* 0x000fd60003f44070 */
[--C-:B------:R-:W-:Y:S01]  /*17d0*/  @!P3 IMAD.IADD R12, R12, 0x1, -R10.reuse ;  /* 0x000000010c0cb824 */ /* 0x100fe200078e0a0a */
[----:B------:R-:W-:Y:S01]  /*17e0*/  ISETP.GT.U32.AND P3, PT, R10, R23, PT ;  /* 0x000000170a00720c */ /* 0x000fe20003f64070 */
[----:B------:R-:W-:Y:S01]  /*17f0*/  @!P2 IMAD.IADD R16, R16, 0x1, -R10 ;  /* 0x000000011010a824 */ /* 0x000fe200078e0a0a */
[C---:B------:R-:W-:Y:S02]  /*1800*/  ISETP.GT.U32.AND P1, PT, R10.reuse, R22, PT ;  /* 0x000000160a00720c */ /* 0x040fe40003f24070 */
[----:B------:R-:W-:-:S09]  /*1810*/  ISETP.GT.U32.AND P2, PT, R10, R19, PT ;  /* 0x000000130a00720c */ /* 0x000fd20003f44070 */
[--C-:B------:R-:W-:Y:S01]  /*1820*/  @!P3 IMAD.IADD R23, R23, 0x1, -R10.reuse ;  /* 0x000000011717b824 */ /* 0x100fe200078e0a0a */
[----:B------:R-:W-:Y:S01]  /*1830*/  ISETP.GE.AND P3, PT, R9, RZ, PT ;  /* 0x000000ff0900720c */ /* 0x000fe20003f66270 */
[--C-:B------:R-:W-:Y:S01]  /*1840*/  @!P1 IMAD.IADD R22, R22, 0x1, -R10.reuse ;  /* 0x0000000116169824 */ /* 0x100fe200078e0a0a */
[----:B------:R-:W-:Y:S01]  /*1850*/  ISETP.GE.AND P1, PT, R7, RZ, PT ;  /* 0x000000ff0700720c */ /* 0x000fe20003f26270 */
[----:B------:R-:W-:Y:S01]  /*1860*/  @!P2 IMAD.IADD R19, R19, 0x1, -R10 ;  /* 0x000000011313a824 */ /* 0x000fe200078e0a0a */
[----:B------:R-:W-:-:S09]  /*1870*/  ISETP.GE.AND P2, PT, R8, RZ, PT ;  /* 0x000000ff0800720c */ /* 0x000fd20003f46270 */
[----:B------:R-:W-:Y:S01]  /*1880*/  @!P3 IMAD.MOV R13, RZ, RZ, -R13 ;  /* 0x000000ffff0db224 */ /* 0x000fe200078e0a0d */
[C---:B------:R-:W-:Y:S02]  /*1890*/  ISETP.GT.U32.AND P3, PT, R10.reuse, R23, PT ;  /* 0x000000170a00720c */ /* 0x040fe40003f64070 */
[C---:B------:R-:W-:Y:S01]  /*18a0*/  ISETP.GT.U32.AND P6, PT, R10.reuse, R2, PT ;  /* 0x000000020a00720c */ /* 0x040fe20003fc4070 */
[----:B------:R-:W-:Y:S01]  /*18b0*/  @!P1 IMAD.MOV R16, RZ, RZ, -R16 ;  /* 0x000000ffff109224 */ /* 0x000fe200078e0a10 */
[C---:B------:R-:W-:Y:S01]  /*18c0*/  ISETP.GT.U32.AND P1, PT, R10.reuse, R22, PT ;  /* 0x000000160a00720c */ /* 0x040fe20003f24070 */
[----:B------:R-:W-:Y:S01]  /*18d0*/  @!P2 IMAD.MOV R12, RZ, RZ, -R12 ;  /* 0x000000ffff0ca224 */ /* 0x000fe200078e0a0c */
[----:B------:R-:W-:-:S07]  /*18e0*/  ISETP.GT.U32.AND P2, PT, R10, R19, PT ;  /* 0x000000130a00720c */ /* 0x000fce0003f44070 */
[--C-:B------:R-:W-:Y:S01]  /*18f0*/  @!P3 IMAD.IADD R23, R23, 0x1, -R10.reuse ;  /* 0x000000011717b824 */ /* 0x100fe200078e0a0a */
[----:B------:R-:W-:Y:S02]  /*1900*/  ISETP.GE.AND P3, PT, R27, RZ, PT ;  /* 0x000000ff1b00720c */ /* 0x000fe40003f66270 */
[----:B------:R-:W0:Y:S01]  /*1910*/  S2R R27, SR_TID.X ;  /* 0x00000000001b7919 */ /* 0x000e220000002100 */
[--C-:B------:R-:W-:Y:S02]  /*1920*/  @!P6 IMAD.IADD R2, R2, 0x1, -R10.reuse ;  /* 0x000000010202e824 */ /* 0x100fe400078e0a0a */
[----:B------:R-:W-:-:S03]  /*1930*/  @!P1 IMAD.IADD R22, R22, 0x1, -R10 ;  /* 0x0000000116169824 */ /* 0x000fc600078e0a0a */
[----:B------:R-:W-:Y:S01]  /*1940*/  ISETP.GT.U32.AND P6, PT, R10, R2, PT ;  /* 0x000000020a00720c */ /* 0x000fe20003fc4070 */
[----:B------:R-:W-:Y:S01]  /*1950*/  @!P2 IMAD.IADD R19, R19, 0x1, -R10 ;  /* 0x000000011313a824 */ /* 0x000fe200078e0a0a */
[----:B--2---:R-:W-:Y:S02]  /*1960*/  ISETP.GE.AND P1, PT, R29, RZ, PT ;  /* 0x000000ff1d00720c */ /* 0x004fe40003f26270 */
[----:B------:R-:W-:Y:S01]  /*1970*/  ISETP.GE.AND P2, PT, R26, RZ, PT ;  /* 0x000000ff1a00720c */ /* 0x000fe20003f46270 */
[----:B------:R-:W-:Y:S02]  /*1980*/  @!P3 IMAD.MOV R23, RZ, RZ, -R23 ;  /* 0x000000ffff17b224 */ /* 0x000fe400078e0a17 */
[----:B------:R-:W-:Y:S02]  /*1990*/  @!P4 IMAD.MOV R24, RZ, RZ, -R24 ;  /* 0x000000ffff18c224 */ /* 0x000fe400078e0a18 */
[----:B------:R-:W-:-:S04]  /*19a0*/  @!P5 IMAD.MOV R18, RZ, RZ, -R18 ;  /* 0x000000ffff12d224 */ /* 0x000fc800078e0a12 */
[----:B------:R-:W-:Y:S02]  /*19b0*/  @!P6 IMAD.IADD R2, R2, 0x1, -R10 ;  /* 0x000000010202e824 */ /* 0x000fe400078e0a0a */
[----:B------:R-:W-:Y:S02]  /*19c0*/  @!P1 IMAD.MOV R22, RZ, RZ, -R22 ;  /* 0x000000ffff169224 */ /* 0x000fe400078e0a16 */
[----:B------:R-:W-:Y:S02]  /*19d0*/  @!P2 IMAD.MOV R19, RZ, RZ, -R19 ;  /* 0x000000ffff13a224 */ /* 0x000fe400078e0a13 */
[----:B------:R-:W-:Y:S01]  /*19e0*/  @!P0 IMAD.MOV R2, RZ, RZ, -R2 ;  /* 0x000000ffff028224 */ /* 0x000fe200078e0a02 */
[----:B0-----:R-:W-:-:S04]  /*19f0*/  LOP3.LUT R27, R27, 0x3f, RZ, 0xc0, !PT ;  /* 0x0000003f1b1b7812 */ /* 0x001fc800078ec0ff */
[C---:B------:R-:W-:Y:S01]  /*1a00*/  LOP3.LUT R8, R27.reuse, 0x40, RZ, 0xfc, !PT ;  /* 0x000000401b087812 */ /* 0x040fe200078efcff */
[----:B------:R-:W-:-:S04]  /*1a10*/  IMAD R7, R27, UR4, RZ ;  /* 0x000000041b077c24 */ /* 0x000fc8000f8e02ff */
[----:B------:R-:W-:Y:S01]  /*1a20*/  IMAD R8, R8, UR4, RZ ;  /* 0x0000000408087c24 */ /* 0x000fe2000f8e02ff */
[----:B------:R-:W-:Y:S02]  /*1a30*/  ULDC.64 UR4, c[0x0][0x218] ;  /* 0x0000860000047ab9 */ /* 0x000fe40000000a00 */
[----:B------:R-:W-:Y:S02]  /*1a40*/  IADD3 R0, P6, R7, UR4, RZ ;  /* 0x0000000407007c10 */ /* 0x000fe4000ffde0ff */
[----:B---3--:R-:W-:Y:S02]  /*1a50*/  ISETP.NE.AND P1, PT, R3, RZ, PT ;  /* 0x000000ff0300720c */ /* 0x008fe40003f25270 */
[----:B------:R-:W-:-:S04]  /*1a60*/  LOP3.LUT R9, RZ, R3, RZ, 0x33, !PT ;  /* 0x00000003ff097212 */ /* 0x000fc800078e33ff */
[C---:B------:R-:W-:Y:S02]  /*1a70*/  SEL R17, R9.reuse, R17, !P1 ;  /* 0x0000001109117207 */ /* 0x040fe40004800000 */
[C---:B------:R-:W-:Y:S02]  /*1a80*/  SEL R10, R9.reuse, R5, !P1 ;  /* 0x00000005090a7207 */ /* 0x040fe40004800000 */
[C---:B------:R-:W-:Y:S02]  /*1a90*/  SEL R14, R9.reuse, R14, !P1 ;  /* 0x0000000e090e7207 */ /* 0x040fe40004800000 */
[C---:B------:R-:W-:Y:S02]  /*1aa0*/  SEL R6, R9.reuse, R6, !P1 ;  /* 0x0000000609067207 */ /* 0x040fe40004800000 */
[C---:B------:R-:W-:Y:S02]  /*1ab0*/  SEL R16, R9.reuse, R16, !P1 ;  /* 0x0000001009107207 */ /* 0x040fe40004800000 */
[----:B------:R-:W-:-:S02]  /*1ac0*/  SEL R12, R9, R12, !P1 ;  /* 0x0000000c090c7207 */ /* 0x000fc40004800000 */
        /* <DEDUP_REMOVED lines=8> */
[C---:B------:R-:W-:Y:S01]  /*1b50*/  SEL R18, R9.reuse, R18, !P1 ;  /* 0x0000001209127207 */ /* 0x040fe20004800000 */
[----:B-----5:R-:W-:Y:S01]  /*1b60*/  IMAD R20, R20, UR60, RZ ;  /* 0x0000003c14147c24 */ /* 0x020fe2000f8e02ff */
[----:B------:R-:W-:Y:S01]  /*1b70*/  SEL R9, R9, R2, !P1 ;  /* 0x0000000209097207 */ /* 0x000fe20004800000 */
[----:B----4-:R-:W-:Y:S02]  /*1b80*/  IMAD R21, R21, UR60, RZ ;  /* 0x0000003c15157c24 */ /* 0x010fe4000f8e02ff */
[----:B------:R-:W-:Y:S01]  /*1b90*/  IMAD R5, R17, UR61, RZ ;  /* 0x0000003d11057c24 */ /* 0x000fe2000f8e02ff */
[----:B------:R-:W-:Y:S01]  /*1ba0*/  IADD3 R28, P0, R20, UR34, RZ ;  /* 0x00000022141c7c10 */ /* 0x000fe2000ff1e0ff */
[----:B------:R-:W-:-:S02]  /*1bb0*/  IMAD R10, R10, UR61, RZ ;  /* 0x0000003d0a0a7c24 */ /* 0x000fc4000f8e02ff */
[----:B------:R-:W-:Y:S02]  /*1bc0*/  IMAD R14, R14, UR61, RZ ;  /* 0x0000003d0e0e7c24 */ /* 0x000fe4000f8e02ff */
[----:B------:R-:W-:Y:S02]  /*1bd0*/  IMAD R6, R6, UR61, RZ ;  /* 0x0000003d06067c24 */ /* 0x000fe4000f8e02ff */
[----:B------:R-:W-:Y:S02]  /*1be0*/  IMAD R16, R16, UR61, RZ ;  /* 0x0000003d10107c24 */ /* 0x000fe4000f8e02ff */
[----:B------:R-:W-:Y:S02]  /*1bf0*/  IMAD R12, R12, UR61, RZ ;  /* 0x0000003d0c0c7c24 */ /* 0x000fe4000f8e02ff */
[----:B------:R-:W-:Y:S02]  /*1c00*/  IMAD R13, R13, UR61, RZ ;  /* 0x0000003d0d0d7c24 */ /* 0x000fe4000f8e02ff */
        /* <DEDUP_REMOVED lines=8> */
[----:B------:R-:W-:Y:S01]  /*1c90*/  IMAD R9, R9, UR61, RZ ;  /* 0x0000003d09097c24 */ /* 0x000fe2000f8e02ff */
[----:B------:R-:W-:Y:S01]  /*1ca0*/  UIMAD UR61, UR22, 0x7f, URZ ;  /* 0x0000007f163d78a4 */ /* 0x000fe2000f8e023f */
[----:B------:R-:W-:Y:S02]  /*1cb0*/  IADD3 R29, P1, R21, UR34, RZ ;  /* 0x00000022151d7c10 */ /* 0x000fe4000ff3e0ff */
[----:B------:R-:W-:Y:S01]  /*1cc0*/  LEA.HI.X.SX32 R26, R20, UR35, 0x1, P0 ;  /* 0x00000023141a7c11 */ /* 0x000fe200080f0eff */
[----:B------:R-:W-:Y:S01]  /*1cd0*/  USHF.R.S32.HI UR34, URZ, 0x1f, UR61 ;  /* 0x0000001f3f227899 */ /* 0x000fe2000801143d */
[----:B------:R-:W-:Y:S02]  /*1ce0*/  LEA.HI.X.SX32 R2, R7, UR5, 0x1, P6 ;  /* 0x0000000507027c11 */ /* 0x000fe4000b0f0eff */
[----:B------:R-:W-:Y:S01]  /*1cf0*/  LEA.HI.X.SX32 R27, R21, UR35, 0x1, P1 ;  /* 0x00000023151b7c11 */ /* 0x000fe200088f0eff */
[----:B------:R-:W-:Y:S01]  /*1d00*/  STL [R1+0x118], R28 ;  /* 0x0001181c01007387 */ /* 0x000fe20000100800 */
[----:B------:R-:W-:-:S02]  /*1d10*/  IADD3 R3, P2, R8, UR4, RZ ;  /* 0x0000000408037c10 */ /* 0x000fc4000ff5e0ff */
[----:B------:R-:W-:Y:S01]  /*1d20*/  IADD3 R7, P0, R29, UR61, RZ ;  /* 0x0000003d1d077c10 */ /* 0x000fe2000ff1e0ff */
[----:B------:R-:W-:Y:S01]  /*1d30*/  STL [R1+0x120], R29 ;  /* 0x0001201d01007387 */ /* 0x000fe20000100800 */
[----:B------:R-:W-:Y:S01]  /*1d40*/  LEA.HI.X.SX32 R4, R8, UR5, 0x1, P2 ;  /* 0x0000000508047c11 */ /* 0x000fe200090f0eff */
[----:B------:R-:W-:Y:S02]  /*1d50*/  UIMAD UR60, UR22, 0x7e, URZ ;  /* 0x0000007e163c78a4 */ /* 0x000fe4000f8e023f */
[----:B------:R-:W-:Y:S01]  /*1d60*/  STL [R1+0x114], R26 ;  /* 0x0001141a01007387 */ /* 0x000fe20000100800 */
[----:B------:R-:W-:Y:S01]  /*1d70*/  IADD3 R8, P1, R28, UR61, RZ ;  /* 0x0000003d1c087c10 */ /* 0x000fe2000ff3e0ff */
[----:B------:R-:W-:Y:S02]  /*1d80*/  UIMAD UR35, UR22, 0x7d, URZ ;  /* 0x0000007d162378a4 */ /* 0x000fe4000f8e023f */
[----:B------:R-:W-:Y:S01]  /*1d90*/  STL [R1+0x11c], R27 ;  /* 0x00011c1b01007387 */ /* 0x000fe20000100800 */
[----:B------:R-:W-:-:S02]  /*1da0*/  UIMAD UR25, UR25, 0x3b, URZ ;  /* 0x0000003b191978a4 */ /* 0x000fc4000f8e023f */
[----:B------:R-:W-:Y:S01]  /*1db0*/  UIMAD UR12, UR12, 0x3a, URZ ;  /* 0x0000003a0c0c78a4 */ /* 0x000fe2000f8e023f */
[----:B------:R0:W-:Y:S01]  /*1dc0*/  STL [R1+0x92c], R7 ;  /* 0x00092c0701007387 */ /* 0x0001e20000100800 */
[----:B------:R-:W-:Y:S02]  /*1dd0*/  USHF.R.S32.HI UR61, URZ, 0x1f, UR60 ;  /* 0x0000001f3f3d7899 */ /* 0x000fe4000801143c */
[----:B------:R-:W-:Y:S01]  /*1de0*/  UIMAD UR16, UR16, 0x39, URZ ;  /* 0x00000039101078a4 */ /* 0x000fe2000f8e023f */
[----:B------:R1:W-:Y:S01]  /*1df0*/  STL [R1+0x934], R8 ;  /* 0x0009340801007387 */ /* 0x0003e20000100800 */
[----:B------:R-:W-:Y:S02]  /*1e00*/  UIMAD UR20, UR20, 0x38, URZ ;  /* 0x00000038141478a4 */ /* 0x000fe4000f8e023f */
[----:B------:R-:W-:Y:S02]  /*1e10*/  UIMAD UR44, UR44, 0x37, URZ ;  /* 0x000000372c2c78a4 */ /* 0x000fe4000f8e023f */
[----:B------:R-:W-:Y:S01]  /*1e20*/  UIMAD UR10, UR10, 0x36, URZ ;  /* 0x000000360a0a78a4 */ /* 0x000fe2000f8e023f */
[----:B0-----:R-:W-:Y:S01]  /*1e30*/  IADD3.X R7, R27, UR34, RZ, P0, !PT ;  /* 0x000000221b077c10 */ /* 0x001fe200087fe4ff */
[----:B------:R-:W-:Y:S01]  /*1e40*/  UIMAD UR14, UR14, 0x35, URZ ;  /* 0x000000350e0e78a4 */ /* 0x000fe2000f8e023f */
[----:B------:R-:W-:Y:S01]  /*1e50*/  ULDC UR4, c[0x0][0x238] ;  /* 0x00008e0000047ab9 */ /* 0x000fe20000000800 */
[----:B-1----:R-:W-:-:S02]  /*1e60*/  IADD3.X R8, R26, UR34, RZ, P1, !PT ;  /* 0x000000221a087c10 */ /* 0x002fc40008ffe4ff */
[----:B------:R0:W-:Y:S01]  /*1e70*/  STL [R1+0x928], R7 ;  /* 0x0009280701007387 */ /* 0x0001e20000100800 */
[----:B------:R-:W-:Y:S01]  /*1e80*/  UIMAD UR18, UR18, 0x33, URZ ;  /* 0x00000033121278a4 */ /* 0x000fe2000f8e023f */
[----:B------:R-:W-:Y:S02]  /*1e90*/  ULDC UR5, c[0x0][0x238] ;  /* 0x00008e0000057ab9 */ /* 0x000fe40000000800 */
[----:B------:R1:W-:Y:S01]  /*1ea0*/  STL [R1+0x930], R8 ;  /* 0x0009300801007387 */ /* 0x0003e20000100800 */
[----:B0-----:R-:W-:Y:S02]  /*1eb0*/  IADD3 R7, P0, R29, UR60, RZ ;  /* 0x0000003c1d077c10 */ /* 0x001fe4000ff1e0ff */
[----:B-1----:R-:W-:-:S03]  /*1ec0*/  IADD3 R8, P1, R28, UR60, RZ ;  /* 0x0000003c1c087c10 */ /* 0x002fc6000ff3e0ff */
[----:B------:R0:W-:Y:S01]  /*1ed0*/  STL [R1+0x93c], R7 ;  /* 0x00093c0701007387 */ /* 0x0001e20000100800 */
[----:B------:R-:W-:-:S03]  /*1ee0*/  USHF.R.S32.HI UR60, URZ, 0x1f, UR35 ;  /* 0x0000001f3f3c7899 */ /* 0x000fc60008011423 */
[----:B------:R1:W-:Y:S01]  /*1ef0*/  STL [R1+0x944], R8 ;  /* 0x0009440801007387 */ /* 0x0003e20000100800 */
[----:B0-----:R-:W-:Y:S02]  /*1f00*/  IADD3.X R7, R27, UR61, RZ, P0, !PT ;  /* 0x0000003d1b077c10 */ /* 0x001fe400087fe4ff */
[----:B-1----:R-:W-:-:S03]  /*1f10*/  IADD3.X R8, R26, UR61, RZ, P1, !PT ;  /* 0x0000003d1a087c10 */ /* 0x002fc60008ffe4ff */
[----:B------:R0:W-:Y:S01]  /*1f20*/  STL [R1+0x938], R7 ;  /* 0x0009380701007387 */ /* 0x0001e20000100800 */
[----:B------:R-:W-:-:S03]  /*1f30*/  UIMAD UR34, UR22, 0x7c, URZ ;  /* 0x0000007c162278a4 */ /* 0x000fc6000f8e023f */
        /* <DEDUP_REMOVED lines=599> */
[----:B------:R-:W-:-:S03]  /*44b0*/  USHF.L.U32 UR34, UR22, 0x6, URZ ;  /* 0x0000000616227899 */ /* 0x000fc6000800063f */
        /* <DEDUP_REMOVED lines=14> */
[----:B------:R-:W-:-:S03]  /*45a0*/  UIMAD UR60, UR22, 0x3e, URZ ;  /* 0x0000003e163c78a4 */ /* 0x000fc6000f8e023f */
[----:B------:R1:W-:Y:S01]  /*45b0*/  STL [R1+0xd24], R8 ;  /* 0x000d240801007387 */ /* 0x0003e20000100800 */
[----:B0-----:R-:W-:Y:S02]  /*45c0*/  IADD3.X R7, R27, UR35, RZ, P0, !PT ;  /* 0x000000231b077c10 */ /* 0x001fe400087fe4ff */
[----:B-1----:R-:W-:-:S03]  /*45d0*/  IADD3.X R8, R26, UR35, RZ, P1, !PT ;  /* 0x000000231a087c10 */ /* 0x002fc60008ffe4ff */
[----:B------:R0:W-:Y:S01]  /*45e0*/  STL [R1+0xd18], R7 ;  /* 0x000d180701007387 */ /* 0x0001e20000100800 */
[----:B------:R-:W-:-:S03]  /*45f0*/  USHF.R.S32.HI UR35, URZ, 0x1f, UR61 ;  /* 0x0000001f3f237899 */ /* 0x000fc6000801143d */
[----:B------:R1:W-:Y:S01]  /*4600*/  STL [R1+0xd20], R8 ;  /* 0x000d200801007387 */ /* 0x0003e20000100800 */
[----:B0-----:R-:W-:Y:S02]  /*4610*/  IADD3 R7, P0, R29, UR61, RZ ;  /* 0x0000003d1d077c10 */ /* 0x001fe4000ff1e0ff */
[----:B-1----:R-:W-:-:S03]  /*4620*/  IADD3 R8, P1, R28, UR61, RZ ;  /* 0x0000003d1c087c10 */ /* 0x002fc6000ff3e0ff */
[----:B------:R0:W-:Y:S01]  /*4630*/  STL [R1+0xd2c], R7 ;  /* 0x000d2c0701007387 */ /* 0x0001e20000100800 */
[----:B------:R-:W-:Y:S01]  /*4640*/  IADD3 R17, P3, R28, UR60, RZ ;  /* 0x0000003c1c117c10 */ /* 0x000fe2000ff7e0ff */
[----:B------:R-:W-:Y:S02]  /*4650*/  USHF.R.S32.HI UR61, URZ, 0x1f, UR60 ;  /* 0x0000001f3f3d7899 */ /* 0x000fe4000801143c */
[----:B------:R1:W-:Y:S01]  /*4660*/  STL [R1+0xd34], R8 ;  /* 0x000d340801007387 */ /* 0x0003e20000100800 */
[----:B0-----:R-:W-:Y:S01]  /*4670*/  IADD3 R7, P2, R29, UR60, RZ ;  /* 0x0000003c1d077c10 */ /* 0x001fe2000ff5e0ff */
[----:B------:R-:W-:Y:S02]  /*4680*/  UIMAD UR34, UR22, 0x3d, URZ ;  /* 0x0000003d162278a4 */ /* 0x000fe4000f8e023f */
[----:B------:R-:W-:Y:S01]  /*4690*/  UIMAD UR4, UR4, 0x34, URZ ;  /* 0x00000034040478a4 */ /* 0x000fe2000f8e023f */
[----:B-1----:R-:W-:Y:S01]  /*46a0*/  IADD3.X R8, R27, UR35, RZ, P0, !PT ;  /* 0x000000231b087c10 */ /* 0x002fe200087fe4ff */
[----:B------:R0:W-:Y:S01]  /*46b0*/  STL [R1+0xd3c], R7 ;  /* 0x000d3c0701007387 */ /* 0x0001e20000100800 */
[----:B------:R-:W-:-:S02]  /*46c0*/  UIMAD UR5, UR5, 0x32, URZ ;  /* 0x00000032050578a4 */ /* 0x000fc4000f8e023f */
[----:B------:R-:W-:Y:S01]  /*46d0*/  UIMAD UR9, UR9, 0x31, URZ ;  /* 0x00000031090978a4 */ /* 0x000fe2000f8e023f */
[----:B------:R-:W-:Y:S01]  /*46e0*/  STL [R1+0xd44], R17 ;  /* 0x000d441101007387 */ /* 0x000fe20000100800 */
[----:B------:R-:W-:Y:S02]  /*46f0*/  UIMAD UR24, UR24, 0x30, URZ ;  /* 0x00000030181878a4 */ /* 0x000fe4000f8e023f */
[----:B------:R-:W-:Y:S02]  /*4700*/  UIMAD UR52, UR52, 0x2f, URZ ;  /* 0x0000002f343478a4 */ /* 0x000fe4000f8e023f */
[----:B------:R-:W-:Y:S01]  /*4710*/  UIMAD UR36, UR36, 0x2e, URZ ;  /* 0x0000002e242478a4 */ /* 0x000fe2000f8e023f */
[----:B0-----:R-:W-:Y:S01]  /*4720*/  IADD3.X R7, R26, UR35, RZ, P1, !PT ;  /* 0x000000231a077c10 */ /* 0x001fe20008ffe4ff */
[----:B------:R0:W-:Y:S01]  /*4730*/  STL [R1+0xd28], R8 ;  /* 0x000d280801007387 */ /* 0x0001e20000100800 */
[----:B------:R-:W-:Y:S02]  /*4740*/  UIMAD UR22, UR22, 0x3c, URZ ;  /* 0x0000003c161678a4 */ /* 0x000fe4000f8e023f */
[----:B------:R-:W-:Y:S01]  /*4750*/  UIMAD UR17, UR17, 0x2d, URZ ;  /* 0x0000002d111178a4 */ /* 0x000fe2000f8e023f */
[----:B------:R1:W-:Y:S01]  /*4760*/  STL [R1+0xd30], R7 ;  /* 0x000d300701007387 */ /* 0x0003e20000100800 */
[----:B------:R-:W-:-:S02]  /*4770*/  UIMAD UR56, UR56, 0x2c, URZ ;  /* 0x0000002c383878a4 */ /* 0x000fc4000f8e023f */
[----:B------:R-:W-:Y:S02]  /*4780*/  UIMAD UR48, UR48, 0x2b, URZ ;  /* 0x0000002b303078a4 */ /* 0x000fe4000f8e023f */
[----:B------:R-:W-:Y:S01]  /*4790*/  UIMAD UR40, UR40, 0x2a, URZ ;  /* 0x0000002a282878a4 */ /* 0x000fe2000f8e023f */
[----:B0-----:R-:W-:Y:S01]  /*47a0*/  IADD3.X R8, R27, UR61, RZ, P2, !PT ;  /* 0x0000003d1b087c10 */ /* 0x001fe200097fe4ff */
[----:B------:R-:W-:Y:S02]  /*47b0*/  UIMAD UR28, UR28, 0x29, URZ ;  /* 0x000000291c1c78a4 */ /* 0x000fe4000f8e023f */
[----:B------:R-:W-:Y:S01]  /*47c0*/  UIMAD UR21, UR21, 0x28, URZ ;  /* 0x00000028151578a4 */ /* 0x000fe2000f8e023f */
[----:B-1----:R-:W-:Y:S01]  /*47d0*/  IADD3.X R7, R26, UR61, RZ, P3, !PT ;  /* 0x0000003d1a077c10 */ /* 0x002fe20009ffe4ff */
[----:B------:R0:W-:Y:S01]  /*47e0*/  STL [R1+0xd38], R8 ;  /* 0x000d380801007387 */ /* 0x0001e20000100800 */
[----:B------:R-:W-:Y:S02]  /*47f0*/  USHF.R.S32.HI UR61, URZ, 0x1f, UR34 ;  /* 0x0000001f3f3d7899 */ /* 0x000fe40008011422 */
[----:B------:R-:W-:Y:S01]  /*4800*/  UIMAD UR13, UR13, 0x27, URZ ;  /* 0x000000270d0d78a4 */ /* 0x000fe2000f8e023f */
[----:B------:R1:W-:Y:S01]  /*4810*/  STL [R1+0xd40], R7 ;  /* 0x000d400701007387 */ /* 0x0003e20000100800 */
[----:B------:R-:W-:-:S02]  /*4820*/  UIMAD UR58, UR58, 0x26, URZ ;  /* 0x000000263a3a78a4 */ /* 0x000fc4000f8e023f */
[----:B------:R-:W-:Y:S02]  /*4830*/  UIMAD UR54, UR54, 0x25, URZ ;  /* 0x00000025363678a4 */ /* 0x000fe4000f8e023f */
[----:B------:R-:W-:Y:S01]  /*4840*/  UIMAD UR50, UR50, 0x24, URZ ;  /* 0x00000024323278a4 */ /* 0x000fe2000f8e023f */
[----:B0-----:R-:W-:Y:S01]  /*4850*/  IADD3 R8, P0, R29, UR34, RZ ;  /* 0x000000221d087c10 */ /* 0x001fe2000ff1e0ff */
[----:B------:R-:W-:Y:S02]  /*4860*/  UIMAD UR46, UR46, 0x23, URZ ;  /* 0x000000232e2e78a4 */ /* 0x000fe4000f8e023f */
[----:B------:R-:W-:Y:S01]  /*4870*/  UIMAD UR42, UR42, 0x22, URZ ;  /* 0x000000222a2a78a4 */ /* 0x000fe2000f8e023f */
[C---:B-1----:R-:W-:Y:S01]  /*4880*/  IADD3 R7, P1, R28.reuse, UR34, RZ ;  /* 0x000000221c077c10 */ /* 0x042fe2000ff3e0ff */
[----:B------:R-:W-:Y:S01]  /*4890*/  STL [R1+0xd4c], R8 ;  /* 0x000d4c0801007387 */ /* 0x000fe20000100800 */
[----:B------:R-:W-:Y:S01]  /*48a0*/  IADD3 R17, P3, R28, UR25, RZ ;  /* 0x000000191c117c10 */ /* 0x000fe2000ff7e0ff */
[----:B------:R-:W-:-:S02]  /*48b0*/  UIMAD UR38, UR38, 0x21, URZ ;  /* 0x00000021262678a4 */ /* 0x000fc4000f8e023f */
[----:B------:R0:W-:Y:S01]  /*48c0*/  STL [R1+0xd54], R7 ;  /* 0x000d540701007387 */ /* 0x0001e20000100800 */
[----:B------:R-:W-:Y:S02]  /*48d0*/  USHF.L.U32 UR30, UR30, 0x5, URZ ;  /* 0x000000051e1e7899 */ /* 0x000fe4000800063f */
[----:B------:R-:W-:Y:S02]  /*48e0*/  UIMAD UR26, UR26, 0x1f, URZ ;  /* 0x0000001f1a1a78a4 */ /* 0x000fe4000f8e023f */
[----:B------:R-:W-:Y:S02]  /*48f0*/  UIMAD UR23, UR23, 0x1e, URZ ;  /* 0x0000001e171778a4 */ /* 0x000fe4000f8e023f */
[----:B------:R-:W-:Y:S02]  /*4900*/  UIMAD UR19, UR19, 0x1d, URZ ;  /* 0x0000001d131378a4 */ /* 0x000fe4000f8e023f */
[----:B------:R-:W-:Y:S01]  /*4910*/  UIMAD UR15, UR15, 0x1c, URZ ;  /* 0x0000001c0f0f78a4 */ /* 0x000fe2000f8e023f */
[----:B0-----:R-:W-:Y:S01]  /*4920*/  IADD3.X R7, R27, UR61, RZ, P0, !PT ;  /* 0x0000003d1b077c10 */ /* 0x001fe200087fe4ff */
[----:B------:R-:W-:Y:S01]  /*4930*/  UIMAD UR11, UR11, 0x1b, URZ ;  /* 0x0000001b0b0b78a4 */ /* 0x000fe2000f8e023f */
[----:B------:R-:W-:Y:S01]  /*4940*/  IADD3.X R8, R26, UR61, RZ, P1, !PT ;  /* 0x0000003d1a087c10 */ /* 0x000fe20008ffe4ff */
[----:B------:R-:W-:-:S02]  /*4950*/  UIMAD UR8, UR8, 0x1a, URZ ;  /* 0x0000001a080878a4 */ /* 0x000fc4000f8e023f */
[----:B------:R0:W-:Y:S01]  /*4960*/  STL [R1+0xd48], R7 ;  /* 0x000d480701007387 */ /* 0x0001e20000100800 */
[----:B------:R-:W-:Y:S02]  /*4970*/  USHF.R.S32.HI UR61, URZ, 0x1f, UR22 ;  /* 0x0000001f3f3d7899 */ /* 0x000fe40008011416 */
[----:B------:R-:W-:Y:S01]  /*4980*/  UIMAD UR7, UR7, 0x19, URZ ;  /* 0x00000019070778a4 */ /* 0x000fe2000f8e023f */
[----:B------:R1:W-:Y:S01]  /*4990*/  STL [R1+0xd50], R8 ;  /* 0x000d500801007387 */ /* 0x0003e20000100800 */
[----:B------:R-:W-:Y:S02]  /*49a0*/  UIMAD UR6, UR6, 0x18, URZ ;  /* 0x00000018060678a4 */ /* 0x000fe4000f8e023f */
[----:B------:R-:W-:Y:S02]  /*49b0*/  UIMAD UR59, UR59, 0x17, URZ ;  /* 0x000000173b3b78a4 */ /* 0x000fe4000f8e023f */
[----:B------:R-:W-:Y:S01]  /*49c0*/  UIMAD UR57, UR57, 0x16, URZ ;  /* 0x00000016393978a4 */ /* 0x000fe2000f8e023f */
[----:B0-----:R-:W-:Y:S01]  /*49d0*/  IADD3 R7, P0, R29, UR22, RZ ;  /* 0x000000161d077c10 */ /* 0x001fe2000ff1e0ff */
[----:B------:R-:W-:-:S02]  /*49e0*/  UIMAD UR55, UR55, 0x15, URZ ;  /* 0x00000015373778a4 */ /* 0x000fc4000f8e023f */
[----:B------:R-:W-:Y:S01]  /*49f0*/  UIMAD UR53, UR53, 0x14, URZ ;  /* 0x00000014353578a4 */ /* 0x000fe2000f8e023f */
[----:B-1----:R-:W-:Y:S01]  /*4a00*/  IADD3 R8, P1, R28, UR22, RZ ;  /* 0x000000161c087c10 */ /* 0x002fe2000ff3e0ff */
[----:B------:R0:W-:Y:S01]  /*4a10*/  STL [R1+0xd5c], R7 ;  /* 0x000d5c0701007387 */ /* 0x0001e20000100800 */
[----:B------:R-:W-:Y:S02]  /*4a20*/  USHF.R.S32.HI UR22, URZ, 0x1f, UR25 ;  /* 0x0000001f3f167899 */ /* 0x000fe40008011419 */
[----:B------:R-:W-:Y:S01]  /*4a30*/  UIMAD UR51, UR51, 0x13, URZ ;  /* 0x00000013333378a4 */ /* 0x000fe2000f8e023f */
[----:B------:R1:W-:Y:S01]  /*4a40*/  STL [R1+0xd64], R8 ;  /* 0x000d640801007387 */ /* 0x0003e20000100800 */
[----:B------:R-:W-:Y:S02]  /*4a50*/  UIMAD UR49, UR49, 0x12, URZ ;  /* 0x00000012313178a4 */ /* 0x000fe4000f8e023f */
[----:B------:R-:W-:Y:S02]  /*4a60*/  UIMAD UR47, UR47, 0x11, URZ ;  /* 0x000000112f2f78a4 */ /* 0x000fe4000f8e023f */
[----:B------:R-:W-:Y:S01]  /*4a70*/  USHF.L.U32 UR45, UR45, 0x4, URZ ;  /* 0x000000042d2d7899 */ /* 0x000fe2000800063f */
[----:B0-----:R-:W-:Y:S01]  /*4a80*/  IADD3 R7, P2, R29, UR25, RZ ;  /* 0x000000191d077c10 */ /* 0x001fe2000ff5e0ff */
[----:B------:R-:W-:-:S02]  /*4a90*/  UIMAD UR43, UR43, 0xf, URZ ;  /* 0x0000000f2b2b78a4 */ /* 0x000fc4000f8e023f */
[----:B------:R-:W-:Y:S01]  /*4aa0*/  UIMAD UR41, UR41, 0xe, URZ ;  /* 0x0000000e292978a4 */ /* 0x000fe2000f8e023f */
[C---:B-1----:R-:W-:Y:S01]  /*4ab0*/  IADD3.X R8, R27.reuse, UR61, RZ, P0, !PT ;  /* 0x0000003d1b087c10 */ /* 0x042fe200087fe4ff */
[----:B------:R0:W-:Y:S01]  /*4ac0*/  STL [R1+0xd6c], R7 ;  /* 0x000d6c0701007387 */ /* 0x0001e20000100800 */
[----:B------:R-:W-:Y:S02]  /*4ad0*/  UIMAD UR39, UR39, 0xd, URZ ;  /* 0x0000000d272778a4 */ /* 0x000fe4000f8e023f */
[----:B------:R-:W-:Y:S01]  /*4ae0*/  UIMAD UR37, UR37, 0xc, URZ ;  /* 0x0000000c252578a4 */ /* 0x000fe2000f8e023f */
[----:B------:R-:W-:Y:S01]  /*4af0*/  STL [R1+0xd74], R17 ;  /* 0x000d741101007387 */ /* 0x000fe20000100800 */
[----:B------:R-:W-:Y:S02]  /*4b00*/  UIMAD UR31, UR31, 0xb, URZ ;  /* 0x0000000b1f1f78a4 */ /* 0x000fe4000f8e023f */
[----:B------:R-:W-:Y:S02]  /*4b10*/  UIMAD UR29, UR29, 0xa, URZ ;  /* 0x0000000a1d1d78a4 */ /* 0x000fe4000f8e023f */
[----:B------:R-:W-:Y:S01]  /*4b20*/  UIMAD UR27, UR27, 0x9, URZ ;  /* 0x000000091b1b78a4 */ /* 0x000fe2000f8e023f */
[----:B0-----:R-:W-:Y:S01]  /*4b30*/  IADD3.X R7, R26, UR61, RZ, P1, !PT ;  /* 0x0000003d1a077c10 */ /* 0x001fe20008ffe4ff */
[----:B------:R0:W-:Y:S01]  /*4b40*/  STL [R1+0xd58], R8 ;  /* 0x000d580801007387 */ /* 0x0001e20000100800 */
[----:B------:R-:W-:Y:S01]  /*4b50*/  ULDC UR60, c[0x0][0x238] ;  /* 0x00008e00003c7ab9 */ /* 0x000fe20000000800 */
[----:B------:R-:W-:Y:S01]  /*4b60*/  ULDC UR35, c[0x0][0x238] ;  /* 0x00008e0000237ab9 */ /* 0x000fe20000000800 */
[----:B------:R-:W-:Y:S01]  /*4b70*/  ULDC UR34, c[0x0][0x238] ;  /* 0x00008e0000227ab9 */ /* 0x000fe20000000800 */
[----:B------:R1:W-:Y:S01]  /*4b80*/  STL [R1+0xd60], R7 ;  /* 0x000d600701007387 */ /* 0x0003e20000100800 */
[----:B------:R-:W-:Y:S01]  /*4b90*/  ULDC UR61, c[0x0][0x238] ;  /* 0x00008e00003d7ab9 */ /* 0x000fe20000000800 */
[----:B------:R-:W-:Y:S01]  /*4ba0*/  ULDC UR25, c[0x0][0x238] ;  /* 0x00008e0000197ab9 */ /* 0x000fe20000000800 */
[----:B0-----:R-:W-:-:S02]  /*4bb0*/  IADD3.X R8, R27, UR22, RZ, P2, !PT ;  /* 0x000000161b087c10 */ /* 0x001fc400097fe4ff */
[----:B-1----:R-:W-:-:S03]  /*4bc0*/  IADD3.X R7, R26, UR22, RZ, P3, !PT ;  /* 0x000000161a077c10 */ /* 0x002fc60009ffe4ff */
[----:B------:R0:W-:Y:S01]  /*4bd0*/  STL [R1+0xd68], R8 ;  /* 0x000d680801007387 */ /* 0x0001e20000100800 */
[----:B------:R-:W-:-:S03]  /*4be0*/  USHF.R.S32.HI UR22, URZ, 0x1f, UR12 ;  /* 0x0000001f3f167899 */ /* 0x000fc6000801140c */
[----:B------:R1:W-:Y:S01]  /*4bf0*/  STL [R1+0xd70], R7 ;  /* 0x000d700701007387 */ /* 0x0003e20000100800 */
[----:B0-----:R-:W-:Y:S02]  /*4c00*/  IADD3 R8, P0, R29, UR12, RZ ;  /* 0x0000000c1d087c10 */ /* 0x001fe4000ff1e0ff */
[----:B-1----:R-:W-:-:S03]  /*4c10*/  IADD3 R7, P1, R28, UR12, RZ ;  /* 0x0000000c1c077c10 */ /* 0x002fc6000ff3e0ff */
[----:B------:R-:W-:Y:S01]  /*4c20*/  STL [R1+0xd7c], R8 ;  /* 0x000d7c0801007387 */ /* 0x000fe20000100800 */
[----:B------:R-:W-:Y:S01]  /*4c30*/  IADD3 R17, P3, R28, UR20, RZ ;  /* 0x000000141c117c10 */ /* 0x000fe2000ff7e0ff */
[----:B------:R-:W-:Y:S02]  /*4c40*/  USHF.L.U32 UR60, UR60, 0x3, URZ ;  /* 0x000000033c3c7899 */ /* 0x000fe4000800063f */
[----:B------:R0:W-:Y:S01]  /*4c50*/  STL [R1+0xd84], R7 ;  /* 0x000d840701007387 */ /* 0x0001e20000100800 */
[----:B------:R-:W-:Y:S02]  /*4c60*/  UIMAD UR35, UR35, 0x7, URZ ;  /* 0x00000007232378a4 */ /* 0x000fe4000f8e023f */
[----:B------:R-:W-:Y:S02]  /*4c70*/  UIMAD UR34, UR34, 0x6, URZ ;  /* 0x00000006222278a4 */ /* 0x000fe4000f8e023f */
[----:B------:R-:W-:Y:S02]  /*4c80*/  UIMAD UR61, UR61, 0x5, URZ ;  /* 0x000000053d3d78a4 */ /* 0x000fe4000f8e023f */
[----:B------:R-:W-:Y:S01]  /*4c90*/  USHF.L.U32 UR25, UR25, 0x2, URZ ;  /* 0x0000000219197899 */ /* 0x000fe2000800063f */
[----:B------:R-:W-:Y:S01]  /*4ca0*/  ULDC UR12, c[0x0][0x238] ;  /* 0x00008e00000c7ab9 */ /* 0x000fe20000000800 */
[----:B0-----:R-:W-:-:S02]  /*4cb0*/  IADD3.X R7, R27, UR22, RZ, P0, !PT ;  /* 0x000000161b077c10 */ /* 0x001fc400087fe4ff */
[----:B------:R-:W-:-:S03]  /*4cc0*/  IADD3.X R8, R26, UR22, RZ, P1, !PT ;  /* 0x000000161a087c10 */ /* 0x000fc60008ffe4ff */
[----:B------:R0:W-:Y:S01]  /*4cd0*/  STL [R1+0xd78], R7 ;  /* 0x000d780701007387 */ /* 0x0001e20000100800 */
[----:B------:R-:W-:-:S03]  /*4ce0*/  USHF.R.S32.HI UR22, URZ, 0x1f, UR16 ;  /* 0x0000001f3f167899 */ /* 0x000fc60008011410 */
[----:B------:R1:W-:Y:S01]  /*4cf0*/  STL [R1+0xd80], R8 ;  /* 0x000d800801007387 */ /* 0x0003e20000100800 */
[----:B0-----:R-:W-:Y:S02]  /*4d00*/  IADD3 R7, P0, R29, UR16, RZ ;  /* 0x000000101d077c10 */ /* 0x001fe4000ff1e0ff */
[----:B-1----:R-:W-:-:S03]  /*4d10*/  IADD3 R8, P1, R28, UR16, RZ ;  /* 0x000000101c087c10 */ /* 0x002fc6000ff3e0ff */
[----:B------:R0:W-:Y:S01]  /*4d20*/  STL [R1+0xd8c], R7 ;  /* 0x000d8c0701007387 */ /* 0x0001e20000100800 */
[----:B------:R-:W-:-:S03]  /*4d30*/  USHF.R.S32.HI UR16, URZ, 0x1f, UR20 ;  /* 0x0000001f3f107899 */ /* 0x000fc60008011414 */
[----:B------:R1:W-:Y:S01]  /*4d40*/  STL [R1+0xd94], R8 ;  /* 0x000d940801007387 */ /* 0x0003e20000100800 */
[----:B0-----:R-:W-:Y:S01]  /*4d50*/  IADD3 R7, P2, R29, UR20, RZ ;  /* 0x000000141d077c10 */ /* 0x001fe2000ff5e0ff */
[----:B------:R-:W-:Y:S01]  /*4d60*/  UIMAD UR12, UR12, 0x3, URZ ;  /* 0x000000030c0c78a4 */ /* 0x000fe2000f8e023f */
[----:B------:R-:W-:Y:S01]  /*4d70*/  ULDC UR20, c[0x0][0x238] ;  /* 0x00008e0000147ab9 */ /* 0x000fe20000000800 */
[----:B-1----:R-:W-:Y:S02]  /*4d80*/  IADD3.X R8, R27, UR22, RZ, P0, !PT ;  /* 0x000000161b087c10 */ /* 0x002fe400087fe4ff */
[----:B------:R0:W-:Y:S04]  /*4d90*/  STL [R1+0xd9c], R7 ;  /* 0x000d9c0701007387 */ /* 0x0001e80000100800 */
[----:B------:R-:W-:Y:S01]  /*4da0*/  STL [R1+0xda4], R17 ;  /* 0x000da41101007387 */ /* 0x000fe20000100800 */
[----:B0-----:R-:W-:-:S03]  /*4db0*/  IADD3.X R7, R26, UR22, RZ, P1, !PT ;  /* 0x000000161a077c10 */ /* 0x001fc60008ffe4ff */
[----:B------:R0:W-:Y:S01]  /*4dc0*/  STL [R1+0xd88], R8 ;  /* 0x000d880801007387 */ /* 0x0001e20000100800 */
[----:B------:R-:W-:Y:S01]  /*4dd0*/  USHF.L.U32 UR20, UR20, 0x1, URZ ;  /* 0x0000000114147899 */ /* 0x000fe2000800063f */
[----:B------:R-:W-:Y:S02]  /*4de0*/  ULDC UR22, c[0x0][0x238] ;  /* 0x00008e0000167ab9 */ /* 0x000fe40000000800 */
        /* <DEDUP_REMOVED lines=10> */
[----:B------:R-:W-:Y:S02]  /*4e90*/  ULDC UR44, c[0x0][0x238] ;  /* 0x00008e00002c7ab9 */ /* 0x000fe40000000800 */
[----:B------:R0:W-:Y:S02]  /*4ea0*/  STL [R1+0xdb4], R7 ;  /* 0x000db40701007387 */ /* 0x0001e40000100800 */
[----:B0-----:R-:W-:Y:S02]  /*4eb0*/  IADD3.X R7, R27, UR16, RZ, P0, !PT ;  /* 0x000000101b077c10 */ /* 0x001fe400087fe4ff */
        /* <DEDUP_REMOVED lines=10> */
[----:B------:R-:W-:Y:S01]  /*4f60*/  USHF.R.S32.HI UR22, URZ, 0x1f, UR22 ;  /* 0x0000001f3f167899 */ /* 0x000fe20008011416 */
[----:B------:R-:W-:Y:S01]  /*4f70*/  ULDC UR14, c[0x0][0x238] ;  /* 0x00008e00000e7ab9 */ /* 0x000fe20000000800 */
[----:B-1----:R-:W-:Y:S02]  /*4f80*/  IADD3.X R8, R27, UR16, RZ, P0, !PT ;  /* 0x000000101b087c10 */ /* 0x002fe400087fe4ff */
[----:B------:R0:W-:Y:S04]  /*4f90*/  STL [R1+0xdcc], R7 ;  /* 0x000dcc0701007387 */ /* 0x0001e80000100800 */
[----:B------:R1:W-:Y:S01]  /*4fa0*/  STL [R1+0xdd4], R17 ;  /* 0x000dd41101007387 */ /* 0x0003e20000100800 */
[----:B0-----:R-:W-:-:S03]  /*4fb0*/  IADD3.X R7, R26, UR16, RZ, P1, !PT ;  /* 0x000000101a077c10 */ /* 0x001fc60008ffe4ff */
[----:B------:R0:W-:Y:S01]  /*4fc0*/  STL [R1+0xdb8], R8 ;  /* 0x000db80801007387 */ /* 0x0001e20000100800 */
[-C--:B------:R-:W-:Y:S01]  /*4fd0*/  IADD3 R20, P0, R14, R3.reuse, RZ ;  /* 0x000000030e147210 */ /* 0x080fe20007f1e0ff */
[----:B------:R-:W-:Y:S02]  /*4fe0*/  ULDC UR16, c[0x0][0x238] ;  /* 0x00008e0000107ab9 */ /* 0x000fe40000000800 */
[----:B------:R2:W-:Y:S01]  /*4ff0*/  STL [R1+0xdc0], R7 ;  /* 0x000dc00701007387 */ /* 0x0005e20000100800 */
[----:B-1----:R-:W-:Y:S02]  /*5000*/  IADD3 R17, P4, R5, R3, RZ ;  /* 0x0000000305117210 */ /* 0x002fe40007f9e0ff */
[----:B0-----:R-:W-:Y:S02]  /*5010*/  IADD3.X R8, R27, UR10, RZ, P2, !PT ;  /* 0x0000000a1b087c10 */ /* 0x001fe400097fe4ff */
[----:B--2---:R-:W-:-:S03]  /*5020*/  IADD3.X R7, R26, UR10, RZ, P3, !PT ;  /* 0x0000000a1a077c10 */ /* 0x004fc60009ffe4ff */
[----:B------:R0:W-:Y:S01]  /*5030*/  STL [R1+0xdc8], R8 ;  /* 0x000dc80801007387 */ /* 0x0001e20000100800 */
[----:B------:R-:W-:-:S03]  /*5040*/  ULDC UR10, c[0x0][0x230] ;  /* 0x00008c00000a7ab9 */ /* 0x000fc60000000800 */
[----:B------:R1:W-:Y:S04]  /*5050*/  STL [R1+0xdd0], R7 ;  /* 0x000dd00701007387 */ /* 0x0003e80000100800 */
[----:B------:R2:W-:Y:S01]  /*5060*/  STL [R1+0x4ec], R17 ;  /* 0x0004ec1101007387 */ /* 0x0005e20000100800 */
[----:B0-----:R-:W-:Y:S02]  /*5070*/  IADD3 R8, P6, R5, R0, RZ ;  /* 0x0000000005087210 */ /* 0x001fe40007fde0ff */
[----:B-1----:R-:W-:Y:S02]  /*5080*/  SHF.R.S32.HI R7, RZ, 0x1f, R5 ;  /* 0x0000001fff077819 */ /* 0x002fe40000011405 */
[----:B--2---:R-:W-:Y:S01]  /*5090*/  IADD3 R17, P3, R10, R3, RZ ;  /* 0x000000030a117210 */ /* 0x004fe20007f7e0ff */
[----:B------:R0:W-:Y:S01]  /*50a0*/  STL [R1+0x4f4], R8 ;  /* 0x0004f40801007387 */ /* 0x0001e20000100800 */
[----:B------:R-:W-:-:S02]  /*50b0*/  SHF.R.S32.HI R5, RZ, 0x1f, R10 ;  /* 0x0000001fff057819 */ /* 0x000fc4000001140a */
[-C--:B------:R-:W-:Y:S01]  /*50c0*/  IADD3 R10, P1, R10, R0.reuse, RZ ;  /* 0x000000000a0a7210 */ /* 0x080fe20007f3e0ff */
[----:B------:R1:W-:Y:S04]  /*50d0*/  STL [R1+0x4fc], R17 ;  /* 0x0004fc1101007387 */ /* 0x0003e80000100800 */
[----:B------:R-:W-:Y:S01]  /*50e0*/  STL [R1+0x504], R10 ;  /* 0x0005040a01007387 */ /* 0x000fe20000100800 */
[----:B0-----:R-:W-:Y:S02]  /*50f0*/  SHF.R.S32.HI R8, RZ, 0x1f, R14 ;  /* 0x0000001fff087819 */ /* 0x001fe4000001140e */
[----:B-1----:R-:W-:Y:S01]  /*5100*/  IADD3 R17, P2, R14, R0, RZ ;  /* 0x000000000e117210 */ /* 0x002fe20007f5e0ff */
[----:B------:R-:W-:Y:S01]  /*5110*/  STL [R1+0x50c], R20 ;  /* 0x00050c1401007387 */ /* 0x000fe20000100800 */
[----:B------:R-:W-:-:S03]  /*5120*/  IMAD.X R14, R7, 0x1, R4, P4 ;  /* 0x00000001070e7824 */ /* 0x000fc600020e0604 */
[----:B------:R0:W-:Y:S01]  /*5130*/  STL [R1+0x514], R17 ;  /* 0x0005141101007387 */ /* 0x0001e20000100800 */
[----:B------:R-:W-:-:S03]  /*5140*/  IMAD.X R7, R7, 0x1, R2, P6 ;  /* 0x0000000107077824 */ /* 0x000fc600030e0602 */
[----:B------:R1:W-:Y:S01]  /*5150*/  STL [R1+0x4e8], R14 ;  /* 0x0004e80e01007387 */ /* 0x0003e20000100800 */
[C---:B0-----:R-:W-:Y:S02]  /*5160*/  IADD3 R17, P5, R6.reuse, R3, RZ ;  /* 0x0000000306117210 */ /* 0x041fe40007fbe0ff */
[----:B-1----:R-:W-:-:S03]  /*5170*/  IADD3 R14, P4, R6, R0, RZ ;  /* 0x00000000060e7210 */ /* 0x002fc60007f9e0ff */
[----:B------:R-:W-:Y:S04]  /*5180*/  STL [R1+0x880], R17 ;  /* 0x0008801101007387 */ /* 0x000fe80000100800 */
[----:B------:R0:W-:Y:S04]  /*5190*/  STL [R1+0x4f0], R7 ;  /* 0x0004f00701007387 */ /* 0x0001e80000100800 */
[----:B------:R1:W-:Y:S01]  /*51a0*/  STL [R1+0x888], R14 ;  /* 0x0008880e01007387 */ /* 0x0003e20000100800 */
[C---:B0-----:R-:W-:Y:S01]  /*51b0*/  IMAD.X R7, R5.reuse, 0x1, R4, P3 ;  /* 0x0000000105077824 */ /* 0x041fe200018e0604 */
[----:B------:R-:W-:Y:S01]  /*51c0*/  IADD3 R17, P3, R16, R3, RZ ;  /* 0x0000000310117210 */ /* 0x000fe20007f7e0ff */
[----:B-1----:R-:W-:-:S03]  /*51d0*/  IMAD.X R14, R5, 0x1, R2, P1 ;  /* 0x00000001050e7824 */ /* 0x002fc600008e0602 */
[----:B------:R0:W-:Y:S01]  /*51e0*/  STL [R1+0x4f8], R7 ;  /* 0x0004f80701007387 */ /* 0x0001e20000100800 */
[----:B------:R-:W-:Y:S02]  /*51f0*/  SHF.R.S32.HI R10, RZ, 0x1f, R6 ;  /* 0x0000001fff0a7819 */ /* 0x000fe40000011406 */
[----:B------:R-:W-:Y:S01]  /*5200*/  SHF.R.S32.HI R6, RZ, 0x1f, R16 ;  /* 0x0000001fff067819 */ /* 0x000fe20000011410 */
[----:B------:R-:W-:Y:S01]  /*5210*/  STL [R1+0x890], R17 ;  /* 0x0008901101007387 */ /* 0x000fe20000100800 */
[----:B0-----:R-:W-:-:S03]  /*5220*/  IADD3 R7, P1, R16, R0, RZ ;  /* 0x0000000010077210 */ /* 0x001fc60007f3e0ff */
[----:B------:R0:W-:Y:S01]  /*5230*/  STL [R1+0x500], R14 ;  /* 0x0005000e01007387 */ /* 0x0001e20000100800 */
[----:B------:R-:W-:-:S03]  /*5240*/  IMAD.X R16, R8, 0x1, R4, P0 ;  /* 0x0000000108107824 */ /* 0x000fc600000e0604 */
[----:B------:R1:W-:Y:S01]  /*5250*/  STL [R1+0x898], R7 ;  /* 0x0008980701007387 */ /* 0x0003e20000100800 */
[----:B------:R-:W-:Y:S01]  /*5260*/  SHF.R.S32.HI R5, RZ, 0x1f, R12 ;  /* 0x0000001fff057819 */ /* 0x000fe2000001140c */
[----:B0-----:R-:W-:Y:S01]  /*5270*/  IMAD.X R14, R8, 0x1, R2, P2 ;  /* 0x00000001080e7824 */ /* 0x001fe200010e0602 */
[C---:B------:R-:W-:Y:S02]  /*5280*/  IADD3 R8, P2, R12.reuse, R0, RZ ;  /* 0x000000000c087210 */ /* 0x040fe40007f5e0ff */
[----:B-1----:R-:W-:Y:S01]  /*5290*/  IADD3 R7, P0, R12, R3, RZ ;  /* 0x000000030c077210 */ /* 0x002fe20007f1e0ff */
[----:B------:R-:W-:Y:S01]  /*52a0*/  STL [R1+0x508], R16 ;  /* 0x0005081001007387 */ /* 0x000fe20000100800 */
[----:B------:R-:W-:-:S03]  /*52b0*/  IMAD.X R12, R10, 0x1, R4, P5 ;  /* 0x000000010a0c7824 */ /* 0x000fc600028e0604 */
[----:B------:R-:W-:Y:S01]  /*52c0*/  STL [R1+0x8a0], R7 ;  /* 0x0008a00701007387 */ /* 0x000fe20000100800 */
[----:B------:R-:W-:-:S03]  /*52d0*/  IMAD.X R10, R10, 0x1, R2, P4 ;  /* 0x000000010a0a7824 */ /* 0x000fc600020e0602 */
[----:B------:R-:W-:Y:S04]  /*52e0*/  STL [R1+0x510], R14 ;  /* 0x0005100e01007387 */ /* 0x000fe80000100800 */
[----:B------:R0:W-:Y:S04]  /*52f0*/  STL [R1+0x8a8], R8 ;  /* 0x0008a80801007387 */ /* 0x0001e80000100800 */
[----:B------:R1:W-:Y:S01]  /*5300*/  STL [R1+0x87c], R12 ;  /* 0x00087c0c01007387 */ /* 0x0003e20000100800 */
[C---:B0-----:R-:W-:Y:S02]  /*5310*/  IADD3 R8, P5, R13.reuse, R3, RZ ;  /* 0x000000030d087210 */ /* 0x041fe40007fbe0ff */
[----:B-1----:R-:W-:-:S03]  /*5320*/  IADD3 R12, P4, R13, R0, RZ ;  /* 0x000000000d0c7210 */ /* 0x002fc60007f9e0ff */
[----:B------:R-:W-:Y:S04]  /*5330*/  STL [R1+0x8b0], R8 ;  /* 0x0008b00801007387 */ /* 0x000fe80000100800 */
[----:B------:R0:W-:Y:S01]  /*5340*/  STL [R1+0x884], R10 ;  /* 0x0008840a01007387 */ /* 0x0001e20000100800 */
[----:B------:R-:W-:-:S03]  /*5350*/  SHF.R.S32.HI R7, RZ, 0x1f, R13 ;  /* 0x0000001fff077819 */ /* 0x000fc6000001140d */
[----:B------:R1:W-:Y:S01]  /*5360*/  STL [R1+0x8b8], R12 ;  /* 0x0008b80c01007387 */ /* 0x0003e20000100800 */
[C---:B0-----:R-:W-:Y:S01]  /*5370*/  IMAD.X R10, R6.reuse, 0x1, R4, P3 ;  /* 0x00000001060a7824 */ /* 0x041fe200018e0604 */
[----:B------:R-:W-:Y:S01]  /*5380*/  IADD3 R13, P3, R15, R3, RZ ;  /* 0x000000030f0d7210 */ /* 0x000fe20007f7e0ff */
[----:B-1----:R-:W-:-:S03]  /*5390*/  IMAD.X R12, R6, 0x1, R2, P1 ;  /* 0x00000001060c7824 */ /* 0x002fc600008e0602 */
[----:B------:R0:W-:Y:S04]  /*53a0*/  STL [R1+0x88c], R10 ;  /* 0x00088c0a01007387 */ /* 0x0001e80000100800 */
[----:B------:R1:W-:Y:S01]  /*53b0*/  STL [R1+0x8c0], R13 ;  /* 0x0008c00d01007387 */ /* 0x0003e20000100800 */
[----:B0-----:R-:W-:-:S03]  /*53c0*/  IADD3 R10, P1, R15, R0, RZ ;  /* 0x000000000f0a7210 */ /* 0x001fc60007f3e0ff */
[----:B------:R0:W-:Y:S01]  /*53d0*/  STL [R1+0x894], R12 ;  /* 0x0008940c01007387 */ /* 0x0001e20000100800 */
[----:B-1----:R-:W-:-:S03]  /*53e0*/  IMAD.X R13, R5, 0x1, R4, P0 ;  /* 0x00000001050d7824 */ /* 0x002fc600000e0604 */
[----:B------:R1:W-:Y:S01]  /*53f0*/  STL [R1+0x8c8], R10 ;  /* 0x0008c80a01007387 */ /* 0x0003e20000100800 */
[----:B------:R-:W-:Y:S02]  /*5400*/  SHF.R.S32.HI R6, RZ, 0x1f, R11 ;  /* 0x0000001fff067819 */ /* 0x000fe4000001140b */
[----:B0-----:R-:W-:Y:S01]  /*5410*/  IADD3 R12, P0, R11, R3, RZ ;  /* 0x000000030b0c7210 */ /* 0x001fe20007f1e0ff */
[----:B------:R-:W-:Y:S01]  /*5420*/  STL [R1+0x89c], R13 ;  /* 0x00089c0d01007387 */ /* 0x000fe20000100800 */
[----:B-1----:R-:W-:Y:S01]  /*5430*/  IMAD.X R10, R5, 0x1, R2, P2 ;  /* 0x00000001050a7824 */ /* 0x002fe200010e0602 */
[----:B------:R-:W-:Y:S02]  /*5440*/  IADD3 R11, P2, R11, R0, RZ ;  /* 0x000000000b0b7210 */ /* 0x000fe40007f5e0ff */
[----:B------:R-:W-:Y:S04]  /*5450*/  STL [R1+0x8d0], R12 ;  /* 0x0008d00c01007387 */ /* 0x000fe80000100800 */
[----:B------:R0:W-:Y:S01]  /*5460*/  STL [R1+0x8a4], R10 ;  /* 0x0008a40a01007387 */ /* 0x0001e20000100800 */
[----:B------:R-:W-:-:S03]  /*5470*/  SHF.R.S32.HI R8, RZ, 0x1f, R15 ;  /* 0x0000001fff087819 */ /* 0x000fc6000001140f */
[----:B------:R1:W-:Y:S01]  /*5480*/  STL [R1+0x8d8], R11 ;  /* 0x0008d80b01007387 */ /* 0x0003e20000100800 */
[----:B0-----:R-:W-:Y:S01]  /*5490*/  IMAD.X R10, R7, 0x1, R4, P5 ;  /* 0x00000001070a7824 */ /* 0x001fe200028e0604 */
[----:B------:R-:W-:Y:S01]  /*54a0*/  IADD3 R12, P5, R25, R3, RZ ;  /* 0x00000003190c7210 */ /* 0x000fe20007fbe0ff */
[----:B-1----:R-:W-:-:S03]  /*54b0*/  IMAD.X R11, R7, 0x1, R2, P4 ;  /* 0x00000001070b7824 */ /* 0x002fc600020e0602 */
[----:B------:R0:W-:Y:S04]  /*54c0*/  STL [R1+0x8ac], R10 ;  /* 0x0008ac0a01007387 */ /* 0x0001e80000100800 */
[----:B------:R-:W-:Y:S01]  /*54d0*/  STL [R1+0x8e0], R12 ;  /* 0x0008e00c01007387 */ /* 0x000fe20000100800 */
[----:B0-----:R-:W-:-:S03]  /*54e0*/  IADD3 R10, P4, R25, R0, RZ ;  /* 0x00000000190a7210 */ /* 0x001fc60007f9e0ff */
[----:B------:R0:W-:Y:S04]  /*54f0*/  STL [R1+0x8b4], R11 ;  /* 0x0008b40b01007387 */ /* 0x0001e80000100800 */
[----:B------:R1:W-:Y:S01]  /*5500*/  STL [R1+0x8e8], R10 ;  /* 0x0008e80a01007387 */ /* 0x0003e20000100800 */
[----:B0-----:R-:W-:Y:S01]  /*5510*/  IMAD.X R11, R8, 0x1, R4, P3 ;  /* 0x00000001080b7824 */ /* 0x001fe200018e0604 */
[----:B------:R-:W-:Y:S01]  /*5520*/  IADD3 R12, P3, R22, R3, RZ ;  /* 0x00000003160c7210 */ /* 0x000fe20007f7e0ff */
[----:B-1----:R-:W-:-:S03]  /*5530*/  IMAD.X R10, R8, 0x1, R2, P1 ;  /* 0x00000001080a7824 */ /* 0x002fc600008e0602 */
[----:B------:R0:W-:Y:S04]  /*5540*/  STL [R1+0x8bc], R11 ;  /* 0x0008bc0b01007387 */ /* 0x0001e80000100800 */
[----:B------:R-:W-:Y:S04]  /*5550*/  STL [R1+0x8f0], R12 ;  /* 0x0008f00c01007387 */ /* 0x000fe80000100800 */
[----:B------:R1:W-:Y:S01]  /*5560*/  STL [R1+0x8c4], R10 ;  /* 0x0008c40a01007387 */ /* 0x0003e20000100800 */
[----:B0-----:R-:W-:Y:S02]  /*5570*/  IADD3 R11, P1, R22, R0, RZ ;  /* 0x00000000160b7210 */ /* 0x001fe40007f3e0ff */
[----:B------:R-:W-:Y:S01]  /*5580*/  SHF.R.S32.HI R5, RZ, 0x1f, R25 ;  /* 0x0000001fff057819 */ /* 0x000fe20000011419 */
[----:B-1----:R-:W-:-:S02]  /*5590*/  IMAD.X R10, R6, 0x1, R4, P0 ;  /* 0x00000001060a7824 */ /* 0x002fc400000e0604 */
[----:B------:R0:W-:Y:S01]  /*55a0*/  STL [R1+0x8f8], R11 ;  /* 0x0008f80b01007387 */ /* 0x0001e20000100800 */
[----:B------:R-:W-:-:S03]  /*55b0*/  IADD3 R12, P0, R19, R3, RZ ;  /* 0x00000003130c7210 */ /* 0x000fc60007f1e0ff */
[----:B------:R1:W-:Y:S01]  /*55c0*/  STL [R1+0x8cc], R10 ;  /* 0x0008cc0a01007387 */ /* 0x0003e20000100800 */
[----:B0-----:R-:W-:-:S03]  /*55d0*/  IMAD.X R11, R6, 0x1, R2, P2 ;  /* 0x00000001060b7824 */ /* 0x001fc600010e0602 */
[----:B------:R0:W-:Y:S01]  /*55e0*/  STL [R1+0x900], R12 ;  /* 0x0009000c01007387 */ /* 0x0001e20000100800 */
[----:B-1----:R-:W-:-:S03]  /*55f0*/  IADD3 R10, P2, R19, R0, RZ ;  /* 0x00000000130a7210 */ /* 0x002fc60007f5e0ff */
[----:B------:R1:W-:Y:S01]  /*5600*/  STL [R1+0x8d4], R11 ;  /* 0x0008d40b01007387 */ /* 0x0003e20000100800 */
[----:B------:R-:W-:-:S03]  /*5610*/  SHF.R.S32.HI R7, RZ, 0x1f, R22 ;  /* 0x0000001fff077819 */ /* 0x000fc60000011416 */
[----:B------:R2:W-:Y:S01]  /*5620*/  STL [R1+0x908], R10 ;  /* 0x0009080a01007387 */ /* 0x0005e20000100800 */
[C---:B0-----:R-:W-:Y:S02]  /*5630*/  IMAD.X R12, R5.reuse, 0x1, R4, P5 ;  /* 0x00000001050c7824 */ /* 0x041fe400028e0604 */
[----:B-1----:R-:W-:Y:S01]  /*5640*/  IMAD.X R11, R5, 0x1, R2, P4 ;  /* 0x00000001050b7824 */ /* 0x002fe200020e0602 */
[C---:B------:R-:W-:Y:S02]  /*5650*/  IADD3 R5, P4, R23.reuse, R0, RZ ;  /* 0x0000000017057210 */ /* 0x040fe40007f9e0ff */
[----:B--2---:R-:W-:Y:S01]  /*5660*/  IADD3 R10, P5, R23, R3, RZ ;  /* 0x00000003170a7210 */ /* 0x004fe20007fbe0ff */
[----:B------:R0:W-:Y:S04]  /*5670*/  STL [R1+0x8dc], R12 ;  /* 0x0008dc0c01007387 */ /* 0x0001e80000100800 */
[----:B------:R-:W-:Y:S04]  /*5680*/  STL [R1+0x910], R10 ;  /* 0x0009100a01007387 */ /* 0x000fe80000100800 */
[----:B------:R1:W-:Y:S01]  /*5690*/  STL [R1+0x8e4], R11 ;  /* 0x0008e40b01007387 */ /* 0x0003e20000100800 */
[----:B0-----:R-:W-:-:S03]  /*56a0*/  IMAD.X R12, R7, 0x1, R4, P3 ;  /* 0x00000001070c7824 */ /* 0x001fc600018e0604 */
[----:B------:R0:W-:Y:S01]  /*56b0*/  STL [R1+0x914], R5 ;  /* 0x0009140501007387 */ /* 0x0001e20000100800 */
[----:B------:R-:W-:Y:S01]  /*56c0*/  SHF.R.S32.HI R8, RZ, 0x1f, R19 ;  /* 0x0000001fff087819 */ /* 0x000fe20000011413 */
[----:B-1----:R-:W-:Y:S01]  /*56d0*/  IMAD.X R11, R7, 0x1, R2, P1 ;  /* 0x00000001070b7824 */ /* 0x002fe200008e0602 */
[C---:B------:R-:W-:Y:S02]  /*56e0*/  IADD3 R7, P1, R24.reuse, R0, RZ ;  /* 0x0000000018077210 */ /* 0x040fe40007f3e0ff */
[----:B0-----:R-:W-:Y:S01]  /*56f0*/  IADD3 R5, P3, R24, R3, RZ ;  /* 0x0000000318057210 */ /* 0x001fe20007f7e0ff */
[----:B------:R-:W-:Y:S04]  /*5700*/  STL [R1+0x8ec], R12 ;  /* 0x0008ec0c01007387 */ /* 0x000fe80000100800 */
[----:B------:R-:W-:Y:S01]  /*5710*/  STL [R1+0x918], R5 ;  /* 0x0009180501007387 */ /* 0x000fe20000100800 */
[----:B------:R-:W-:-:S03]  /*5720*/  SHF.R.S32.HI R6, RZ, 0x1f, R23 ;  /* 0x0000001fff067819 */ /* 0x000fc60000011417 */
[----:B------:R0:W-:Y:S04]  /*5730*/  STL [R1+0x8f4], R11 ;  /* 0x0008f40b01007387 */ /* 0x0001e80000100800 */
[----:B------:R1:W-:Y:S01]  /*5740*/  STL [R1+0x91c], R7 ;  /* 0x00091c0701007387 */ /* 0x0003e20000100800 */
[----:B0-----:R-:W-:Y:S01]  /*5750*/  IMAD.X R11, R8, 0x1, R4, P0 ;  /* 0x00000001080b7824 */ /* 0x001fe200000e0604 */
[----:B------:R-:W-:Y:S01]  /*5760*/  IADD3 R12, P0, R18, R3, RZ ;  /* 0x00000003120c7210 */ /* 0x000fe20007f1e0ff */
[----:B-1----:R-:W-:-:S03]  /*5770*/  IMAD.X R7, R8, 0x1, R2, P2 ;  /* 0x0000000108077824 */ /* 0x002fc600010e0602 */
[----:B------:R0:W-:Y:S01]  /*5780*/  STL [R1+0x8fc], R11 ;  /* 0x0008fc0b01007387 */ /* 0x0001e20000100800 */
[----:B------:R-:W-:-:S03]  /*5790*/  IMAD.X R8, R6, 0x1, R4, P5 ;  /* 0x0000000106087824 */ /* 0x000fc600028e0604 */
[----:B------:R-:W-:Y:S01]  /*57a0*/  STL [R1+0x920], R12 ;  /* 0x0009200c01007387 */ /* 0x000fe20000100800 */
[----:B------:R-:W-:-:S03]  /*57b0*/  SHF.R.S32.HI R10, RZ, 0x1f, R24 ;  /* 0x0000001fff0a7819 */ /* 0x000fc60000011418 */
[----:B------:R1:W-:Y:S01]  /*57c0*/  STL [R1+0x904], R7 ;  /* 0x0009040701007387 */ /* 0x0003e20000100800 */
[----:B0-----:R-:W-:Y:S02]  /*57d0*/  IADD3 R11, P2, R18, R0, RZ ;  /* 0x00000000120b7210 */ /* 0x001fe40007f5e0ff */
[----:B------:R-:W-:-:S03]  /*57e0*/  SHF.R.S32.HI R5, RZ, 0x1f, R18 ;  /* 0x0000001fff057819 */ /* 0x000fc60000011412 */
[----:B------:R-:W-:Y:S01]  /*57f0*/  STL [R1+0x924], R11 ;  /* 0x0009240b01007387 */ /* 0x000fe20000100800 */
[C---:B-1----:R-:W-:Y:S01]  /*5800*/  IADD3 R7, P5, R9.reuse, R3, RZ ;  /* 0x0000000309077210 */ /* 0x042fe20007fbe0ff */
[----:B------:R-:W-:Y:S01]  /*5810*/  IMAD.X R3, R6, 0x1, R2, P4 ;  /* 0x0000000106037824 */ /* 0x000fe200020e0602 */
[----:B------:R-:W-:Y:S01]  /*5820*/  IADD3 R0, P4, R9, R0, RZ ;  /* 0x0000000009007210 */ /* 0x000fe20007f9e0ff */
[----:B------:R-:W-:Y:S01]  /*5830*/  STL [R1+0x90c], R8 ;  /* 0x00090c0801007387 */ /* 0x000fe20000100800 */
[----:B------:R-:W-:-:S03]  /*5840*/  IMAD.X R6, R10, 0x1, R4, P3 ;  /* 0x000000010a067824 */ /* 0x000fc600018e0604 */
[----:B------:R-:W-:Y:S01]  /*5850*/  STL [R1+0x530], R7 ;  /* 0x0005300701007387 */ /* 0x000fe20000100800 */
[----:B------:R-:W-:-:S03]  /*5860*/  SHF.R.S32.HI R9, RZ, 0x1f, R9 ;  /* 0x0000001fff097819 */ /* 0x000fc60000011409 */
[----:B------:R0:W-:Y:S04]  /*5870*/  STL [R1+0x518], R3 ;  /* 0x0005180301007387 */ /* 0x0001e80000100800 */
[----:B------:R1:W-:Y:S01]  /*5880*/  STL [R1+0x538], R0 ;  /* 0x0005380001007387 */ /* 0x0003e20000100800 */
[----:B0-----:R-:W-:-:S03]  /*5890*/  IMAD.X R3, R10, 0x1, R2, P1 ;  /* 0x000000010a037824 */ /* 0x001fc600008e0602 */
[----:B------:R-:W-:Y:S01]  /*58a0*/  STL [R1+0x51c], R6 ;  /* 0x00051c0601007387 */ /* 0x000fe20000100800 */
[----:B-1----:R-:W-:-:S03]  /*58b0*/  IMAD.X R0, R5, 0x1, R4, P0 ;  /* 0x0000000105007824 */ /* 0x002fc600000e0604 */
[----:B------:R0:W-:Y:S01]  /*58c0*/  STL [R1+0x520], R3 ;  /* 0x0005200301007387 */ /* 0x0001e20000100800 */
[----:B------:R-:W-:-:S03]  /*58d0*/  IMAD.X R5, R5, 0x1, R2, P2 ;  /* 0x0000000105057824 */ /* 0x000fc600010e0602 */
[----:B------:R1:W-:Y:S01]  /*58e0*/  STL [R1+0x524], R0 ;  /* 0x0005240001007387 */ /* 0x0003e20000100800 */
[----:B0-----:R-:W-:-:S03]  /*58f0*/  IMAD.X R3, R9, 0x1, R4, P5 ;  /* 0x0000000109037824 */ /* 0x001fc600028e0604 */
[----:B------:R-:W-:Y:S01]  /*5900*/  STL [R1+0x528], R5 ;  /* 0x0005280501007387 */ /* 0x000fe20000100800 */
[----:B-1----:R-:W-:-:S03]  /*5910*/  IMAD.X R0, R9, 0x1, R2, P4 ;  /* 0x0000000109007824 */ /* 0x002fc600020e0602 */
[----:B------:R-:W-:Y:S01]  /*5920*/  STL [R1+0x52c], R3 ;  /* 0x00052c0301007387 */ /* 0x000fe20000100800 */
[----:B------:R-:W-:-:S03]  /*5930*/  IADD3 R2, P0, R29, UR4, RZ ;  /* 0x000000041d027c10 */ /* 0x000fc6000ff1e0ff */
[----:B------:R0:W-:Y:S04]  /*5940*/  STL [R1+0x534], R0 ;  /* 0x0005340001007387 */ /* 0x0001e80000100800 */
[----:B------:R-:W-:Y:S04]  /*5950*/  STL [R1+0x4ac], RZ ;  /* 0x0004acff01007387 */ /* 0x000fe80000100800 */
[----:B------:R-:W-:Y:S01]  /*5960*/  STL [R1+0x1b0], RZ ;  /* 0x0001b0ff01007387 */ /* 0x000fe20000100800 */
[----:B0-----:R-:W-:Y:S01]  /*5970*/  IADD3 R0, P1, R28, UR4, RZ ;  /* 0x000000041c007c10 */ /* 0x001fe2000ff3e0ff */
[----:B------:R-:W-:-:S02]  /*5980*/  USHF.R.S32.HI UR4, URZ, 0x1f, UR4 ;  /* 0x0000001f3f047899 */ /* 0x000fc40008011404 */
[----:B------:R-:W-:Y:S04]  /*5990*/  STL [R1+0x1b4], RZ ;  /* 0x0001b4ff01007387 */ /* 0x000fe80000100800 */
[----:B------:R-:W-:Y:S04]  /*59a0*/  STL [R1+0x1b8], RZ ;  /* 0x0001b8ff01007387 */ /* 0x000fe80000100800 */
[----:B------:R-:W-:Y:S04]  /*59b0*/  STL [R1+0x1bc], RZ ;  /* 0x0001bcff01007387 */ /* 0x000fe80000100800 */
[----:B------:R-:W-:Y:S04]  /*59c0*/  STL [R1+0xa0], RZ ;  /* 0x0000a0ff01007387 */ /* 0x000fe80000100800 */
[----:B------:R0:W-:Y:S04]  /*59d0*/  STL [R1+0x540], R2 ;  /* 0x0005400201007387 */ /* 0x0001e80000100800 */
[----:B------:R1:W-:Y:S04]  /*59e0*/  STL [R1+0x548], R0 ;  /* 0x0005480001007387 */ /* 0x0003e80000100800 */
[----:B------:R-:W-:Y:S01]  /*59f0*/  STL [R1+0xa4], RZ ;  /* 0x0000a4ff01007387 */ /* 0x000fe20000100800 */
[----:B0-----:R-:W-:-:S03]  /*5a00*/  IADD3.X R2, R27, UR4, RZ, P0, !PT ;  /* 0x000000041b027c10 */ /* 0x001fc600087fe4ff */
[----:B------:R-:W-:Y:S01]  /*5a10*/  STL [R1+0xa8], RZ ;  /* 0x0000a8ff01007387 */ /* 0x000fe20000100800 */
[----:B-1----:R-:W-:-:S03]  /*5a20*/  IADD3.X R0, R26, UR4, RZ, P1, !PT ;  /* 0x000000041a007c10 */ /* 0x002fc60008ffe4ff */
[----:B------:R-:W-:Y:S01]  /*5a30*/  STL [R1+0xac], RZ ;  /* 0x0000acff01007387 */ /* 0x000fe20000100800 */
[----:B------:R-:W-:-:S03]  /*5a40*/  USHF.R.S32.HI UR4, URZ, 0x1f, UR18 ;  /* 0x0000001f3f047899 */ /* 0x000fc60008011412 */
[----:B------:R0:W-:Y:S04]  /*5a50*/  STL [R1+0x53c], R2 ;  /* 0x00053c0201007387 */ /* 0x0001e80000100800 */
[----:B------:R1:W-:Y:S01]  /*5a60*/  STL [R1+0x544], R0 ;  /* 0x0005440001007387 */ /* 0x0003e20000100800 */
[----:B0-----:R-:W-:-:S03]  /*5a70*/  IADD3 R2, P0, R29, UR18, RZ ;  /* 0x000000121d027c10 */ /* 0x001fc6000ff1e0ff */
[----:B------:R-:W-:Y:S01]  /*5a80*/  STL [R1+0x1e0], RZ ;  /* 0x0001e0ff01007387 */ /* 0x000fe20000100800 */
[----:B-1----:R-:W-:-:S03]  /*5a90*/  IADD3 R0, P1, R28, UR18, RZ ;  /* 0x000000121c007c10 */ /* 0x002fc6000ff3e0ff */
[----:B------:R0:W-:Y:S04]  /*5aa0*/  STL [R1+0x550], R2 ;  /* 0x0005500201007387 */ /* 0x0001e80000100800 */
[----:B------:R-:W-:Y:S04]  /*5ab0*/  STL [R1+0x1e4], RZ ;  /* 0x0001e4ff01007387 */ /* 0x000fe80000100800 */
[----:B------:R1:W-:Y:S01]  /*5ac0*/  STL [R1+0x558], R0 ;  /* 0x0005580001007387 */ /* 0x0003e20000100800 */
[----:B0-----:R-:W-:Y:S01]  /*5ad0*/  IADD3.X R2, R27, UR4, RZ, P0, !PT ;  /* 0x000000041b027c10 */ /* 0x001fe200087fe4ff */
[----:B------:R-:W-:-:S04]  /*5ae0*/  USHF.R.S32.HI UR18, URZ, 0x1f, UR5 ;  /* 0x0000001f3f127899 */ /* 0x000fc80008011405 */
[----:B------:R0:W-:Y:S01]  /*5af0*/  STL [R1+0x54c], R2 ;  /* 0x00054c0201007387 */ /* 0x0001e20000100800 */
[----:B-1----:R-:W-:-:S05]  /*5b00*/  IADD3.X R0, R26, UR4, RZ, P1, !PT ;  /* 0x000000041a007c10 */ /* 0x002fca0008ffe4ff */
[----:B------:R1:W-:Y:S01]  /*5b10*/  STL [R1+0x554], R0 ;  /* 0x0005540001007387 */ /* 0x0003e20000100800 */
[----:B0-----:R-:W-:-:S05]  /*5b20*/  IADD3 R2, P0, R29, UR5, RZ ;  /* 0x000000051d027c10 */ /* 0x001fca000ff1e0ff */
[----:B------:R0:W-:Y:S01]  /*5b30*/  STL [R1+0x560], R2 ;  /* 0x0005600201007387 */ /* 0x0001e20000100800 */
[----:B-1----:R-:W-:-:S03]  /*5b40*/  IADD3 R0, P1, R28, UR5, RZ ;  /* 0x000000051c007c10 */ /* 0x002fc6000ff3e0ff */
        /* <DEDUP_REMOVED lines=212> */
[----:B0-----:R-:W-:Y:S02]  /*6890*/  IADD3.X R2, R26, UR18, RZ, P1, !PT ;  /* 0x000000121a027c10 */ /* 0x001fe40008ffe4ff */
[----:B-1----:R-:W-:-:S05]  /*68a0*/  IADD3.X R0, R27, UR18, RZ, P0, !PT ;  /* 0x000000121b007c10 */ /* 0x002fca00087fe4ff */
[----:B------:R0:W-:Y:S04]  /*68b0*/  STL [R1+0x6ac], R0 ;  /* 0x0006ac0001007387 */ /* 0x0001e80000100800 */
[----:B------:R1:W-:Y:S01]  /*68c0*/  STL [R1+0x6b4], R2 ;  /* 0x0006b40201007387 */ /* 0x0003e20000100800 */
[----:B0-----:R-:W-:Y:S02]  /*68d0*/  IADD3 R0, P2, R29, UR15, RZ ;  /* 0x0000000f1d007c10 */ /* 0x001fe4000ff5e0ff */
[----:B-1----:R-:W-:-:S03]  /*68e0*/  IADD3 R2, P1, R28, UR15, RZ ;  /* 0x0000000f1c027c10 */ /* 0x002fc6000ff3e0ff */
[----:B------:R0:W-:Y:S04]  /*68f0*/  STL [R1+0x6c0], R0 ;  /* 0x0006c00001007387 */ /* 0x0001e80000100800 */
[----:B------:R1:W-:Y:S01]  /*6900*/  STL [R1+0x6c8], R2 ;  /* 0x0006c80201007387 */ /* 0x0003e20000100800 */
[----:B0-----:R-:W-:Y:S02]  /*6910*/  IADD3 R0, P0, R29, UR11, RZ ;  /* 0x0000000b1d007c10 */ /* 0x001fe4000ff1e0ff */
[----:B-1----:R-:W-:-:S03]  /*6920*/  IADD3 R2, P6, R28, UR11, RZ ;  /* 0x0000000b1c027c10 */ /* 0x002fc6000ffde0ff */
[----:B------:R0:W-:Y:S01]  /*6930*/  STL [R1+0x6d0], R0 ;  /* 0x0006d00001007387 */ /* 0x0001e20000100800 */
[----:B------:R-:W-:-:S03]  /*6940*/  USHF.R.S32.HI UR21, URZ, 0x1f, UR15 ;  /* 0x0000001f3f157899 */ /* 0x000fc6000801140f */
[----:B------:R1:W-:Y:S01]  /*6950*/  STL [R1+0x6d8], R2 ;  /* 0x0006d80201007387 */ /* 0x0003e20000100800 */
[----:B0-----:R-:W-:Y:S02]  /*6960*/  IADD3 R0, P5, R29, UR8, RZ ;  /* 0x000000081d007c10 */ /* 0x001fe4000ffbe0ff */
[----:B-1----:R-:W-:-:S03]  /*6970*/  IADD3 R2, P4, R28, UR8, RZ ;  /* 0x000000081c027c10 */ /* 0x002fc6000ff9e0ff */
[----:B------:R0:W-:Y:S01]  /*6980*/  STL [R1+0x6e0], R0 ;  /* 0x0006e00001007387 */ /* 0x0001e20000100800 */
[----:B------:R-:W-:Y:S01]  /*6990*/  IADD3.X R3, R27, UR21, RZ, P2, !PT ;  /* 0x000000151b037c10 */ /* 0x000fe200097fe4ff */
[----:B------:R-:W-:Y:S02]  /*69a0*/  USHF.R.S32.HI UR36, URZ, 0x1f, UR11 ;  /* 0x0000001f3f247899 */ /* 0x000fe4000801140b */
[----:B------:R1:W-:Y:S01]  /*69b0*/  STL [R1+0x6e8], R2 ;  /* 0x0006e80201007387 */ /* 0x0003e20000100800 */
[----:B0-----:R-:W-:Y:S02]  /*69c0*/  IADD3 R0, P3, R29, UR7, RZ ;  /* 0x000000071d007c10 */ /* 0x001fe4000ff7e0ff */
[----:B-1----:R-:W-:-:S03]  /*69d0*/  IADD3 R2, P2, R28, UR7, RZ ;  /* 0x000000071c027c10 */ /* 0x002fc6000ff5e0ff */
[----:B------:R0:W-:Y:S01]  /*69e0*/  STL [R1+0x6f0], R0 ;  /* 0x0006f00001007387 */ /* 0x0001e20000100800 */
[----:B------:R-:W-:-:S03]  /*69f0*/  USHF.R.S32.HI UR13, URZ, 0x1f, UR8 ;  /* 0x0000001f3f0d7899 */ /* 0x000fc60008011408 */
[----:B------:R1:W-:Y:S01]  /*6a00*/  STL [R1+0x6bc], R3 ;  /* 0x0006bc0301007387 */ /* 0x0003e20000100800 */
[----:B0-----:R-:W-:-:S03]  /*6a10*/  IADD3.X R0, R26, UR21, RZ, P1, !PT ;  /* 0x000000151a007c10 */ /* 0x001fc60008ffe4ff */
[----:B------:R0:W-:Y:S01]  /*6a20*/  STL [R1+0x6f8], R2 ;  /* 0x0006f80201007387 */ /* 0x0001e20000100800 */
[----:B-1----:R-:W-:-:S03]  /*6a30*/  IADD3 R3, P1, R29, UR6, RZ ;  /* 0x000000061d037c10 */ /* 0x002fc6000ff3e0ff */
[----:B------:R1:W-:Y:S01]  /*6a40*/  STL [R1+0x6c4], R0 ;  /* 0x0006c40001007387 */ /* 0x0003e20000100800 */
[----:B0-----:R-:W-:-:S03]  /*6a50*/  IADD3.X R2, R27, UR36, RZ, P0, !PT ;  /* 0x000000241b027c10 */ /* 0x001fc600087fe4ff */
[----:B------:R0:W-:Y:S01]  /*6a60*/  STL [R1+0x700], R3 ;  /* 0x0007000301007387 */ /* 0x0001e20000100800 */
[----:B-1----:R-:W-:-:S03]  /*6a70*/  IADD3 R0, P0, R28, UR6, RZ ;  /* 0x000000061c007c10 */ /* 0x002fc6000ff1e0ff */
[----:B------:R1:W-:Y:S04]  /*6a80*/  STL [R1+0x6cc], R2 ;  /* 0x0006cc0201007387 */ /* 0x0003e80000100800 */
[----:B------:R2:W-:Y:S01]  /*6a90*/  STL [R1+0x708], R0 ;  /* 0x0007080001007387 */ /* 0x0005e20000100800 */
[----:B0-----:R-:W-:Y:S02]  /*6aa0*/  IADD3.X R3, R26, UR36, RZ, P6, !PT ;  /* 0x000000241a037c10 */ /* 0x001fe4000b7fe4ff */
[----:B-1----:R-:W-:-:S03]  /*6ab0*/  IADD3 R2, P6, R29, UR59, RZ ;  /* 0x0000003b1d027c10 */ /* 0x002fc6000ffde0ff */
[----:B------:R0:W-:Y:S01]  /*6ac0*/  STL [R1+0x6d4], R3 ;  /* 0x0006d40301007387 */ /* 0x0001e20000100800 */
[----:B--2---:R-:W-:Y:S01]  /*6ad0*/  IADD3.X R0, R27, UR13, RZ, P5, !PT ;  /* 0x0000000d1b007c10 */ /* 0x004fe2000affe4ff */
[----:B------:R-:W-:Y:S02]  /*6ae0*/  USHF.R.S32.HI UR9, URZ, 0x1f, UR7 ;  /* 0x0000001f3f097899 */ /* 0x000fe40008011407 */
[----:B------:R1:W-:Y:S04]  /*6af0*/  STL [R1+0x710], R2 ;  /* 0x0007100201007387 */ /* 0x0003e80000100800 */
[----:B------:R2:W-:Y:S01]  /*6b00*/  STL [R1+0x6dc], R0 ;  /* 0x0006dc0001007387 */ /* 0x0005e20000100800 */
[----:B0-----:R-:W-:Y:S02]  /*6b10*/  IADD3 R3, P5, R28, UR59, RZ ;  /* 0x0000003b1c037c10 */ /* 0x001fe4000ffbe0ff */
[----:B-1----:R-:W-:-:S03]  /*6b20*/  IADD3.X R2, R26, UR13, RZ, P4, !PT ;  /* 0x0000000d1a027c10 */ /* 0x002fc6000a7fe4ff */
[----:B------:R0:W-:Y:S01]  /*6b30*/  STL [R1+0x718], R3 ;  /* 0x0007180301007387 */ /* 0x0001e20000100800 */
[----:B--2---:R-:W-:-:S03]  /*6b40*/  IADD3 R0, P4, R29, UR57, RZ ;  /* 0x000000391d007c10 */ /* 0x004fc6000ff9e0ff */
[----:B------:R1:W-:Y:S01]  /*6b50*/  STL [R1+0x6e4], R2 ;  /* 0x0006e40201007387 */ /* 0x0003e20000100800 */
[----:B------:R-:W-:-:S03]  /*6b60*/  USHF.R.S32.HI UR58, URZ, 0x1f, UR6 ;  /* 0x0000001f3f3a7899 */ /* 0x000fc60008011406 */
[----:B------:R2:W-:Y:S01]  /*6b70*/  STL [R1+0x720], R0 ;  /* 0x0007200001007387 */ /* 0x0005e20000100800 */
[----:B0-----:R-:W-:Y:S02]  /*6b80*/  IADD3.X R3, R27, UR9, RZ, P3, !PT ;  /* 0x000000091b037c10 */ /* 0x001fe40009ffe4ff */
[----:B-1----:R-:W-:-:S03]  /*6b90*/  IADD3 R2, P3, R28, UR57, RZ ;  /* 0x000000391c027c10 */ /* 0x002fc6000ff7e0ff */
[----:B------:R0:W-:Y:S01]  /*6ba0*/  STL [R1+0x6ec], R3 ;  /* 0x0006ec0301007387 */ /* 0x0001e20000100800 */
[----:B--2---:R-:W-:-:S03]  /*6bb0*/  IADD3.X R0, R26, UR9, RZ, P2, !PT ;  /* 0x000000091a007c10 */ /* 0x004fc600097fe4ff */
[----:B------:R1:W-:Y:S01]  /*6bc0*/  STL [R1+0x728], R2 ;  /* 0x0007280201007387 */ /* 0x0003e20000100800 */
[----:B------:R-:W-:-:S03]  /*6bd0*/  USHF.R.S32.HI UR17, URZ, 0x1f, UR59 ;  /* 0x0000001f3f117899 */ /* 0x000fc6000801143b */
[----:B------:R2:W-:Y:S01]  /*6be0*/  STL [R1+0x6f4], R0 ;  /* 0x0006f40001007387 */ /* 0x0005e20000100800 */
[----:B0-----:R-:W-:Y:S02]  /*6bf0*/  IADD3 R3, P2, R29, UR55, RZ ;  /* 0x000000371d037c10 */ /* 0x001fe4000ff5e0ff */
[----:B-1----:R-:W-:-:S03]  /*6c00*/  IADD3.X R2, R27, UR58, RZ, P1, !PT ;  /* 0x0000003a1b027c10 */ /* 0x002fc60008ffe4ff */
[----:B------:R0:W-:Y:S01]  /*6c10*/  STL [R1+0x730], R3 ;  /* 0x0007300301007387 */ /* 0x0001e20000100800 */
[----:B--2---:R-:W-:-:S03]  /*6c20*/  IADD3 R0, P1, R28, UR55, RZ ;  /* 0x000000371c007c10 */ /* 0x004fc6000ff3e0ff */
        /* <DEDUP_REMOVED lines=174> */
[----:B--2---:R-:W-:Y:S01]  /*7710*/  IADD3 R0, P4, R29, UR44, RZ ;  /* 0x0000002c1d007c10 */ /* 0x004fe2000ff9e0ff */
[----:B------:R-:W-:Y:S02]  /*7720*/  USHF.R.S32.HI UR11, URZ, 0x1f, UR12 ;  /* 0x0000001f3f0b7899 */ /* 0x000fe4000801140c */
[----:B------:R1:W-:Y:S01]  /*7730*/  STL [R1+0x834], R2 ;  /* 0x0008340201007387 */ /* 0x0003e20000100800 */
[----:B------:R-:W-:-:S03]  /*7740*/  USHF.R.S32.HI UR8, URZ, 0x1f, UR20 ;  /* 0x0000001f3f087899 */ /* 0x000fc60008011414 */
[----:B------:R2:W-:Y:S01]  /*7750*/  STL [R1+0x870], R0 ;  /* 0x0008700001007387 */ /* 0x0005e20000100800 */
[----:B0-----:R-:W-:Y:S02]  /*7760*/  IADD3.X R3, R27, UR15, RZ, P3, !PT ;  /* 0x0000000f1b037c10 */ /* 0x001fe40009ffe4ff */
[----:B-1----:R-:W-:-:S03]  /*7770*/  IADD3 R2, P3, R28, UR16, RZ ;  /* 0x000000101c027c10 */ /* 0x002fc6000ff7e0ff */
[----:B------:R0:W-:Y:S01]  /*7780*/  STL [R1+0x83c], R3 ;  /* 0x00083c0301007387 */ /* 0x0001e20000100800 */
[----:B--2---:R-:W-:-:S03]  /*7790*/  IADD3.X R0, R26, UR15, RZ, P2, !PT ;  /* 0x0000000f1a007c10 */ /* 0x004fc600097fe4ff */
[----:B------:R1:W-:Y:S04]  /*77a0*/  STL [R1+0x878], R2 ;  /* 0x0008780201007387 */ /* 0x0003e80000100800 */
[----:B------:R2:W-:Y:S01]  /*77b0*/  STL [R1+0x844], R0 ;  /* 0x0008440001007387 */ /* 0x0005e20000100800 */
[----:B0-----:R-:W-:Y:S02]  /*77c0*/  IADD3.X R3, R27, UR11, RZ, P1, !PT ;  /* 0x0000000b1b037c10 */ /* 0x001fe40008ffe4ff */
[----:B-1----:R-:W-:-:S03]  /*77d0*/  IADD3.X R2, R26, UR11, RZ, P0, !PT ;  /* 0x0000000b1a027c10 */ /* 0x002fc600087fe4ff */
[----:B------:R0:W-:Y:S01]  /*77e0*/  STL [R1+0x84c], R3 ;  /* 0x00084c0301007387 */ /* 0x0001e20000100800 */
[----:B------:R-:W-:Y:S01]  /*77f0*/  ULDC UR11, c[0x0][0x23c] ;  /* 0x00008f00000b7ab9 */ /* 0x000fe20000000800 */
[C---:B--2---:R-:W-:Y:S02]  /*7800*/  IADD3.X R0, R27.reuse, UR8, RZ, P6, !PT ;  /* 0x000000081b007c10 */ /* 0x044fe4000b7fe4ff */
[----:B------:R1:W-:Y:S04]  /*7810*/  STL [R1+0x854], R2 ;  /* 0x0008540201007387 */ /* 0x0003e80000100800 */
[----:B------:R2:W-:Y:S01]  /*7820*/  STL [R1+0x85c], R0 ;  /* 0x00085c0001007387 */ /* 0x0005e20000100800 */
[----:B0-----:R-:W-:Y:S02]  /*7830*/  IADD3.X R3, R26, UR8, RZ, P5, !PT ;  /* 0x000000081a037c10 */ /* 0x001fe4000affe4ff */
[----:B-1----:R-:W-:-:S03]  /*7840*/  IADD3.X R2, R27, UR22, RZ, P4, !PT ;  /* 0x000000161b027c10 */ /* 0x002fc6000a7fe4ff */
[----:B------:R0:W-:Y:S01]  /*7850*/  STL [R1+0x864], R3 ;  /* 0x0008640301007387 */ /* 0x0001e20000100800 */
[----:B--2---:R-:W-:-:S03]  /*7860*/  IADD3.X R0, R26, UR22, RZ, P3, !PT ;  /* 0x000000161a007c10 */ /* 0x004fc60009ffe4ff */
[----:B------:R0:W-:Y:S04]  /*7870*/  STL [R1+0x86c], R2 ;  /* 0x00086c0201007387 */ /* 0x0001e80000100800 */
[----:B------:R0:W-:Y:S02]  /*7880*/  STL [R1+0x874], R0 ;  /* 0x0008740001007387 */ /* 0x0001e40000100800 */
.L_x_1:
[----:B0-----:R-:W2:Y:S01]  /*7890*/  LDL R3, [R1+0x114] ;  /* 0x0001140001037983 */ /* 0x001ea20000100800 */
[----:B------:R-:W0:Y:S03]  /*78a0*/  LDC R5, c[0x0][0x230] ;  /* 0x00008c00ff057b82 */ /* 0x000e260000000800 */
[----:B--2---:R1:W-:Y:S04]  /*78b0*/  STL [R1+0x1544], R3 ;  /* 0x0015440301007387 */ /* 0x0043e80000100800 */
[----:B------:R-:W2:Y:S04]  /*78c0*/  LDL R2, [R1+0x118] ;  /* 0x0001180001027983 */ /* 0x000ea80000100800 */
[----:B-1----:R-:W0:Y:S04]  /*78d0*/  LDL R3, [R1+0x4ac] ;  /* 0x0004ac0001037983 */ /* 0x002e280000100800 */
[----:B------:R-:W-:Y:S04]  /*78e0*/  STL [R1+0x1248], R17 ;  /* 0x0012481101007387 */ /* 0x000fe80000100800 */
        /* <DEDUP_REMOVED lines=94> */
[----:B------:R1:W-:Y:S04]  /*7ed0*/  STL [R1+0x1540], R17 ;  /* 0x0015401101007387 */ /* 0x0003e80000100800 */
        /* <DEDUP_REMOVED lines=119> */
[----:B------:R-:W-:Y:S01]  /*8650*/  STL [R1+0x11e4], R0 ;  /* 0x0011e40001007387 */ /* 0x000fe20000100800 */
[----:B0-----:R-:W-:-:S03]  /*8660*/  IMAD R5, R3, -0x80, R5 ;  /* 0xffffff8003057824 */ /* 0x001fc600078e0205 */
[----:B------:R-:W-:Y:S04]  /*8670*/  STL [R1+0x11e0], R19 ;  /* 0x0011e01301007387 */ /* 0x000fe80000100800 */
[----:B------:R-:W-:Y:S04]  /*8680*/  STL [R1+0x11dc], R21 ;  /* 0x0011dc1501007387 */ /* 0x000fe80000100800 */
[----:B------:R-:W-:Y:S04]  /*8690*/  STL [R1+0x11d8], R23 ;  /* 0x0011d81701007387 */ /* 0x000fe80000100800 */
[----:B------:R-:W-:Y:S04]  /*86a0*/  STL [R1+0x11d4], R25 ;  /* 0x0011d41901007387 */ /* 0x000fe80000100800 */
[----:B------:R-:W2:Y:S01]  /*86b0*/  LDL.LU R3, [R1+0x1544] ;  /* 0x0015440001037983 */ /* 0x000ea20000300800 */
[----:B------:R-:W-:-:S02]  /*86c0*/  ISETP.GT.AND P0, PT, R5, RZ, PT ;  /* 0x000000ff0500720c */ /* 0x000fc40003f04270 */
[----:B-1----:R-:W-:-:S11]  /*86d0*/  PRMT R17, RZ, 0x7610, R17 ;  /* 0x00007610ff117816 */ /* 0x002fd60000000011 */
[----:B--2---:R-:W2:Y:S04]  /*86e0*/  @P0 LDG.E.U8 R17, desc[UR32][R2.64] ;  /* 0x0000002002110981 */ /* 0x004ea8000c1e1100 */
[----:B--2---:R0:W-:Y:S04]  /*86f0*/  STL [R1+0x428], R17 ;  /* 0x0004281101007387 */ /* 0x0041e80000100800 */
[----:B0-----:R-:W2:Y:S04]  /*8700*/  LDL.LU R17, [R1+0x1540] ;  /* 0x0015400001117983 */ /* 0x001ea80000300800 */
[----:B------:R-:W3:Y:S04]  /*8710*/  LDL R2, [R1+0x11c] ;  /* 0x00011c0001027983 */ /* 0x000ee80000100800 */
[----:B------:R-:W3:Y:S01]  /*8720*/  LDL R3, [R1+0x120] ;  /* 0x0001200001037983 */ /* 0x000ee20000100800 */
[----:B------:R-:W-:-:S02]  /*8730*/  PRMT R16, RZ, 0x7610, R16 ;  /* 0x00007610ff107816 */ /* 0x000fc40000000010 */
[----:B---3--:R-:W-:-:S04]  /*8740*/  @P0 LOP3.LUT R3, R3, R2, RZ, 0x3c, !PT ;  /* 0x0000000203030212 */ /* 0x008fc800078e3cff */
[----:B------:R-:W-:-:S04]  /*8750*/  @P0 LOP3.LUT R2, R3, R2, RZ, 0x3c, !PT ;  /* 0x0000000203020212 */ /* 0x000fc800078e3cff */
[----:B------:R-:W-:-:S05]  /*8760*/  @P0 LOP3.LUT R3, R3, R2, RZ, 0x3c, !PT ;  /* 0x0000000203030212 */ /* 0x000fca00078e3cff */
[----:B------:R-:W3:Y:S01]  /*8770*/  @P0 LDG.E.U8 R16, desc[UR32][R2.64] ;  /* 0x0000002002100981 */ /* 0x000ee2000c1e1100 */
[----:B------:R-:W-:-:S03]  /*8780*/  ISETP.GT.AND P1, PT, R5, 0x1, PT ;  /* 0x000000010500780c */ /* 0x000fc60003f24270 */
[----:B---3--:R0:W-:Y:S04]  /*8790*/  STL [R1+0x424], R16 ;  /* 0x0004241001007387 */ /* 0x0081e80000100800 */
[----:B0-----:R-:W3:Y:S04]  /*87a0*/  LDL.LU R16, [R1+0x153c] ;  /* 0x00153c0001107983 */ /* 0x001ee80000300800 */
[----:B------:R-:W4:Y:S04]  /*87b0*/  LDL R2, [R1+0x874] ;  /* 0x0008740001027983 */ /* 0x000f280000100800 */
[----:B------:R-:W4:Y:S01]  /*87c0*/  LDL R3, [R1+0x878] ;  /* 0x0008780001037983 */ /* 0x000f220000100800 */
[----:B--2---:R-:W-:-:S02]  /*87d0*/  PRMT R17, RZ, 0x7610, R17 ;  /* 0x00007610ff117816 */ /* 0x004fc40000000011 */
[----:B----4-:R-:W-:-:S04]  /*87e0*/  @P1 LOP3.LUT R3, R3, R2, RZ, 0x3c, !PT ;  /* 0x0000000203031212 */ /* 0x010fc800078e3cff */
[----:B------:R-:W-:-:S04]  /*87f0*/  @P1 LOP3.LUT R2, R3, R2, RZ, 0x3c, !PT ;  /* 0x0000000203021212 */ /* 0x000fc800078e3cff */
[----:B------:R-:W-:-:S05]  /*8800*/  @P1 LOP3.LUT R3, R3, R2, RZ, 0x3c, !PT ;  /* 0x0000000203031212 */ /* 0x000fca00078e3cff */
[----:B------:R-:W2:Y:S04]  /*8810*/  @P1 LDG.E.U8 R17, desc[UR32][R2.64] ;  /* 0x0000002002111981 */ /* 0x000ea8000c1e1100 */
[----:B--2---:R0:W-:Y:S04]  /*8820*/  STL [R1+0x420], R17 ;  /* 0x0004201101007387 */ /* 0x0041e80000100800 */
[----:B0-----:R-:W2:Y:S04]  /*8830*/  LDL.LU R17, [R1+0x1538] ;  /* 0x0015380001117983 */ /* 0x001ea80000300800 */
[----:B------:R-:W4:Y:S04]  /*8840*/  LDL R2, [R1+0x86c] ;  /* 0x00086c0001027983 */ /* 0x000f280000100800 */
[----:B------:R-:W4:Y:S01]  /*8850*/  LDL R3, [R1+0x870] ;  /* 0x0008700001037983 */ /* 0x000f220000100800 */
[----:B---3--:R-:W-:-:S02]  /*8860*/  PRMT R16, RZ, 0x7610, R16 ;  /* 0x00007610ff107816 */ /* 0x008fc40000000010 */
[----:B----4-:R-:W-:-:S04]  /*8870*/  @P1 LOP3.LUT R3, R3, R2, RZ, 0x3c, !PT ;  /* 0x0000000203031212 */ /* 0x010fc800078e3cff */
        /* <DEDUP_REMOVED lines=1798> */
[----:B------:R0:W2:Y:S04]  /*f8e0*/  @P0 LDG.E.U8 R17, desc[UR32][R2.64] ;  /* 0x0000002002110981 */ /* 0x0000a8000c1e1100 */
[----:B------:R-:W0:Y:S04]  /*f8f0*/  LDL R2, [R1+0xb18] ;  /* 0x000b180001027983 */ /* 0x000e280000100800 */
[----:B------:R-:W0:Y:S01]  /*f900*/  LDL R3, [R1+0xb1c] ;  /* 0x000b1c0001037983 */ /* 0x000e220000100800 */
[----:B---3--:R-:W-:Y:S02]  /*f910*/  PRMT R16, RZ, 0x7610, R16 ;  /* 0x00007610ff107816 */ /* 0x008fe40000000010 */
[----:B0-----:R-:W-:-:S04]  /*f920*/  @P0 LOP3.LUT R3, R3, R2, RZ, 0x3c, !PT ;  /* 0x0000000203030212 */ /* 0x001fc800078e3cff */
[----:B------:R-:W-:-:S04]  /*f930*/  @P0 LOP3.LUT R2, R3, R2, RZ, 0x3c, !PT ;  /* 0x0000000203020212 */ /* 0x000fc800078e3cff */
[----:B------:R-:W-:Y:S01]  /*f940*/  @P0 LOP3.LUT R3, R3, R2, RZ, 0x3c, !PT ;  /* 0x0000000203030212 */ /* 0x000fe200078e3cff */
[----:B--2---:R-:W-:Y:S04]  /*f950*/  STL [R1+0x11c0], R17 ;  /* 0x0011c01101007387 */ /* 0x004fe80000100800 */
[----:B------:R0:W2:Y:S04]  /*f960*/  @P0 LDG.E.U8 R16, desc[UR32][R2.64] ;  /* 0x0000002002100981 */ /* 0x0000a8000c1e1100 */
[----:B------:R-:W0:Y:S04]  /*f970*/  LDL R2, [R1+0xb10] ;  /* 0x000b100001027983 */ /* 0x000e280000100800 */
[----:B------:R-:W0:Y:S01]  /*f980*/  LDL R3, [R1+0xb14] ;  /* 0x000b140001037983 */ /* 0x000e220000100800 */
[----:B------:R-:W-:-:S02]  /*f990*/  ISETP.GT.AND P1, PT, R5, 0x61, PT ;  /* 0x000000610500780c */ /* 0x000fc40003f24270 */
[----:B------:R-:W-:-:S11]  /*f9a0*/  PRMT R15, RZ, 0x7610, R15 ;  /* 0x00007610ff0f7816 */ /* 0x000fd6000000000f */
[----:B0-----:R-:W-:-:S04]  /*f9b0*/  @P1 LOP3.LUT R3, R3, R2, RZ, 0x3c, !PT ;  /* 0x0000000203031212 */ /* 0x001fc800078e3cff */
[----:B------:R-:W-:-:S04]  /*f9c0*/  @P1 LOP3.LUT R2, R3, R2, RZ, 0x3c, !PT ;  /* 0x0000000203021212 */ /* 0x000fc800078e3cff */
[----:B------:R-:W-:-:S05]  /*f9d0*/  @P1 LOP3.LUT R3, R3, R2, RZ, 0x3c, !PT ;  /* 0x0000000203031212 */ /* 0x000fca00078e3cff */
[----:B------:R-:W3:Y:S04]  /*f9e0*/  @P1 LDG.E.U8 R15, desc[UR32][R2.64] ;  /* 0x00000020020f1981 */ /* 0x000ee8000c1e1100 */
[----:B--2---:R-:W-:Y:S04]  /*f9f0*/  STL [R1+0x11c4], R16 ;  /* 0x0011c41001007387 */ /* 0x004fe80000100800 */
[----:B---3--:R0:W-:Y:S04]  /*fa00*/  STL [R1+0x74], R15 ;  /* 0x0000740f01007387 */ /* 0x0081e80000100800 */
        /* <DEDUP_REMOVED lines=22> */
[----:B------:R-:W-:-:S02]  /*fb70*/  PRMT R17, RZ, 0x7610, R17 ;  /* 0x00007610ff117816 */ /* 0x000fc40000000011 */
[----:B----4-:R-:W-:-:S04]  /*fb80*/  @P2 LOP3.LUT R3, R3, R2, RZ, 0x3c, !PT ;  /* 0x0000000203032212 */ /* 0x010fc800078e3cff */
[----:B------:R-:W-:-:S04]  /*fb90*/  @P2 LOP3.LUT R2, R3, R2, RZ, 0x3c, !PT ;  /* 0x0000000203022212 */ /* 0x000fc800078e3cff */
[----:B------:R-:W-:-:S05]  /*fba0*/  @P2 LOP3.LUT R3, R3, R2, RZ, 0x3c, !PT ;  /* 0x0000000203032212 */ /* 0x000fca00078e3cff */
[----:B------:R0:W4:Y:S04]  /*fbb0*/  @P2 LDG.E.U8 R17, desc[UR32][R2.64] ;  /* 0x0000002002112981 */ /* 0x000128000c1e1100 */
[----:B------:R-:W0:Y:S04]  /*fbc0*/  LDL R2, [R1+0xaf0] ;  /* 0x000af00001027983 */ /* 0x000e280000100800 */
[----:B------:R-:W0:Y:S01]  /*fbd0*/  LDL R3, [R1+0xaf4] ;  /* 0x000af40001037983 */ /* 0x000e220000100800 */
[----:B------:R-:W-:Y:S02]  /*fbe0*/  ISETP.GT.AND P0, PT, R5, 0x63, PT ;  /* 0x000000630500780c */ /* 0x000fe40003f04270 */
[----:B---3--:R-:W-:-:S11]  /*fbf0*/  PRMT R13, RZ, 0x7610, R13 ;  /* 0x00007610ff0d7816 */ /* 0x008fd6000000000d */
[----:B0-----:R-:W-:-:S04]  /*fc00*/  @P0 LOP3.LUT R3, R3, R2, RZ, 0x3c, !PT ;  /* 0x0000000203030212 */ /* 0x001fc800078e3cff */
[----:B------:R-:W-:-:S04]  /*fc10*/  @P0 LOP3.LUT R2, R3, R2, RZ, 0x3c, !PT ;  /* 0x0000000203020212 */ /* 0x000fc800078e3cff */
[----:B------:R-:W-:-:S05]  /*fc20*/  @P0 LOP3.LUT R3, R3, R2, RZ, 0x3c, !PT ;  /* 0x0000000203030212 */ /* 0x000fca00078e3cff */
[----:B------:R-:W3:Y:S04]  /*fc30*/  @P0 LDG.E.U8 R13, desc[UR32][R2.64] ;  /* 0x00000020020d0981 */ /* 0x000ee8000c1e1100 */
[----:B----4-:R0:W-:Y:S04]  /*fc40*/  STL [R1+0xd0], R17 ;  /* 0x0000d01101007387 */ /* 0x0101e80000100800 */
[----:B0-----:R-:W4:Y:S04]  /*fc50*/  LDL R17, [R1+0xad4] ;  /* 0x000ad40001117983 */ /* 0x001f280000100800 */
[----:B---3--:R0:W-:Y:S04]  /*fc60*/  STL [R1+0xcc], R13 ;  /* 0x0000cc0d01007387 */ /* 0x0081e80000100800 */
[----:B0-----:R-:W3:Y:S04]  /*fc70*/  LDL.LU R13, [R1+0x1234] ;  /* 0x00123400010d7983 */ /* 0x001ee80000300800 */
[----:B------:R-:W5:Y:S04]  /*fc80*/  LDL R2, [R1+0xae8] ;  /* 0x000ae80001027983 */ /* 0x000f680000100800 */
[----:B------:R-:W5:Y:S01]  /*fc90*/  LDL R3, [R1+0xaec] ;  /* 0x000aec0001037983 */ /* 0x000f620000100800 */
[----:B--2---:R-:W-:-:S02]  /*fca0*/  PRMT R15, RZ, 0x7610, R15 ;  /* 0x00007610ff0f7816 */ /* 0x004fc4000000000f */
[----:B-----5:R-:W-:-:S04]  /*fcb0*/  @P0 LOP3.LUT R3, R3, R2, RZ, 0x3c, !PT ;  /* 0x0000000203030212 */ /* 0x020fc800078e3cff */
[----:B------:R-:W-:-:S04]  /*fcc0*/  @P0 LOP3.LUT R2, R3, R2, RZ, 0x3c, !PT ;  /* 0x0000000203020212 */ /* 0x000fc800078e3cff */
[----:B------:R-:W-:-:S05]  /*fcd0*/  @P0 LOP3.LUT R3, R3, R2, RZ, 0x3c, !PT ;  /* 0x0000000203030212 */ /* 0x000fca00078e3cff */
[----:B------:R-:W2:Y:S01]  /*fce0*/  @P0 LDG.E.U8 R15, desc[UR32][R2.64] ;  /* 0x00000020020f0981 */ /* 0x000ea2000c1e1100 */
[----:B------:R-:W-:-:S03]  /*fcf0*/  ISETP.GT.AND P1, PT, R5, 0x64, PT ;  /* 0x000000640500780c */ /* 0x000fc60003f24270 */
[----:B--2---:R0:W-:Y:S04]  /*fd00*/  STL [R1+0xc8], R15 ;  /* 0x0000c80f01007387 */ /* 0x0041e80000100800 */
[----:B0-----:R-:W2:Y:S04]  /*fd10*/  LDL.LU R15, [R1+0x1230] ;  /* 0x00123000010f7983 */ /* 0x001ea80000300800 */
[----:B------:R-:W5:Y:S04]  /*fd20*/  LDL R2, [R1+0xae0] ;  /* 0x000ae00001027983 */ /* 0x000f680000100800 */
[----:B------:R-:W5:Y:S01]  /*fd30*/  LDL R3, [R1+0xae4] ;  /* 0x000ae40001037983 */ /* 0x000f620000100800 */
[----:B---3--:R-:W-:-:S02]  /*fd40*/  PRMT R13, RZ, 0x7610, R13 ;  /* 0x00007610ff0d7816 */ /* 0x008fc4000000000d */
[----:B-----5:R-:W-:-:S04]  /*fd50*/  @P1 LOP3.LUT R3, R3, R2, RZ, 0x3c, !PT ;  /* 0x0000000203031212 */ /* 0x020fc800078e3cff */
[----:B------:R-:W-:-:S04]  /*fd60*/  @P1 LOP3.LUT R2, R3, R2, RZ, 0x3c, !PT ;  /* 0x0000000203021212 */ /* 0x000fc800078e3cff */
[----:B------:R-:W-:-:S05]  /*fd70*/  @P1 LOP3.LUT R3, R3, R2, RZ, 0x3c, !PT ;  /* 0x0000000203031212 */ /* 0x000fca00078e3cff */
[----:B------:R-:W3:Y:S04]  /*fd80*/  @P1 LDG.E.U8 R13, desc[UR32][R2.64] ;  /* 0x00000020020d1981 */ /* 0x000ee8000c1e1100 */
[----:B---3--:R0:W-:Y:S04]  /*fd90*/  STL [R1+0xc4], R13 ;  /* 0x0000c40d01007387 */ /* 0x0081e80000100800 */
[----:B0-----:R-:W3:Y:S04]  /*fda0*/  LDL.LU R13, [R1+0x122c] ;  /* 0x00122c00010d7983 */ /* 0x001ee80000300800 */
[----:B------:R-:W5:Y:S04]  /*fdb0*/  LDL R2, [R1+0xad8] ;  /* 0x000ad80001027983 */ /* 0x000f680000100800 */
[----:B------:R-:W5:Y:S01]  /*fdc0*/  LDL R3, [R1+0xadc] ;  /* 0x000adc0001037983 */ /* 0x000f620000100800 */
[----:B------:R-:W-:-:S02]  /*fdd0*/  PRMT R12, RZ, 0x7610, R12 ;  /* 0x00007610ff0c7816 */ /* 0x000fc4000000000c */
[----:B-----5:R-:W-:-:S04]  /*fde0*/  @P1 LOP3.LUT R3, R3, R2, RZ, 0x3c, !PT ;  /* 0x0000000203031212 */ /* 0x020fc800078e3cff */
[----:B------:R-:W-:-:S04]  /*fdf0*/  @P1 LOP3.LUT R2, R3, R2, RZ, 0x3c, !PT ;  /* 0x0000000203021212 */ /* 0x000fc800078e3cff */
[----:B------:R-:W-:-:S05]  /*fe00*/  @P1 LOP3.LUT R3, R3, R2, RZ, 0x3c, !PT ;  /* 0x0000000203031212 */ /* 0x000fca00078e3cff */
[----:B------:R-:W5:Y:S01]  /*fe10*/  @P1 LDG.E.U8 R12, desc[UR32][R2.64] ;  /* 0x00000020020c1981 */ /* 0x000f62000c1e1100 */
[----:B------:R-:W-:Y:S02]  /*fe20*/  ISETP.GT.AND P2, PT, R5, 0x65, PT ;  /* 0x000000650500780c */ /* 0x000fe40003f44270 */
[----:B--2---:R-:W-:Y:S01]  /*fe30*/  PRMT R15, RZ, 0x7610, R15 ;  /* 0x00007610ff0f7816 */ /* 0x004fe2000000000f */
[----:B-----5:R0:W-:Y:S04]  /*fe40*/  STL [R1+0xc0], R12 ;  /* 0x0000c00c01007387 */ /* 0x0201e80000100800 */
[----:B0-----:R-:W2:Y:S04]  /*fe50*/  LDL.LU R12, [R1+0x1228] ;  /* 0x00122800010c7983 */ /* 0x001ea80000300800 */
[----:B------:R-:W5:Y:S02]  /*fe60*/  LDL R3, [R1+0xad0] ;  /* 0x000ad00001037983 */ /* 0x000f640000100800 */
[----:B----4-:R-:W-:Y:S01]  /*fe70*/  @P2 IMAD.MOV.U32 R2, RZ, RZ, R17 ;  /* 0x000000ffff022224 */ /* 0x010fe200078e0011 */
[----:B------:R-:W-:Y:S01]  /*fe80*/  PRMT R14, RZ, 0x7610, R14 ;  /* 0x00007610ff0e7816 */ /* 0x000fe2000000000e */
[----:B------:R-:W4:Y:S04]  /*fe90*/  LDL R17, [R1+0xaa0] ;  /* 0x000aa00001117983 */ /* 0x000f280000100800 */
[----:B-----5:R0:W5:Y:S04]  /*fea0*/  @P2 LDG.E.U8 R15, desc[UR32][R2.64] ;  /* 0x00000020020f2981 */ /* 0x020168000c1e1100 */
[----:B------:R-:W0:Y:S04]  /*feb0*/  LDL R2, [R1+0xac8] ;  /* 0x000ac80001027983 */ /* 0x000e280000100800 */
[----:B------:R-:W0:Y:S02]  /*fec0*/  LDL R3, [R1+0xacc] ;  /* 0x000acc0001037983 */ /* 0x000e240000100800 */
[----:B0-----:R-:W-:-:S04]  /*fed0*/  @P2 LOP3.LUT R3, R3, R2, RZ, 0x3c, !PT ;  /* 0x0000000203032212 */ /* 0x001fc800078e3cff */
[----:B------:R-:W-:-:S04]  /*fee0*/  @P2 LOP3.LUT R2, R3, R2, RZ, 0x3c, !PT ;  /* 0x0000000203022212 */ /* 0x000fc800078e3cff */
[----:B------:R-:W-:-:S05]  /*fef0*/  @P2 LOP3.LUT R3, R3, R2, RZ, 0x3c, !PT ;  /* 0x0000000203032212 */ /* 0x000fca00078e3cff */
[----:B------:R-:W3:Y:S04]  /*ff00*/  @P2 LDG.E.U8 R14, desc[UR32][R2.64] ;  /* 0x00000020020e2981 */ /* 0x000ee8000c1e1100 */
[----:B-----5:R0:W-:Y:S04]  /*ff10*/  STL [R1+0x8c], R15 ;  /* 0x00008c0f01007387 */ /* 0x0201e80000100800 */
[----:B0-----:R-:W5:Y:S04]  /*ff20*/  LDL R15, [R1+0xaa4] ;  /* 0x000aa400010f7983 */ /* 0x001f680000100800 */
[----:B---3--:R0:W-:Y:S04]  /*ff30*/  STL [R1+0x88], R14 ;  /* 0x0000880e01007387 */ /* 0x0081e80000100800 */
[----:B0-----:R-:W3:Y:S04]  /*ff40*/  LDL.LU R14, [R1+0x1224] ;  /* 0x00122400010e7983 */ /* 0x001ee80000300800 */
[----:B------:R-:W2:Y:S04]  /*ff50*/  LDL R2, [R1+0xac0] ;  /* 0x000ac00001027983 */ /* 0x000ea80000100800 */
[----:B------:R-:W2:Y:S01]  /*ff60*/  LDL R3, [R1+0xac4] ;  /* 0x000ac40001037983 */ /* 0x000ea20000100800 */
[----:B------:R-:W-:-:S02]  /*ff70*/  ISETP.GT.AND P0, PT, R5, 0x66, PT ;  /* 0x000000660500780c */ /* 0x000fc40003f04270 */
[----:B------:R-:W-:-:S11]  /*ff80*/  PRMT R11, RZ, 0x7610, R11 ;  /* 0x00007610ff0b7816 */ /* 0x000fd6000000000b */
[----:B--2---:R-:W-:-:S04]  /*ff90*/  @P0 LOP3.LUT R3, R3, R2, RZ, 0x3c, !PT ;  /* 0x0000000203030212 */ /* 0x004fc800078e3cff */
        /* <DEDUP_REMOVED lines=11> */
[----:B------:R-:W4:Y:S01]  /*10050*/  @P0 LDG.E.U8 R10, desc[UR32][R2.64] ;  /* 0x00000020020a0981 */ /* 0x000f22000c1e1100 */
[----:B------:R-:W-:-:S03]  /*10060*/  ISETP.GT.AND P1, PT, R5, 0x67, PT ;  /* 0x000000670500780c */ /* 0x000fc60003f24270 */
[----:B----4-:R0:W-:Y:S04]  /*10070*/  STL [R1+0x80], R10 ;  /* 0x0000800a01007387 */ /* 0x0101e80000100800 */
[----:B0-----:R-:W4:Y:S04]  /*10080*/  LDL.LU R10, [R1+0x121c] ;  /* 0x00121c00010a7983 */ /* 0x001f280000300800 */
[----:B------:R-:W5:Y:S04]  /*10090*/  LDL R2, [R1+0xab0] ;  /* 0x000ab00001027983 */ /* 0x000f680000100800 */
[----:B------:R-:W5:Y:S01]  /*100a0*/  LDL R3, [R1+0xab4] ;  /* 0x000ab40001037983 */ /* 0x000f620000100800 */
[----:B------:R-:W-:-:S02]  /*100b0*/  PRMT R9, RZ, 0x7610, R9 ;  /* 0x00007610ff097816 */ /* 0x000fc40000000009 */
[----:B-----5:R-:W-:-:S04]  /*100c0*/  @P1 LOP3.LUT R3, R3, R2, RZ, 0x3c, !PT ;  /* 0x0000000203031212 */ /* 0x020fc800078e3cff */
[----:B------:R-:W-:-:S04]  /*100d0*/  @P1 LOP3.LUT R2, R3, R2, RZ, 0x3c, !PT ;  /* 0x0000000203021212 */ /* 0x000fc800078e3cff */
[----:B------:R-:W-:-:S05]  /*100e0*/  @P1 LOP3.LUT R3, R3, R2, RZ, 0x3c, !PT ;  /* 0x0000000203031212 */ /* 0x000fca00078e3cff */
[----:B------:R-:W5:Y:S04]  /*100f0*/  @P1 LDG.E.U8 R9, desc[UR32][R2.64] ;  /* 0x0000002002091981 */ /* 0x000f68000c1e1100 */
[----:B-----5:R0:W-:Y:S04]  /*10100*/  STL [R1+0x7c], R9 ;  /* 0x00007c0901007387 */ /* 0x0201e80000100800 */
[----:B0-----:R-:W5:Y:S04]  /*10110*/  LDL.LU R9, [R1+0x1218] ;  /* 0x0012180001097983 */ /* 0x001f680000300800 */
[----:B------:R-:W3:Y:S04]  /*10120*/  LDL R2, [R1+0xaa8] ;  /* 0x000aa80001027983 */ /* 0x000ee80000100800 */
[----:B------:R-:W3:Y:S01]  /*10130*/  LDL R3, [R1+0xaac] ;  /* 0x000aac0001037983 */ /* 0x000ee20000100800 */
[----:B------:R-:W-:-:S02]  /*10140*/  PRMT R8, RZ, 0x7610, R8 ;  /* 0x00007610ff087816 */ /* 0x000fc40000000008 */
[----:B------:R-:W-:Y:S02]  /*10150*/  ISETP.GT.AND P2, PT, R5, 0x68, PT ;  /* 0x000000680500780c */ /* 0x000fe40003f44270 */
[----:B---3--:R-:W-:-:S04]  /*10160*/  @P1 LOP3.LUT R3, R3, R2, RZ, 0x3c, !PT ;  /* 0x0000000203031212 */ /* 0x008fc800078e3cff */
[----:B------:R-:W-:-:S04]  /*10170*/  @P1 LOP3.LUT R2, R3, R2, RZ, 0x3c, !PT ;  /* 0x0000000203021212 */ /* 0x000fc800078e3cff */
[----:B------:R-:W-:-:S05]  /*10180*/  @P1 LOP3.LUT R3, R3, R2, RZ, 0x3c, !PT ;  /* 0x0000000203031212 */ /* 0x000fca00078e3cff */
[----:B------:R0:W3:Y:S01]  /*10190*/  @P1 LDG.E.U8 R8, desc[UR32][R2.64] ;  /* 0x0000002002081981 */ /* 0x0000e2000c1e1100 */
[----:B------:R-:W-:Y:S01]  /*101a0*/  PRMT R13, RZ, 0x7610, R13 ;  /* 0x00007610ff0d7816 */ /* 0x000fe2000000000d */
[----:B0-----:R-:W-:Y:S02]  /*101b0*/  @P2 IMAD.MOV.U32 R2, RZ, RZ, R15 ;  /* 0x000000ffff022224 */ /* 0x001fe400078e000f */
[----:B------:R-:W-:-:S05]  /*101c0*/  @P2 IMAD.MOV.U32 R3, RZ, RZ, R17 ;  /* 0x000000ffff032224 */ /* 0x000fca00078e0011 */
[----:B------:R-:W2:Y:S04]  /*101d0*/  @P2 LDG.E.U8 R13, desc[UR32][R2.64] ;  /* 0x00000020020d2981 */ /* 0x000ea8000c1e1100 */
[----:B---3--:R0:W-:Y:S04]  /*101e0*/  STL [R1+0x78], R8 ;  /* 0x0000780801007387 */ /* 0x0081e80000100800 */
[----:B0-----:R-:W3:Y:S04]  /*101f0*/  LDL.LU R8, [R1+0x1214] ;  /* 0x0012140001087983 */ /* 0x001ee80000300800 */
[----:B------:R-:W4:Y:S04]  /*10200*/  LDL R2, [R1+0xa98] ;  /* 0x000a980001027983 */ /* 0x000f280000100800 */
[----:B------:R-:W4:Y:S01]  /*10210*/  LDL R3, [R1+0xa9c] ;  /* 0x000a9c0001037983 */ /* 0x000f220000100800 */
[----:B------:R-:W-:-:S03]  /*10220*/  PRMT R12, RZ, 0x7610, R12 ;  /* 0x00007610ff0c7816 */ /* 0x000fc6000000000c */
[----:B------:R-:W5:Y:S04]  /*10230*/  LDL R17, [R1+0xa78] ;  /* 0x000a780001117983 */ /* 0x000f680000100800 */
[----:B------:R-:W3:Y:S04]  /*10240*/  LDL R15, [R1+0xa7c] ;  /* 0x000a7c00010f7983 */ /* 0x000ee80000100800 */
[----:B--2---:R-:W-:Y:S01]  /*10250*/  STL [R1+0x11c8], R13 ;  /* 0x0011c80d01007387 */ /* 0x004fe20000100800 */
[----:B----4-:R-:W-:-:S04]  /*10260*/  @P2 LOP3.LUT R3, R3, R2, RZ, 0x3c, !PT ;  /* 0x0000000203032212 */ /* 0x010fc800078e3cff */
[----:B------:R-:W-:-:S04]  /*10270*/  @P2 LOP3.LUT R2, R3, R2, RZ, 0x3c, !PT ;  /* 0x0000000203022212 */ /* 0x000fc800078e3cff */
[----:B------:R-:W-:-:S05]  /*10280*/  @P2 LOP3.LUT R3, R3, R2, RZ, 0x3c, !PT ;  /* 0x0000000203032212 */ /* 0x000fca00078e3cff */
[----:B------:R0:W2:Y:S04]  /*10290*/  @P2 LDG.E.U8 R12, desc[UR32][R2.64] ;  /* 0x00000020020c2981 */ /* 0x0000a8000c1e1100 */
[----:B------:R-:W0:Y:S04]  /*102a0*/  LDL R2, [R1+0xa90] ;  /* 0x000a900001027983 */ /* 0x000e280000100800 */
[----:B------:R-:W0:Y:S01]  /*102b0*/  LDL R3, [R1+0xa94] ;  /* 0x000a940001037983 */ /* 0x000e220000100800 */
[----:B------:R-:W-:Y:S02]  /*102c0*/  ISETP.GT.AND P0, PT, R5, 0x69, PT ;  /* 0x000000690500780c */ /* 0x000fe40003f04270 */
[----:B------:R-:W-:-:S11]  /*102d0*/  PRMT R7, RZ, 0x7610, R7 ;  /* 0x00007610ff077816 */ /* 0x000fd60000000007 */
[----:B0-----:R-:W-:-:S04]  /*102e0*/  @P0 LOP3.LUT R3, R3, R2, RZ, 0x3c, !PT ;  /* 0x0000000203030212 */ /* 0x001fc800078e3cff */
[----:B------:R-:W-:-:S04]  /*102f0*/  @P0 LOP3.LUT R2, R3, R2, RZ, 0x3c, !PT ;  /* 0x0000000203020212 */ /* 0x000fc800078e3cff */
[----:B------:R-:W-:-:S05]  /*10300*/  @P0 LOP3.LUT R3, R3, R2, RZ, 0x3c, !PT ;  /* 0x0000000203030212 */ /* 0x000fca00078e3cff */
[----:B------:R-:W4:Y:S04]  /*10310*/  @P0 LDG.E.U8 R7, desc[UR32][R2.64] ;  /* 0x0000002002070981 */ /* 0x000f28000c1e1100 */
[----:B--2---:R-:W-:Y:S04]  /*10320*/  STL [R1+0x11cc], R12 ;  /* 0x0011cc0c01007387 */ /* 0x004fe80000100800 */
[----:B----4-:R0:W-:Y:S04]  /*10330*/  STL [R1+0x5c], R7 ;  /* 0x00005c0701007387 */ /* 0x0101e80000100800 */
        /* <DEDUP_REMOVED lines=14> */
[----:B------:R-:W-:Y:S02]  /*10420*/  PRMT R29, RZ, 0x7610, R29 ;  /* 0x00007610ff1d7816 */ /* 0x000fe4000000001d */
[----:B-----5:R-:W-:-:S04]  /*10430*/  @P1 LOP3.LUT R3, R3, R2, RZ, 0x3c, !PT ;  /* 0x0000000203031212 */ /* 0x020fc800078e3cff */
[----:B------:R-:W-:-:S04]  /*10440*/  @P1 LOP3.LUT R2, R3, R2, RZ, 0x3c, !PT ;  /* 0x0000000203021212 */ /* 0x000fc800078e3cff */
[----:B------:R-:W-:-:S05]  /*10450*/  @P1 LOP3.LUT R3, R3, R2, RZ, 0x3c, !PT ;  /* 0x0000000203031212 */ /* 0x000fca00078e3cff */
[----:B------:R3:W5:Y:S02]  /*10460*/  @P1 LDG.E.U8 R4, desc[UR32][R2.64] ;  /* 0x0000002002041981 */ /* 0x000764000c1e1100 */
[----:B---3--:R-:W-:Y:S02]  /*10470*/  @P1 IMAD.MOV.U32 R2, RZ, RZ, R15 ;  /* 0x000000ffff021224 */ /* 0x008fe400078e000f */
[----:B------:R-:W-:-:S05]  /*10480*/  @P1 IMAD.MOV.U32 R3, RZ, RZ, R17 ;  /* 0x000000ffff031224 */ /* 0x000fca00078e0011 */
[----:B------:R-:W3:Y:S04]  /*10490*/  @P1 LDG.E.U8 R29, desc[UR32][R2.64] ;  /* 0x00000020021d1981 */ /* 0x000ee8000c1e1100 */
[----:B-----5:R0:W-:Y:S04]  /*104a0*/  STL [R1+0x54], R4 ;  /* 0x0000540401007387 */ /* 0x0201e80000100800 */
[----:B0-----:R-:W5:Y:S04]  /*104b0*/  LDL.LU R4, [R1+0x1208] ;  /* 0x0012080001047983 */ /* 0x001f680000300800 */
[----:B------:R-:W2:Y:S04]  /*104c0*/  LDL R17, [R1+0xa50] ;  /* 0x000a500001117983 */ /* 0x000ea80000100800 */
[----:B------:R-:W4:Y:S04]  /*104d0*/  LDL R15, [R1+0xa54] ;  /* 0x000a5400010f7983 */ /* 0x000f280000100800 */
[----:B---3--:R0:W-:Y:S04]  /*104e0*/  STL [R1+0x50], R29 ;  /* 0x0000501d01007387 */ /* 0x0081e80000100800 */
[----:B0-----:R-:W3:Y:S04]  /*104f0*/  LDL.LU R29, [R1+0x1204] ;  /* 0x00120400011d7983 */ /* 0x001ee80000300800 */
[----:B------:R-:W5:Y:S04]  /*10500*/  LDL R2, [R1+0xa70] ;  /* 0x000a700001027983 */ /* 0x000f680000100800 */
[----:B------:R-:W5:Y:S01]  /*10510*/  LDL R3, [R1+0xa74] ;  /* 0x000a740001037983 */ /* 0x000f620000100800 */
[----:B------:R-:W-:-:S02]  /*10520*/  ISETP.GT.AND P0, PT, R5, 0x6b, PT ;  /* 0x0000006b0500780c */ /* 0x000fc40003f04270 */
[----:B------:R-:W-:-:S11]  /*10530*/  PRMT R28, RZ, 0x7610, R28 ;  /* 0x00007610ff1c7816 */ /* 0x000fd6000000001c */
[----:B-----5:R-:W-:-:S04]  /*10540*/  @P0 LOP3.LUT R3, R3, R2, RZ, 0x3c, !PT ;  /* 0x0000000203030212 */ /* 0x020fc800078e3cff */
[----:B------:R-:W-:-:S04]  /*10550*/  @P0 LOP3.LUT R2, R3, R2, RZ, 0x3c, !PT ;  /* 0x0000000203020212 */ /* 0x000fc800078e3cff */
[----:B------:R-:W-:-:S05]  /*10560*/  @P0 LOP3.LUT R3, R3, R2, RZ, 0x3c, !PT ;  /* 0x0000000203030212 */ /* 0x000fca00078e3cff */
[----:B------:R-:W5:Y:S04]  /*10570*/  @P0 LDG.E.U8 R28, desc[UR32][R2.64] ;  /* 0x00000020021c0981 */ /* 0x000f68000c1e1100 */
[----:B-----5:R0:W-:Y:S04]  /*10580*/  STL [R1+0x4c], R28 ;  /* 0x00004c1c01007387 */ /* 0x0201e80000100800 */
[----:B0-----:R-:W5:Y:S04]  /*10590*/  LDL.LU R28, [R1+0x1200] ;  /* 0x00120000011c7983 */ /* 0x001f680000300800 */
[----:B------:R-:W2:Y:S04]  /*105a0*/  LDL R2, [R1+0xa68] ;  /* 0x000a680001027983 */ /* 0x000ea80000100800 */
[----:B------:R-:W2:Y:S01]  /*105b0*/  LDL R3, [R1+0xa6c] ;  /* 0x000a6c0001037983 */ /* 0x000ea20000100800 */
[----:B------:R-:W-:-:S02]  /*105c0*/  PRMT R27, RZ, 0x7610, R27 ;  /* 0x00007610ff1b7816 */ /* 0x000fc4000000001b */
[----:B--2---:R-:W-:-:S04]  /*105d0*/  @P0 LOP3.LUT R3, R3, R2, RZ, 0x3c, !PT ;  /* 0x0000000203030212 */ /* 0x004fc800078e3cff */
[----:B------:R-:W-:-:S04]  /*105e0*/  @P0 LOP3.LUT R2, R3, R2, RZ, 0x3c, !PT ;  /* 0x0000000203020212 */ /* 0x000fc800078e3cff */
[----:B------:R-:W-:-:S05]  /*105f0*/  @P0 LOP3.LUT R3, R3, R2, RZ, 0x3c, !PT ;  /* 0x0000000203030212 */ /* 0x000fca00078e3cff */
[----:B------:R-:W2:Y:S01]  /*10600*/  @P0 LDG.E.U8 R27, desc[UR32][R2.64] ;  /* 0x00000020021b0981 */ /* 0x000ea2000c1e1100 */
[----:B------:R-:W-:-:S03]  /*10610*/  ISETP.GT.AND P1, PT, R5, 0x6c, PT ;  /* 0x0000006c0500780c */ /* 0x000fc60003f24270 */
        /* <DEDUP_REMOVED lines=8> */
[----:B------:R-:W4:Y:S04]  /*106a0*/  @P1 LDG.E.U8 R26, desc[UR32][R2.64] ;  /* 0x00000020021a1981 */ /* 0x000f28000c1e1100 */
[----:B----4-:R0:W-:Y:S04]  /*106b0*/  STL [R1+0x44], R26 ;  /* 0x0000441a01007387 */ /* 0x0101e80000100800 */
[----:B0-----:R-:W4:Y:S04]  /*106c0*/  LDL.LU R26, [R1+0x11f8] ;  /* 0x0011f800011a7983 */ /* 0x001f280000300800 */
        /* <DEDUP_REMOVED lines=11> */
[----:B------:R0:W5:Y:S04]  /*10780*/  @P0 LDG.E.U8 R14, desc[UR32][R2.64] ;  /* 0x00000020020e0981 */ /* 0x000168000c1e1100 */
[----:B---3--:R1:W-:Y:S04]  /*10790*/  STL [R1+0x40], R24 ;  /* 0x0000401801007387 */ /* 0x0083e80000100800 */
[----:B-1----:R-:W3:Y:S04]  /*107a0*/  LDL.LU R24, [R1+0x11f4] ;  /* 0x0011f40001187983 */ /* 0x002ee80000300800 */
[----:B------:R-:W0:Y:S04]  /*107b0*/  LDL R2, [R1+0xa48] ;  /* 0x000a480001027983 */ /* 0x000e280000100800 */
[----:B------:R-:W0:Y:S01]  /*107c0*/  LDL R3, [R1+0xa4c] ;  /* 0x000a4c0001037983 */ /* 0x000e220000100800 */
[----:B------:R-:W-:-:S03]  /*107d0*/  PRMT R22, RZ, 0x7610, R22 ;  /* 0x00007610ff167816 */ /* 0x000fc60000000016 */
[----:B------:R-:W2:Y:S04]  /*107e0*/  LDL R17, [R1+0x9a4] ;  /* 0x0009a40001117983 */ /* 0x000ea80000100800 */
[----:B------:R-:W4:Y:S01]  /*107f0*/  LDL R15, [R1+0x998] ;  /* 0x00099800010f7983 */ /* 0x000f220000100800 */
        /* <DEDUP_REMOVED lines=15> */
[----:B------:R0:W2:Y:S04]  /*108f0*/  @P1 LDG.E.U8 R11, desc[UR32][R2.64] ;  /* 0x00000020020b1981 */ /* 0x0000a8000c1e1100 */
[----:B------:R-:W0:Y:S04]  /*10900*/  LDL R2, [R1+0xa18] ;  /* 0x000a180001027983 */ /* 0x000e280000100800 */
[----:B------:R-:W0:Y:S01]  /*10910*/  LDL R3, [R1+0xa1c] ;  /* 0x000a1c0001037983 */ /* 0x000e220000100800 */
[----:B------:R-:W-:Y:S02]  /*10920*/  PRMT R10, RZ, 0x7610, R10 ;  /* 0x00007610ff0a7816 */ /* 0x000fe4000000000a */
[----:B------:R-:W-:-:S02]  /*10930*/  ISETP.GT.AND P2, PT, R5, 0x78, PT ;  /* 0x000000780500780c */ /* 0x000fc40003f44270 */
[----:B0-----:R-:W-:-:S04]  /*10940*/  @P1 LOP3.LUT R3, R3, R2, RZ, 0x3c, !PT ;  /* 0x0000000203031212 */ /* 0x001fc800078e3cff */
[----:B------:R-:W-:-:S04]  /*10950*/  @P1 LOP3.LUT R2, R3, R2, RZ, 0x3c, !PT ;  /* 0x0000000203021212 */ /* 0x000fc800078e3cff */
[----:B------:R-:W-:Y:S01]  /*10960*/  @P1 LOP3.LUT R3, R3, R2, RZ, 0x3c, !PT ;  /* 0x0000000203031212 */ /* 0x000fe200078e3cff */
[----:B--2---:R-:W-:Y:S04]  /*10970*/  STL [R1+0x11d0], R11 ;  /* 0x0011d00b01007387 */ /* 0x004fe80000100800 */
[----:B------:R0:W2:Y:S04]  /*10980*/  @P1 LDG.E.U8 R10, desc[UR32][R2.64] ;  /* 0x00000020020a1981 */ /* 0x0000a8000c1e1100 */
[----:B------:R-:W4:Y:S01]  /*10990*/  LDL R3, [R1+0x9a0] ;  /* 0x0009a00001037983 */ /* 0x000f220000100800 */
[----:B------:R-:W-:Y:S01]  /*109a0*/  PRMT R9, RZ, 0x7610, R9 ;  /* 0x00007610ff097816 */ /* 0x000fe20000000009 */
[----:B0-----:R-:W-:Y:S01]  /*109b0*/  @P2 IMAD.MOV.U32 R2, RZ, RZ, R17 ;  /* 0x000000ffff022224 */ /* 0x001fe200078e0011 */
[----:B------:R-:W-:-:S02]  /*109c0*/  PRMT R8, RZ, 0x7610, R8 ;  /* 0x00007610ff087816 */ /* 0x000fc40000000008 */
[----:B------:R-:W-:Y:S02]  /*109d0*/  ISETP.GT.AND P0, PT, R5, 0x6e, PT ;  /* 0x0000006e0500780c */ /* 0x000fe40003f04270 */
[----:B------:R-:W-:Y:S01]  /*109e0*/  PRMT R20, RZ, 0x7610, R20 ;  /* 0x00007610ff147816 */ /* 0x000fe20000000014 */
[----:B------:R-:W3:Y:S04]  /*109f0*/  LDL R17, [R1+0x994] ;  /* 0x0009940001117983 */ /* 0x000ee80000100800 */
[----:B----4-:R5:W4:Y:S02]  /*10a00*/  @P2 LDG.E.U8 R9, desc[UR32][R2.64] ;  /* 0x0000002002092981 */ /* 0x010b24000c1e1100 */
[----:B-----5:R-:W-:Y:S02]  /*10a10*/  @P2 IMAD.MOV.U32 R2, RZ, RZ, R14 ;  /* 0x000000ffff022224 */ /* 0x020fe400078e000e */
[----:B------:R-:W-:Y:S01]  /*10a20*/  @P2 IMAD.MOV.U32 R3, RZ, RZ, R15 ;  /* 0x000000ffff032224 */ /* 0x000fe200078e000f */
[----:B------:R-:W5:Y:S04]  /*10a30*/  LDL R14, [R1+0x98c] ;  /* 0x00098c00010e7983 */ /* 0x000f680000100800 */
[----:B------:R-:W2:Y:S04]  /*10a40*/  LDL R15, [R1+0x988] ;  /* 0x00098800010f7983 */ /* 0x000ea80000100800 */
[----:B------:R0:W4:Y:S04]  /*10a50*/  @P2 LDG.E.U8 R8, desc[UR32][R2.64] ;  /* 0x0000002002082981 */ /* 0x000128000c1e1100 */
[----:B------:R-:W0:Y:S04]  /*10a60*/  LDL R2, [R1+0xa40] ;  /* 0x000a400001027983 */ /* 0x000e280000100800 */
[----:B------:R-:W0:Y:S02]  /*10a70*/  LDL R3, [R1+0xa44] ;  /* 0x000a440001037983 */ /* 0x000e240000100800 */
[----:B0-----:R-:W-:-:S04]  /*10a80*/  @P0 LOP3.LUT R3, R3, R2, RZ, 0x3c, !PT ;  /* 0x0000000203030212 */ /* 0x001fc800078e3cff */
[----:B------:R-:W-:-:S04]  /*10a90*/  @P0 LOP3.LUT R2, R3, R2, RZ, 0x3c, !PT ;  /* 0x0000000203020212 */ /* 0x000fc800078e3cff */
[----:B------:R-:W-:-:S05]  /*10aa0*/  @P0 LOP3.LUT R3, R3, R2, RZ, 0x3c, !PT ;  /* 0x0000000203030212 */ /* 0x000fca00078e3cff */
[----:B------:R-:W3:Y:S01]  /*10ab0*/  @P0 LDG.E.U8 R20, desc[UR32][R2.64] ;  /* 0x0000002002140981 */ /* 0x000ee2000c1e1100 */
[----:B------:R-:W-:-:S03]  /*10ac0*/  ISETP.GT.AND P1, PT, R5, 0x71, PT ;  /* 0x000000710500780c */ /* 0x000fc60003f24270 */
        /* <DEDUP_REMOVED lines=18> */
[----:B------:R-:W-:Y:S02]  /*10bf0*/  ISETP.GT.AND P2, PT, R5, 0x79, PT ;  /* 0x000000790500780c */ /* 0x000fe40003f44270 */
[----:B------:R-:W-:Y:S01]  /*10c00*/  PRMT R7, RZ, 0x7610, R7 ;  /* 0x00007610ff077816 */ /* 0x000fe20000000007 */
[----:B--2---:R0:W-:Y:S04]  /*10c10*/  STL [R1+0x24], R0 ;  /* 0x0000240001007387 */ /* 0x0041e80000100800 */
[----:B0-----:R-:W2:Y:S04]  /*10c20*/  LDL.LU R0, [R1+0x11e4] ;  /* 0x0011e40001007983 */ /* 0x001ea80000300800 */
[----:B------:R-:W4:Y:S02]  /*10c30*/  LDL R3, [R1+0x990] ;  /* 0x0009900001037983 */ /* 0x000f240000100800 */
[----:B------:R-:W-:Y:S01]  /*10c40*/  @P2 IMAD.MOV.U32 R2, RZ, RZ, R17 ;  /* 0x000000ffff022224 */ /* 0x000fe200078e0011 */
[----:B------:R-:W-:-:S04]  /*10c50*/  PRMT R6, RZ, 0x7610, R6 ;  /* 0x00007610ff067816 */ /* 0x000fc80000000006 */
[----:B----4-:R0:W4:Y:S02]  /*10c60*/  @P2 LDG.E.U8 R7, desc[UR32][R2.64] ;  /* 0x0000002002072981 */ /* 0x010124000c1e1100 */
[----:B0-----:R-:W-:Y:S02]  /*10c70*/  @P2 IMAD.MOV.U32 R2, RZ, RZ, R14 ;  /* 0x000000ffff022224 */ /* 0x001fe400078e000e */
[----:B------:R-:W-:-:S05]  /*10c80*/  @P2 IMAD.MOV.U32 R3, RZ, RZ, R15 ;  /* 0x000000ffff032224 */ /* 0x000fca00078e000f */
[----:B------:R0:W3:Y:S04]  /*10c90*/  @P2 LDG.E.U8 R6, desc[UR32][R2.64] ;  /* 0x0000002002062981 */ /* 0x0000e8000c1e1100 */
[----:B----4-:R-:W-:Y:S04]  /*10ca0*/  STL [R1+0x11b4], R7 ;  /* 0x0011b40701007387 */ /* 0x010fe80000100800 */
[----:B------:R-:W0:Y:S04]  /*10cb0*/  LDL R2, [R1+0xa38] ;  /* 0x000a380001027983 */ /* 0x000e280000100800 */
[----:B------:R-:W0:Y:S01]  /*10cc0*/  LDL R3, [R1+0xa3c] ;  /* 0x000a3c0001037983 */ /* 0x000e220000100800 */
[----:B------:R-:W-:-:S03]  /*10cd0*/  PRMT R19, RZ, 0x7610, R19 ;  /* 0x00007610ff137816 */ /* 0x000fc60000000013 */
[----:B------:R-:W4:Y:S04]  /*10ce0*/  LDL R17, [R1+0x984] ;  /* 0x0009840001117983 */ /* 0x000f280000100800 */
[----:B------:R-:W5:Y:S04]  /*10cf0*/  LDL R15, [R1+0x978] ;  /* 0x00097800010f7983 */ /* 0x000f680000100800 */
[----:B------:R-:W5:Y:S01]  /*10d00*/  LDL R14, [R1+0x97c] ;  /* 0x00097c00010e7983 */ /* 0x000f620000100800 */
[----:B0-----:R-:W-:-:S04]  /*10d10*/  @P0 LOP3.LUT R3, R3, R2, RZ, 0x3c, !PT ;  /* 0x0000000203030212 */ /* 0x001fc800078e3cff */
[----:B------:R-:W-:-:S04]  /*10d20*/  @P0 LOP3.LUT R2, R3, R2, RZ, 0x3c, !PT ;  /* 0x0000000203020212 */ /* 0x000fc800078e3cff */
[----:B------:R-:W-:-:S05]  /*10d30*/  @P0 LOP3.LUT R3, R3, R2, RZ, 0x3c, !PT ;  /* 0x0000000203030212 */ /* 0x000fca00078e3cff */
[----:B------:R-:W2:Y:S04]  /*10d40*/  @P0 LDG.E.U8 R19, desc[UR32][R2.64] ;  /* 0x0000002002130981 */ /* 0x000ea8000c1e1100 */
[----:B---3--:R0:W-:Y:S04]  /*10d50*/  STL [R1+0x11b8], R6 ;  /* 0x0011b80601007387 */ /* 0x0081e80000100800 */
[----:B0-----:R-:W3:Y:S04]  /*10d60*/  LDL R6, [R1+0x980] ;  /* 0x0009800001067983 */ /* 0x001ee80000100800 */
[----:B--2---:R0:W-:Y:S04]  /*10d70*/  STL [R1+0x30], R19 ;  /* 0x0000301301007387 */ /* 0x0041e80000100800 */
[----:B0-----:R-:W2:Y:S04]  /*10d80*/  LDL.LU R19, [R1+0x11e0] ;  /* 0x0011e00001137983 */ /* 0x001ea80000300800 */
[----:B------:R-:W4:Y:S04]  /*10d90*/  LDL R2, [R1+0xa00] ;  /* 0x000a000001027983 */ /* 0x000f280000100800 */
[----:B------:R-:W4:Y:S01]  /*10da0*/  LDL R3, [R1+0xa04] ;  /* 0x000a040001037983 */ /* 0x000f220000100800 */
[----:B------:R-:W-:-:S02]  /*10db0*/  ISETP.GT.AND P1, PT, R5, 0x72, PT ;  /* 0x000000720500780c */ /* 0x000fc40003f24270 */
[----:B------:R-:W-:-:S11]  /*10dc0*/  PRMT R21, RZ, 0x7610, R21 ;  /* 0x00007610ff157816 */ /* 0x000fd60000000015 */
[----:B----4-:R-:W-:-:S04]  /*10dd0*/  @P1 LOP3.LUT R3, R3, R2, RZ, 0x3c, !PT ;  /* 0x0000000203031212 */ /* 0x010fc800078e3cff */
[----:B------:R-:W-:-:S04]  /*10de0*/  @P1 LOP3.LUT R2, R3, R2, RZ, 0x3c, !PT ;  /* 0x0000000203021212 */ /* 0x000fc800078e3cff */
[----:B------:R-:W-:-:S05]  /*10df0*/  @P1 LOP3.LUT R3, R3, R2, RZ, 0x3c, !PT ;  /* 0x0000000203031212 */ /* 0x000fca00078e3cff */
[----:B------:R-:W4:Y:S04]  /*10e00*/  @P1 LDG.E.U8 R21, desc[UR32][R2.64] ;  /* 0x0000002002151981 */ /* 0x000f28000c1e1100 */
[----:B----4-:R0:W-:Y:S04]  /*10e10*/  STL [R1+0x2c], R21 ;  /* 0x00002c1501007387 */ /* 0x0101e80000100800 */
[----:B0-----:R-:W4:Y:S04]  /*10e20*/  LDL.LU R21, [R1+0x11dc] ;  /* 0x0011dc0001157983 */ /* 0x001f280000300800 */
[----:B------:R-:W5:Y:S04]  /*10e30*/  LDL R2, [R1+0x9f8] ;  /* 0x0009f80001027983 */ /* 0x000f680000100800 */
[----:B------:R-:W5:Y:S01]  /*10e40*/  LDL R3, [R1+0x9fc] ;  /* 0x0009fc0001037983 */ /* 0x000f620000100800 */
[----:B------:R-:W-:-:S02]  /*10e50*/  ISETP.GT.AND P2, PT, R5, 0x7a, PT ;  /* 0x0000007a0500780c */ /* 0x000fc40003f44270 */
[----:B------:R-:W-:Y:S02]  /*10e60*/  PRMT R23, RZ, 0x7610, R23 ;  /* 0x00007610ff177816 */ /* 0x000fe40000000017 */
[----:B------:R-:W-:Y:S02]  /*10e70*/  PRMT R4, RZ, 0x7610, R4 ;  /* 0x00007610ff047816 */ /* 0x000fe40000000004 */
[----:B-----5:R-:W-:-:S04]  /*10e80*/  @P1 LOP3.LUT R3, R3, R2, RZ, 0x3c, !PT ;  /* 0x0000000203031212 */ /* 0x020fc800078e3cff */
[----:B------:R-:W-:-:S04]  /*10e90*/  @P1 LOP3.LUT R2, R3, R2, RZ, 0x3c, !PT ;  /* 0x0000000203021212 */ /* 0x000fc800078e3cff */
[----:B------:R-:W-:-:S05]  /*10ea0*/  @P1 LOP3.LUT R3, R3, R2, RZ, 0x3c, !PT ;  /* 0x0000000203031212 */ /* 0x000fca00078e3cff */
[----:B------:R0:W5:Y:S02]  /*10eb0*/  @P1 LDG.E.U8 R23, desc[UR32][R2.64] ;  /* 0x0000002002171981 */ /* 0x000164000c1e1100 */
[----:B0-----:R-:W-:Y:S02]  /*10ec0*/  @P2 IMAD.MOV.U32 R2, RZ, RZ, R17 ;  /* 0x000000ffff022224 */ /* 0x001fe400078e0011 */
[----:B---3--:R-:W-:-:S05]  /*10ed0*/  @P2 IMAD.MOV.U32 R3, RZ, RZ, R6 ;  /* 0x000000ffff032224 */ /* 0x008fca00078e0006 */
[----:B------:R0:W3:Y:S02]  /*10ee0*/  @P2 LDG.E.U8 R4, desc[UR32][R2.64] ;  /* 0x0000002002042981 */ /* 0x0000e4000c1e1100 */
[----:B0-----:R-:W-:-:S06]  /*10ef0*/  PRMT R3, RZ, 0x7610, R3 ;  /* 0x00007610ff037816 */ /* 0x001fcc0000000003 */
[----:B------:R-:W2:Y:S04]  /*10f00*/  @P2 LDG.E.U8 R3, desc[UR32][R14.64] ;  /* 0x000000200e032981 */ /* 0x000ea8000c1e1100 */
[----:B-----5:R0:W-:Y:S04]  /*10f10*/  STL [R1+0x20], R23 ;  /* 0x0000201701007387 */ /* 0x0201e80000100800 */
[----:B0-----:R-:W5:Y:S04]  /*10f20*/  LDL.LU R23, [R1+0x11d8] ;  /* 0x0011d80001177983 */ /* 0x001f680000300800 */
[----:B---3--:R0:W-:Y:S04]  /*10f30*/  STL [R1+0x11a8], R4 ;  /* 0x0011a80401007387 */ /* 0x0081e80000100800 */
[----:B------:R-:W3:Y:S04]  /*10f40*/  LDL R14, [R1+0x9f0] ;  /* 0x0009f000010e7983 */ /* 0x000ee80000100800 */
[----:B------:R-:W3:Y:S01]  /*10f50*/  LDL R15, [R1+0x9f4] ;  /* 0x0009f400010f7983 */ /* 0x000ee20000100800 */
[----:B------:R-:W-:-:S02]  /*10f60*/  ISETP.GT.AND P0, PT, R5, 0x73, PT ;  /* 0x000000730500780c */ /* 0x000fc40003f04270 */
[----:B------:R-:W-:Y:S01]  /*10f70*/  PRMT R12, RZ, 0x7610, R12 ;  /* 0x00007610ff0c7816 */ /* 0x000fe2000000000c */
[----:B------:R-:W4:Y:S04]  /*10f80*/  LDL R17, [R1+0x968] ;  /* 0x0009680001117983 */ /* 0x000f280000100800 */
[----:B------:R-:W5:Y:S04]  /*10f90*/  LDL R6, [R1+0x96c] ;  /* 0x00096c0001067983 */ /* 0x000f680000100800 */
[----:B--2---:R-:W-:Y:S02]  /*10fa0*/  STL [R1+0x11ac], R3 ;  /* 0x0011ac0301007387 */ /* 0x004fe40000100800 */
[----:B---3--:R-:W-:-:S04]  /*10fb0*/  @P0 LOP3.LUT R15, R15, R14, RZ, 0x3c, !PT ;  /* 0x0000000e0f0f0212 */ /* 0x008fc800078e3cff */
[----:B------:R-:W-:-:S04]  /*10fc0*/  @P0 LOP3.LUT R14, R15, R14, RZ, 0x3c, !PT ;  /* 0x0000000e0f0e0212 */ /* 0x000fc800078e3cff */
[----:B------:R-:W-:-:S05]  /*10fd0*/  @P0 LOP3.LUT R15, R15, R14, RZ, 0x3c, !PT ;  /* 0x0000000e0f0f0212 */ /* 0x000fca00078e3cff */
[----:B------:R1:W2:Y:S04]  /*10fe0*/  @P0 LDG.E.U8 R12, desc[UR32][R14.64] ;  /* 0x000000200e0c0981 */ /* 0x0002a8000c1e1100 */
[----:B------:R-:W1:Y:S04]  /*10ff0*/  LDL R14, [R1+0x9e8] ;  /* 0x0009e800010e7983 */ /* 0x000e680000100800 */
[----:B------:R-:W1:Y:S01]  /*11000*/  LDL R15, [R1+0x9ec] ;  /* 0x0009ec00010f7983 */ /* 0x000e620000100800 */
[----:B------:R-:W-:Y:S02]  /*11010*/  PRMT R11, RZ, 0x7610, R11 ;  /* 0x00007610ff0b7816 */ /* 0x000fe4000000000b */
[----:B-1----:R-:W-:-:S04]  /*11020*/  @P0 LOP3.LUT R15, R15, R14, RZ, 0x3c, !PT ;  /* 0x0000000e0f0f0212 */ /* 0x002fc800078e3cff */
[----:B------:R-:W-:-:S04]  /*11030*/  @P0 LOP3.LUT R14, R15, R14, RZ, 0x3c, !PT ;  /* 0x0000000e0f0e0212 */ /* 0x000fc800078e3cff */
[----:B------:R-:W-:Y:S01]  /*11040*/  @P0 LOP3.LUT R15, R15, R14, RZ, 0x3c, !PT ;  /* 0x0000000e0f0f0212 */ /* 0x000fe200078e3cff */
[----:B--2---:R1:W-:Y:S04]  /*11050*/  STL [R1+0x1c], R12 ;  /* 0x00001c0c01007387 */ /* 0x0043e80000100800 */
[----:B------:R2:W3:Y:S01]  /*11060*/  @P0 LDG.E.U8 R11, desc[UR32][R14.64] ;  /* 0x000000200e0b0981 */ /* 0x0004e2000c1e1100 */
[----:B------:R-:W-:Y:S02]  /*11070*/  ISETP.GT.AND P1, PT, R5, 0x7b, PT ;  /* 0x0000007b0500780c */ /* 0x000fe40003f24270 */
[----:B------:R-:W-:Y:S02]  /*11080*/  PRMT R25, RZ, 0x7610, R25 ;  /* 0x00007610ff197816 */ /* 0x000fe40000000019 */
[----:B0-----:R-:W-:Y:S01]  /*11090*/  PRMT R4, RZ, 0x7610, R4 ;  /* 0x00007610ff047816 */ /* 0x001fe20000000004 */
[----:B-1----:R-:W4:Y:S04]  /*110a0*/  LDL R12, [R1+0xa34] ;  /* 0x000a3400010c7983 */ /* 0x002f280000100800 */
[----:B------:R-:W2:Y:S04]  /*110b0*/  LDL R14, [R1+0x970] ;  /* 0x00097000010e7983 */ /* 0x000ea80000100800 */
[----:B------:R-:W2:Y:S02]  /*110c0*/  LDL R15, [R1+0x974] ;  /* 0x00097400010f7983 */ /* 0x000ea40000100800 */
[----:B--2---:R-:W-:-:S04]  /*110d0*/  @P1 LOP3.LUT R15, R15, R14, RZ, 0x3c, !PT ;  /* 0x0000000e0f0f1212 */ /* 0x004fc800078e3cff */
[----:B------:R-:W-:-:S04]  /*110e0*/  @P1 LOP3.LUT R14, R15, R14, RZ, 0x3c, !PT ;  /* 0x0000000e0f0e1212 */ /* 0x000fc800078e3cff */
[----:B------:R-:W-:-:S05]  /*110f0*/  @P1 LOP3.LUT R15, R15, R14, RZ, 0x3c, !PT ;  /* 0x0000000e0f0f1212 */ /* 0x000fca00078e3cff */
[----:B------:R5:W2:Y:S04]  /*11100*/  @P1 LDG.E.U8 R25, desc[UR32][R14.64] ;  /* 0x000000200e191981 */ /* 0x000aa8000c1e1100 */
[----:B---3--:R0:W-:Y:S01]  /*11110*/  STL [R1+0x18], R11 ;  /* 0x0000180b01007387 */ /* 0x0081e20000100800 */
[----:B-----5:R-:W-:Y:S02]  /*11120*/  @P1 IMAD.MOV.U32 R14, RZ, RZ, R6 ;  /* 0x000000ffff0e1224 */ /* 0x020fe400078e0006 */
[----:B----4-:R-:W-:Y:S01]  /*11130*/  @P1 IMAD.MOV.U32 R15, RZ, RZ, R17 ;  /* 0x000000ffff0f1224 */ /* 0x010fe200078e0011 */
[----:B0-----:R-:W3:Y:S04]  /*11140*/  LDL R11, [R1+0x9e4] ;  /* 0x0009e400010b7983 */ /* 0x001ee80000100800 */
[----:B------:R-:W4:Y:S04]  /*11150*/  @P1 LDG.E.U8 R4, desc[UR32][R14.64] ;  /* 0x000000200e041981 */ /* 0x000f28000c1e1100 */
[----:B--2---:R0:W-:Y:S04]  /*11160*/  STL [R1+0x14], R25 ;  /* 0x0000141901007387 */ /* 0x0041e80000100800 */
[----:B0-----:R-:W2:Y:S04]  /*11170*/  LDL.LU R25, [R1+0x11d4] ;  /* 0x0011d40001197983 */ /* 0x001ea80000300800 */
[----:B------:R-:W5:Y:S01]  /*11180*/  LDL R15, [R1+0xa30] ;  /* 0x000a3000010f7983 */ /* 0x000f620000100800 */
[----:B------:R-:W-:-:S02]  /*11190*/  ISETP.GT.AND P0, PT, R5, 0x6f, PT ;  /* 0x0000006f0500780c */ /* 0x000fc40003f04270 */
[----:B------:R-:W-:Y:S01]  /*111a0*/  PRMT R3, RZ, 0x7610, R3 ;  /* 0x00007610ff037816 */ /* 0x000fe20000000003 */
[----:B------:R-:W2:Y:S04]  /*111b0*/  LDL R17, [R1+0x9dc] ;  /* 0x0009dc0001117983 */ /* 0x000ea80000100800 */
[----:B------:R-:W2:Y:S04]  /*111c0*/  LDL R6, [R1+0x960] ;  /* 0x0009600001067983 */ /* 0x000ea80000100800 */
[----:B----4-:R0:W-:Y:S02]  /*111d0*/  STL [R1+0x10], R4 ;  /* 0x0000100401007387 */ /* 0x0101e40000100800 */
[----:B------:R-:W-:Y:S01]  /*111e0*/  @P0 IMAD.MOV.U32 R14, RZ, RZ, R12 ;  /* 0x000000ffff0e0224 */ /* 0x000fe200078e000c */
[----:B------:R-:W-:-:S02]  /*111f0*/  ISETP.GT.AND P1, PT, R5, 0x74, PT ;  /* 0x000000740500780c */ /* 0x000fc40003f24270 */
[----:B------:R-:W-:Y:S01]  /*11200*/  PRMT R7, RZ, 0x7610, R7 ;  /* 0x00007610ff077816 */ /* 0x000fe20000000007 */
[----:B0-----:R-:W4:Y:S04]  /*11210*/  LDL R4, [R1+0x964] ;  /* 0x0009640001047983 */ /* 0x001f280000100800 */
[----:B------:R-:W4:Y:S04]  /*11220*/  LDL R12, [R1+0x958] ;  /* 0x00095800010c7983 */ /* 0x000f280000100800 */
[----:B-----5:R3:W5:Y:S04]  /*11230*/  @P0 LDG.E.U8 R3, desc[UR32][R14.64] ;  /* 0x000000200e030981 */ /* 0x020768000c1e1100 */
[----:B------:R-:W2:Y:S01]  /*11240*/  LDL R15, [R1+0x9e0] ;  /* 0x0009e000010f7983 */ /* 0x000ea20000100800 */
[----:B---3--:R-:W-:-:S03]  /*11250*/  @P1 IMAD.MOV.U32 R14, RZ, RZ, R11 ;  /* 0x000000ffff0e1224 */ /* 0x008fc600078e000b */
[----:B-----5:R0:W-:Y:S01]  /*11260*/  STL [R1+0xc], R3 ;  /* 0x00000c0301007387 */ /* 0x0201e20000100800 */
[----:B------:R-:W-:Y:S02]  /*11270*/  PRMT R16, RZ, 0x7610, R16 ;  /* 0x00007610ff107816 */ /* 0x000fe40000000010 */
[----:B------:R-:W-:Y:S02]  /*11280*/  ISETP.GT.AND P2, PT, R5, 0x7c, PT ;  /* 0x0000007c0500780c */ /* 0x000fe40003f44270 */
[----:B------:R-:W-:Y:S02]  /*11290*/  PRMT R13, RZ, 0x7610, R13 ;  /* 0x00007610ff0d7816 */ /* 0x000fe4000000000d */
[----:B------:R-:W-:Y:S01]  /*112a0*/  PRMT R29, RZ, 0x7610, R29 ;  /* 0x00007610ff1d7816 */ /* 0x000fe2000000001d */
[----:B------:R-:W3:Y:S04]  /*112b0*/  LDL R11, [R1+0x9d0] ;  /* 0x0009d000010b7983 */ /* 0x000ee80000100800 */
[----:B--2---:R1:W2:Y:S04]  /*112c0*/  @P1 LDG.E.U8 R7, desc[UR32][R14.64] ;  /* 0x000000200e071981 */ /* 0x0042a8000c1e1100 */
[----:B0-----:R-:W5:Y:S04]  /*112d0*/  LDL R3, [R1+0x95c] ;  /* 0x00095c0001037983 */ /* 0x001f680000100800 */
[----:B------:R-:W4:Y:S01]  /*112e0*/  LDL R15, [R1+0x9d8] ;  /* 0x0009d800010f7983 */ /* 0x000f220000100800 */
[----:B-1----:R-:W-:-:S05]  /*112f0*/  @P1 IMAD.MOV.U32 R14, RZ, RZ, R17 ;  /* 0x000000ffff0e1224 */ /* 0x002fca00078e0011 */
[----:B----4-:R0:W4:Y:S02]  /*11300*/  @P1 LDG.E.U8 R16, desc[UR32][R14.64] ;  /* 0x000000200e101981 */ /* 0x010124000c1e1100 */
[----:B0-----:R-:W-:Y:S02]  /*11310*/  @P2 IMAD.MOV.U32 R14, RZ, RZ, R4 ;  /* 0x000000ffff0e2224 */ /* 0x001fe400078e0004 */
[----:B------:R-:W-:-:S05]  /*11320*/  @P2 IMAD.MOV.U32 R15, RZ, RZ, R6 ;  /* 0x000000ffff0f2224 */ /* 0x000fca00078e0006 */
[----:B------:R5:W4:Y:S04]  /*11330*/  @P2 LDG.E.U8 R13, desc[UR32][R14.64] ;  /* 0x000000200e0d2981 */ /* 0x000b28000c1e1100 */
[----:B--2---:R0:W-:Y:S04]  /*11340*/  STL [R1+0x8], R7 ;  /* 0x0000080701007387 */ /* 0x0041e80000100800 */
[----:B------:R-:W2:Y:S04]  /*11350*/  LDL R6, [R1+0x9c8] ;  /* 0x0009c80001067983 */ /* 0x000ea80000100800 */
[----:B------:R-:W2:Y:S01]  /*11360*/  LDL R4, [R1+0x9cc] ;  /* 0x0009cc0001047983 */ /* 0x000ea20000100800 */
[----:B-----5:R-:W-:-:S02]  /*11370*/  @P2 IMAD.MOV.U32 R14, RZ, RZ, R3 ;  /* 0x000000ffff0e2224 */ /* 0x020fc400078e0003 */
[----:B------:R-:W-:Y:S01]  /*11380*/  @P2 IMAD.MOV.U32 R15, RZ, RZ, R12 ;  /* 0x000000ffff0f2224 */ /* 0x000fe200078e000c */
[----:B0-----:R-:W5:Y:S04]  /*11390*/  LDL R7, [R1+0x9d4] ;  /* 0x0009d40001077983 */ /* 0x001f680000100800 */
[----:B------:R3:W2:Y:S01]  /*113a0*/  @P2 LDG.E.U8 R29, desc[UR32][R14.64] ;  /* 0x000000200e1d2981 */ /* 0x0006a2000c1e1100 */
[----:B------:R-:W-:Y:S02]  /*113b0*/  ISETP.GT.AND P1, PT, R5, 0x75, PT ;  /* 0x000000750500780c */ /* 0x000fe40003f24270 */
[----:B------:R-:W-:-:S11]  /*113c0*/  PRMT R28, RZ, 0x7610, R28 ;  /* 0x00007610ff1c7816 */ /* 0x000fd6000000001c */
[----:B---3--:R-:W-:Y:S01]  /*113d0*/  @P1 IMAD.MOV.U32 R15, RZ, RZ, R11 ;  /* 0x000000ffff0f1224 */ /* 0x008fe200078e000b */
[----:B----4-:R0:W-:Y:S04]  /*113e0*/  STL [R1+0x4], R16 ;  /* 0x0000041001007387 */ /* 0x0101e80000100800 */
[----:B------:R-:W3:Y:S04]  /*113f0*/  LDL R12, [R1+0x950] ;  /* 0x00095000010c7983 */ /* 0x000ee80000100800 */
[----:B------:R-:W4:Y:S04]  /*11400*/  LDL R3, [R1+0x954] ;  /* 0x0009540001037983 */ /* 0x000f280000100800 */
[----:B------:R1:W-:Y:S01]  /*11410*/  STL [R1], R13 ;  /* 0x0000000d01007387 */ /* 0x0003e20000100800 */
[----:B-----5:R-:W-:-:S03]  /*11420*/  @P1 IMAD.MOV.U32 R14, RZ, RZ, R7 ;  /* 0x000000ffff0e1224 */ /* 0x020fc600078e0007 */
[----:B--2---:R-:W-:Y:S04]  /*11430*/  STL [R1+0x1198], R29 ;  /* 0x0011981d01007387 */ /* 0x004fe80000100800 */
[----:B------:R-:W2:Y:S04]  /*11440*/  LDL R11, [R1+0x948] ;  /* 0x00094800010b7983 */ /* 0x000ea80000100800 */
[----:B------:R-:W5:Y:S04]  /*11450*/  LDL R7, [R1+0x94c] ;  /* 0x00094c0001077983 */ /* 0x000f680000100800 */
[----:B------:R0:W5:Y:S01]  /*11460*/  @P1 LDG.E.U8 R28, desc[UR32][R14.64] ;  /* 0x000000200e1c1981 */ /* 0x000162000c1e1100 */
[----:B------:R-:W-:-:S02]  /*11470*/  ISETP.GT.AND P2, PT, R5, 0x7d, PT ;  /* 0x0000007d0500780c */ /* 0x000fc40003f44270 */
[----:B------:R-:W-:Y:S02]  /*11480*/  PRMT R27, RZ, 0x7610, R27 ;  /* 0x00007610ff1b7816 */ /* 0x000fe4000000001b */
[----:B------:R-:W-:Y:S01]  /*11490*/  PRMT R26, RZ, 0x7610, R26 ;  /* 0x00007610ff1a7816 */ /* 0x000fe2000000001a */
[----:B0-----:R-:W-:Y:S02]  /*114a0*/  @P1 IMAD.MOV.U32 R14, RZ, RZ, R4 ;  /* 0x000000ffff0e1224 */ /* 0x001fe400078e0004 */
[----:B------:R-:W-:-:S05]  /*114b0*/  @P1 IMAD.MOV.U32 R15, RZ, RZ, R6 ;  /* 0x000000ffff0f1224 */ /* 0x000fca00078e0006 */
[----:B------:R3:W5:Y:S01]  /*114c0*/  @P1 LDG.E.U8 R27, desc[UR32][R14.64] ;  /* 0x000000200e1b1981 */ /* 0x000762000c1e1100 */
[----:B------:R-:W-:Y:S01]  /*114d0*/  PRMT R24, RZ, 0x7610, R24 ;  /* 0x00007610ff187816 */ /* 0x000fe20000000018 */
[----:B---3--:R-:W-:Y:S02]  /*114e0*/  @P2 IMAD.MOV.U32 R15, RZ, RZ, R12 ;  /* 0x000000ffff0f2224 */ /* 0x008fe400078e000c */
[----:B----4-:R-:W-:-:S05]  /*114f0*/  @P2 IMAD.MOV.U32 R14, RZ, RZ, R3 ;  /* 0x000000ffff0e2224 */ /* 0x010fca00078e0003 */
[----:B------:R2:W3:Y:S02]  /*11500*/  @P2 LDG.E.U8 R26, desc[UR32][R14.64] ;  /* 0x000000200e1a2981 */ /* 0x0004e4000c1e1100 */
[----:B--2---:R-:W-:Y:S02]  /*11510*/  @P2 IMAD.MOV.U32 R15, RZ, RZ, R11 ;  /* 0x000000ffff0f2224 */ /* 0x004fe400078e000b */
[----:B-----5:R-:W-:Y:S01]  /*11520*/  @P2 IMAD.MOV.U32 R14, RZ, RZ, R7 ;  /* 0x000000ffff0e2224 */ /* 0x020fe200078e0007 */
[----:B------:R-:W-:Y:S04]  /*11530*/  STL [R1+0x1184], R28 ;  /* 0x0011841c01007387 */ /* 0x000fe80000100800 */
[----:B------:R-:W2:Y:S04]  /*11540*/  LDL R6, [R1+0xa28] ;  /* 0x000a280001067983 */ /* 0x000ea80000100800 */
[----:B------:R-:W4:Y:S04]  /*11550*/  LDL R4, [R1+0xa2c] ;  /* 0x000a2c0001047983 */ /* 0x000f280000100800 */
[----:B------:R2:W5:Y:S04]  /*11560*/  @P2 LDG.E.U8 R24, desc[UR32][R14.64] ;  /* 0x000000200e182981 */ /* 0x000568000c1e1100 */
[----:B------:R-:W-:Y:S04]  /*11570*/  STL [R1+0x1188], R27 ;  /* 0x0011881b01007387 */ /* 0x000fe80000100800 */
[----:B------:R-:W5:Y:S04]  /*11580*/  LDL R12, [R1+0x9c0] ;  /* 0x0009c000010c7983 */ /* 0x000f680000100800 */
[----:B------:R-:W5:Y:S01]  /*11590*/  LDL R3, [R1+0x9c4] ;  /* 0x0009c40001037983 */ /* 0x000f620000100800 */
[----:B------:R-:W-:-:S03]  /*115a0*/  PRMT R22, RZ, 0x7610, R22 ;  /* 0x00007610ff167816 */ /* 0x000fc60000000016 */
[----:B---3--:R-:W-:Y:S04]  /*115b0*/  STL [R1+0x118c], R26 ;  /* 0x00118c1a01007387 */ /* 0x008fe80000100800 */
[----:B------:R-:W3:Y:S04]  /*115c0*/  LDL R11, [R1+0x9b8] ;  /* 0x0009b800010b7983 */ /* 0x000ee80000100800 */
[----:B------:R-:W3:Y:S01]  /*115d0*/  LDL R7, [R1+0x9bc] ;  /* 0x0009bc0001077983 */ /* 0x000ee20000100800 */
[----:B--2---:R-:W-:Y:S02]  /*115e0*/  @P0 IMAD.MOV.U32 R15, RZ, RZ, R6 ;  /* 0x000000ffff0f0224 */ /* 0x004fe400078e0006 */
[----:B----4-:R-:W-:Y:S01]  /*115f0*/  @P0 IMAD.MOV.U32 R14, RZ, RZ, R4 ;  /* 0x000000ffff0e0224 */ /* 0x010fe200078e0004 */
[----:B-----5:R-:W-:Y:S04]  /*11600*/  STL [R1+0x1190], R24 ;  /* 0x0011901801007387 */ /* 0x020fe80000100800 */
[----:B------:R-:W2:Y:S04]  /*11610*/  LDL R6, [R1+0x940] ;  /* 0x0009400001067983 */ /* 0x000ea80000100800 */
[----:B------:R-:W4:Y:S04]  /*11620*/  LDL R4, [R1+0x944] ;  /* 0x0009440001047983 */ /* 0x000f280000100800 */
[----:B------:R0:W5:Y:S01]  /*11630*/  @P0 LDG.E.U8 R22, desc[UR32][R14.64] ;  /* 0x000000200e160981 */ /* 0x000162000c1e1100 */
[----:B------:R-:W-:-:S02]  /*11640*/  ISETP.GT.AND P1, PT, R5, 0x76, PT ;  /* 0x000000760500780c */ /* 0x000fc40003f24270 */
[----:B------:R-:W-:Y:S02]  /*11650*/  PRMT R20, RZ, 0x7610, R20 ;  /* 0x00007610ff147816 */ /* 0x000fe40000000014 */
[----:B------:R-:W-:-:S09]  /*11660*/  PRMT R18, RZ, 0x7610, R18 ;  /* 0x00007610ff127816 */ /* 0x000fd20000000012 */
[----:B0-----:R-:W-:Y:S02]  /*11670*/  @P1 IMAD.MOV.U32 R14, RZ, RZ, R3 ;  /* 0x000000ffff0e1224 */ /* 0x001fe400078e0003 */
[----:B------:R-:W-:-:S05]  /*11680*/  @P1 IMAD.MOV.U32 R15, RZ, RZ, R12 ;  /* 0x000000ffff0f1224 */ /* 0x000fca00078e000c */
[----:B------:R3:W5:Y:S01]  /*11690*/  @P1 LDG.E.U8 R20, desc[UR32][R14.64] ;  /* 0x000000200e141981 */ /* 0x000762000c1e1100 */
[----:B------:R-:W-:Y:S02]  /*116a0*/  ISETP.GT.AND P2, PT, R5, 0x7e, PT ;  /* 0x0000007e0500780c */ /* 0x000fe40003f44270 */
[----:B------:R-:W-:Y:S01]  /*116b0*/  PRMT R0, RZ, 0x7610, R0 ;  /* 0x00007610ff007816 */ /* 0x000fe20000000000 */
[----:B---3--:R-:W-:Y:S02]  /*116c0*/  @P1 IMAD.MOV.U32 R15, RZ, RZ, R11 ;  /* 0x000000ffff0f1224 */ /* 0x008fe400078e000b */
[----:B------:R-:W-:-:S05]  /*116d0*/  @P1 IMAD.MOV.U32 R14, RZ, RZ, R7 ;  /* 0x000000ffff0e1224 */ /* 0x000fca00078e0007 */
[----:B------:R2:W3:Y:S03]  /*116e0*/  @P1 LDG.E.U8 R18, desc[UR32][R14.64] ;  /* 0x000000200e121981 */ /* 0x0004e6000c1e1100 */
[----:B--2---:R-:W-:Y:S02]  /*116f0*/  @P2 IMAD.MOV.U32 R15, RZ, RZ, R6 ;  /* 0x000000ffff0f2224 */ /* 0x004fe400078e0006 */
[----:B----4-:R-:W-:Y:S01]  /*11700*/  @P2 IMAD.MOV.U32 R14, RZ, RZ, R4 ;  /* 0x000000ffff0e2224 */ /* 0x010fe200078e0004 */
[----:B-----5:R-:W-:Y:S04]  /*11710*/  STL [R1+0x1118], R22 ;  /* 0x0011181601007387 */ /* 0x020fe80000100800 */
[----:B------:R-:W2:Y:S04]  /*11720*/  LDL R3, [R1+0x93c] ;  /* 0x00093c0001037983 */ /* 0x000ea80000100800 */
[----:B------:R-:W4:Y:S04]  /*11730*/  LDL R16, [R1+0x938] ;  /* 0x0009380001107983 */ /* 0x000f280000100800 */
[----:B------:R2:W5:Y:S04]  /*11740*/  @P2 LDG.E.U8 R0, desc[UR32][R14.64] ;  /* 0x000000200e002981 */ /* 0x000568000c1e1100 */
[----:B------:R-:W-:Y:S04]  /*11750*/  STL [R1+0x1170], R20 ;  /* 0x0011701401007387 */ /* 0x000fe80000100800 */
[----:B-1----:R-:W4:Y:S04]  /*11760*/  LDL R13, [R1+0x9b0] ;  /* 0x0009b000010d7983 */ /* 0x002f280000100800 */
[----:B------:R-:W4:Y:S04]  /*11770*/  LDL R12, [R1+0x9b4] ;  /* 0x0009b400010c7983 */ /* 0x000f280000100800 */
[----:B---3--:R-:W-:Y:S04]  /*11780*/  STL [R1+0x1174], R18 ;  /* 0x0011741201007387 */ /* 0x008fe80000100800 */
[----:B------:R-:W3:Y:S04]  /*11790*/  LDL R11, [R1+0x9a8] ;  /* 0x0009a800010b7983 */ /* 0x000ee80000100800 */
[----:B------:R-:W3:Y:S04]  /*117a0*/  LDL R7, [R1+0x9ac] ;  /* 0x0009ac0001077983 */ /* 0x000ee80000100800 */
[----:B------:R-:W3:Y:S04]  /*117b0*/  LDL R6, [R1+0x930] ;  /* 0x0009300001067983 */ /* 0x000ee80000100800 */
[----:B------:R-:W3:Y:S01]  /*117c0*/  LDL R4, [R1+0x934] ;  /* 0x0009340001047983 */ /* 0x000ee20000100800 */
[----:B--2---:R-:W-:-:S03]  /*117d0*/  @P2 IMAD.MOV.U32 R14, RZ, RZ, R3 ;  /* 0x000000ffff0e2224 */ /* 0x004fc600078e0003 */
[----:B-----5:R0:W-:Y:S04]  /*117e0*/  STL [R1+0x1178], R0 ;  /* 0x0011780001007387 */ /* 0x0201e80000100800 */
[----:B------:R-:W2:Y:S04]  /*117f0*/  LDL R3, [R1+0x928] ;  /* 0x0009280001037983 */ /* 0x000ea80000100800 */
[----:B0-----:R-:W5:Y:S01]  /*11800*/  LDL R0, [R1+0x92c] ;  /* 0x00092c0001007983 */ /* 0x001f620000100800 */
[----:B------:R-:W-:Y:S02]  /*11810*/  ISETP.GT.AND P0, PT, R5, 0x77, PT ;  /* 0x000000770500780c */ /* 0x000fe40003f04270 */
[----:B------:R-:W-:Y:S01]  /*11820*/  PRMT R2, RZ, 0x7610, R2 ;  /* 0x00007610ff027816 */ /* 0x000fe20000000002 */
[----:B----4-:R-:W-:Y:S01]  /*11830*/  @P2 IMAD.MOV.U32 R15, RZ, RZ, R16 ;  /* 0x000000ffff0f2224 */ /* 0x010fe200078e0010 */
[----:B------:R-:W-:-:S04]  /*11840*/  PRMT R19, RZ, 0x7610, R19 ;  /* 0x00007610ff137816 */ /* 0x000fc80000000013 */
[----:B------:R0:W4:Y:S01]  /*11850*/  @P2 LDG.E.U8 R2, desc[UR32][R14.64] ;  /* 0x000000200e022981 */ /* 0x000122000c1e1100 */
[----:B------:R-:W-:-:S04]  /*11860*/  PRMT R21, RZ, 0x7610, R21 ;  /* 0x00007610ff157816 */ /* 0x000fc80000000015 */
[----:B0-----:R-:W-:Y:S02]  /*11870*/  @P0 IMAD.MOV.U32 R14, RZ, RZ, R12 ;  /* 0x000000ffff0e0224 */ /* 0x001fe400078e000c */
[----:B------:R-:W-:-:S05]  /*11880*/  @P0 IMAD.MOV.U32 R15, RZ, RZ, R13 ;  /* 0x000000ffff0f0224 */ /* 0x000fca00078e000d */
[----:B------:R3:W4:Y:S01]  /*11890*/  @P0 LDG.E.U8 R19, desc[UR32][R14.64] ;  /* 0x000000200e130981 */ /* 0x000722000c1e1100 */
[----:B------:R-:W-:Y:S02]  /*118a0*/  ISETP.GT.AND P1, PT, R5, 0x7f, PT ;  /* 0x0000007f0500780c */ /* 0x000fe40003f24270 */
[----:B------:R-:W-:Y:S02]  /*118b0*/  PRMT R23, RZ, 0x7610, R23 ;  /* 0x00007610ff177816 */ /* 0x000fe40000000017 */
[----:B------:R-:W-:Y:S01]  /*118c0*/  PRMT R25, RZ, 0x7610, R25 ;  /* 0x00007610ff197816 */ /* 0x000fe20000000019 */
[----:B---3--:R-:W-:Y:S02]  /*118d0*/  @P0 IMAD.MOV.U32 R15, RZ, RZ, R11 ;  /* 0x000000ffff0f0224 */ /* 0x008fe400078e000b */
[----:B------:R-:W-:-:S05]  /*118e0*/  @P0 IMAD.MOV.U32 R14, RZ, RZ, R7 ;  /* 0x000000ffff0e0224 */ /* 0x000fca00078e0007 */
[----:B------:R0:W3:Y:S02]  /*118f0*/  @P0 LDG.E.U8 R21, desc[UR32][R14.64] ;  /* 0x000000200e150981 */ /* 0x0000e4000c1e1100 */
[----:B0-----:R-:W-:Y:S02]  /*11900*/  @P1 IMAD.MOV.U32 R14, RZ, RZ, R4 ;  /* 0x000000ffff0e1224 */ /* 0x001fe400078e0004 */
[----:B------:R-:W-:-:S05]  /*11910*/  @P1 IMAD.MOV.U32 R15, RZ, RZ, R6 ;  /* 0x000000ffff0f1224 */ /* 0x000fca00078e0006 */
[----:B------:R2:W3:Y:S02]  /*11920*/  @P1 LDG.E.U8 R23, desc[UR32][R14.64] ;  /* 0x000000200e171981 */ /* 0x0004e4000c1e1100 */
[----:B--2---:R-:W-:Y:S02]  /*11930*/  @P1 IMAD.MOV.U32 R15, RZ, RZ, R3 ;  /* 0x000000ffff0f1224 */ /* 0x004fe400078e0003 */
[----:B-----5:R-:W-:-:S05]  /*11940*/  @P1 IMAD.MOV.U32 R14, RZ, RZ, R0 ;  /* 0x000000ffff0e1224 */ /* 0x020fca00078e0000 */
[----:B------:R0:W2:Y:S04]  /*11950*/  @P1 LDG.E.U8 R25, desc[UR32][R14.64] ;  /* 0x000000200e191981 */ /* 0x0000a8000c1e1100 */
[----:B----4-:R-:W-:Y:S01]  /*11960*/  STL [R1+0x117c], R2 ;  /* 0x00117c0201007387 */ /* 0x010fe20000100800 */
[----:B------:R-:W1:Y:S08]  /*11970*/  S2UR UR5, SR_CgaCtaId ;  /* 0x00000000000579c3 */ /* 0x000e700000008800 */
[----:B------:R-:W-:Y:S06]  /*11980*/  BAR.SYNC.DEFER_BLOCKING 0x0 ;  /* 0x0000000000007b1d */ /* 0x000fec0000010000 */
[----:B------:R-:W-:Y:S04]  /*11990*/  STL [R1+0x111c], R19 ;  /* 0x00111c1301007387 */ /* 0x000fe80000100800 */
[----:B---3--:R3:W-:Y:S02]  /*119a0*/  STL [R1+0x1120], R21 ;  /* 0x0011201501007387 */ /* 0x0087e40000100800 */
[----:B---3--:R-:W0:Y:S02]  /*119b0*/  S2R R21, SR_TID.X ;  /* 0x0000000000157919 */ /* 0x008e240000002100 */
[----:B------:R3:W-:Y:S04]  /*119c0*/  STL [R1+0x1124], R23 ;  /* 0x0011241701007387 */ /* 0x0007e80000100800 */
[----:B------:R-:W4:Y:S04]  /*119d0*/  LDL.LU R11, [R1+0x428] ;  /* 0x00042800010b7983 */ /* 0x000f280000300800 */
[----:B------:R-:W5:Y:S04]  /*119e0*/  LDL.LU R12, [R1+0x424] ;  /* 0x00042400010c7983 */ /* 0x000f680000300800 */
[----:B------:R-:W5:Y:S04]  /*119f0*/  LDL.LU R13, [R1+0x3e8] ;  /* 0x0003e800010d7983 */ /* 0x000f680000300800 */
[----:B------:R-:W5:Y:S04]  /*11a00*/  LDL.LU R16, [R1+0x3e4] ;  /* 0x0003e40001107983 */ /* 0x000f680000300800 */
[----:B------:R-:W5:Y:S04]  /*11a10*/  LDL.LU R17, [R1+0x3a8] ;  /* 0x0003a80001117983 */ /* 0x000f680000300800 */
[----:B---3--:R-:W3:Y:S04]  /*11a20*/  LDL.LU R23, [R1+0x324] ;  /* 0x0003240001177983 */ /* 0x008ee80000300800 */
[----:B------:R-:W3:Y:S04]  /*11a30*/  LDL.LU R2, [R1+0x2e8] ;  /* 0x0002e80001027983 */ /* 0x000ee80000300800 */
        /* <DEDUP_REMOVED lines=12> */
[----:B------:R-:W3:Y:S01]  /*11b00*/  LDL.LU R7, [R1+0x124] ;  /* 0x0001240001077983 */ /* 0x000ee20000300800 */
[----:B0-----:R-:W-:-:S02]  /*11b10*/  LOP3.LUT R14, R21, 0x3, RZ, 0xc0, !PT ;  /* 0x00000003150e7812 */ /* 0x001fc400078ec0ff */
[----:B------:R-:W-:Y:S02]  /*11b20*/  SHF.R.U32.HI R15, RZ, 0x2, R21 ;  /* 0x00000002ff0f7819 */ /* 0x000fe40000011615 */
[----:B------:R-:W-:Y:S01]  /*11b30*/  LOP3.LUT R19, R21, 0x3f, RZ, 0xc0, !PT ;  /* 0x0000003f15137812 */ /* 0x000fe200078ec0ff */
[----:B------:R-:W-:Y:S01]  /*11b40*/  IMAD R14, R14, 0x220, RZ ;  /* 0x000002200e0e7824 */ /* 0x000fe200078e02ff */
[----:B------:R-:W-:Y:S01]  /*11b50*/  SGXT.U32 R15, R15, 0x3 ;  /* 0x000000030f0f781a */ /* 0x000fe20000000000 */
[----:B--2---:R0:W-:Y:S03]  /*11b60*/  STL [R1+0x1128], R25 ;  /* 0x0011281901007387 */ /* 0x0041e60000100800 */
[----:B------:R-:W-:Y:S02]  /*11b70*/  LOP3.LUT R14, R14, R15, RZ, 0xfc, !PT ;  /* 0x0000000f0e0e7212 */ /* 0x000fe400078efcff */
[----:B------:R-:W-:-:S02]  /*11b80*/  LOP3.LUT R15, R19, 0x40, RZ, 0xfc, !PT ;  /* 0x00000040130f7812 */ /* 0x000fc400078efcff */
[-C--:B------:R-:W-:Y:S02]  /*11b90*/  ISETP.GE.AND P0, PT, R19, R5.reuse, PT ;  /* 0x000000051300720c */ /* 0x080fe40003f06270 */
[----:B------:R-:W-:Y:S01]  /*11ba0*/  ISETP.GE.AND P1, PT, R15, R5, PT ;  /* 0x000000050f00720c */ /* 0x000fe20003f26270 */
[----:B0-----:R-:W2:Y:S04]  /*11bb0*/  LDL.LU R25, [R1+0x328] ;  /* 0x0003280001197983 */ /* 0x001ea80000300800 */
[----:B------:R0:W-:Y:S04]  /*11bc0*/  STL [R1+0x11bc], R14 ;  /* 0x0011bc0e01007387 */ /* 0x0001e80000100800 */
[----:B0-----:R-:W3:Y:S04]  /*11bd0*/  LDL.LU R14, [R1+0x364] ;  /* 0x00036400010e7983 */ /* 0x001ee80000300800 */
[----:B------:R-:W2:Y:S04]  /*11be0*/  LDL.LU R15, [R1+0x368] ;  /* 0x00036800010f7983 */ /* 0x000ea80000300800 */
[----:B------:R-:W3:Y:S01]  /*11bf0*/  LDL.LU R5, [R1+0x3a4] ;  /* 0x0003a40001057983 */ /* 0x000ee20000300800 */
[----:B------:R-:W-:-:S02]  /*11c00*/  UMOV UR4, 0x400 ;  /* 0x0000040000047882 */ /* 0x000fc40000000000 */
[----:B-1----:R-:W-:-:S09]  /*11c10*/  ULEA UR4, UR5, UR4, 0x18 ;  /* 0x0000000405047291 */ /* 0x002fd2000f8ec03f */
[----:B----4-:R0:W-:Y:S04]  /*11c20*/  STS.U8 [R19+UR4], R11 ;  /* 0x0000000b13007988 */ /* 0x0101e80008000004 */
[----:B-----5:R1:W-:Y:S04]  /*11c30*/  STS.U8 [R19+UR4+0x40], R12 ;  /* 0x0000400c13007988 */ /* 0x0203e80008000004 */
[----:B------:R4:W-:Y:S04]  /*11c40*/  STS.U8 [R19+UR4+0x440], R13 ;  /* 0x0004400d13007988 */ /* 0x0009e80008000004 */
[----:B------:R5:W-:Y:S04]  /*11c50*/  STS.U8 [R19+UR4+0x400], R16 ;  /* 0x0004001013007988 */ /* 0x000be80008000004 */
[----:B------:R5:W-:Y:S04]  /*11c60*/  STS.U8 [R19+UR4+0x800], R17 ;  /* 0x0008001113007988 */ /* 0x000be80008000004 */
[----:B0-----:R-:W2:Y:S04]  /*11c70*/  LDL.LU R11, [R1+0x11d0] ;  /* 0x0011d000010b7983 */ /* 0x001ea80000300800 */
[----:B-1----:R-:W2:Y:S04]  /*11c80*/  LDL.LU R12, [R1+0x11cc] ;  /* 0x0011cc00010c7983 */ /* 0x002ea80000300800 */
[----:B----4-:R-:W4:Y:S04]  /*11c90*/  LDL.LU R13, [R1+0x11c8] ;  /* 0x0011c800010d7983 */ /* 0x010f280000300800 */
[----:B-----5:R-:W5:Y:S04]  /*11ca0*/  LDL.LU R16, [R1+0x11c4] ;  /* 0x0011c40001107983 */ /* 0x020f680000300800 */
[----:B------:R-:W4:Y:S04]  /*11cb0*/  LDL.LU R17, [R1+0x11c0] ;  /* 0x0011c00001117983 */ /* 0x000f280000300800 */
[----:B---3--:R-:W-:Y:S04]  /*11cc0*/  STS.U8 [R19+UR4+0x840], R5 ;  /* 0x0008400513007988 */ /* 0x008fe80008000004 */
[----:B--2---:R-:W-:Y:S04]  /*11cd0*/  STS.U8 [R19+UR4+0xc40], R15 ;  /* 0x000c400f13007988 */ /* 0x004fe80008000004 */
[----:B------:R-:W-:Y:S04]  /*11ce0*/  STS.U8 [R19+UR4+0xc00], R14 ;  /* 0x000c000e13007988 */ /* 0x000fe80008000004 */
        /* <DEDUP_REMOVED lines=10> */
[----:B------:R0:W-:Y:S04]  /*11d90*/  STS.U8 [R19+UR4+0x2440], R28 ;  /* 0x0024401c13007988 */ /* 0x0001e80008000004 */
[----:B------:R1:W-:Y:S04]  /*11da0*/  STS.U8 [R19+UR4+0x2400], R29 ;  /* 0x0024001d13007988 */ /* 0x0003e80008000004 */
[----:B------:R2:W-:Y:S04]  /*11db0*/  STS.U8 [R19+UR4+0x2800], R3 ;  /* 0x0028000313007988 */ /* 0x0005e80008000004 */
[----:B------:R3:W-:Y:S04]  /*11dc0*/  STS.U8 [R19+UR4+0x2840], R4 ;  /* 0x0028400413007988 */ /* 0x0007e80008000004 */
[----:B0-----:R-:W5:Y:S04]  /*11dd0*/  LDL.LU R28, [R1+0x420] ;  /* 0x00042000011c7983 */ /* 0x001f680000300800 */
[----:B-1----:R-:W5:Y:S04]  /*11de0*/  LDL.LU R29, [R1+0x41c] ;  /* 0x00041c00011d7983 */ /* 0x002f680000300800 */
[----:B--2---:R-:W2:Y:S04]  /*11df0*/  LDL.LU R3, [R1+0x3e0] ;  /* 0x0003e00001037983 */ /* 0x004ea80000300800 */
[----:B---3--:R-:W3:Y:S04]  /*11e00*/  LDL.LU R4, [R1+0x3dc] ;  /* 0x0003dc0001047983 */ /* 0x008ee80000300800 */
[----:B------:R-:W3:Y:S04]  /*11e10*/  LDL.LU R14, [R1+0x3a0] ;  /* 0x0003a000010e7983 */ /* 0x000ee80000300800 */
[----:B------:R0:W-:Y:S04]  /*11e20*/  STS.U8 [R19+UR4+0x2c40], R6 ;  /* 0x002c400613007988 */ /* 0x0001e80008000004 */
[----:B------:R1:W-:Y:S04]  /*11e30*/  STS.U8 [R19+UR4+0x2c00], R7 ;  /* 0x002c000713007988 */ /* 0x0003e80008000004 */
[----:B0-----:R-:W3:Y:S04]  /*11e40*/  LDL.LU R6, [R1+0x39c] ;  /* 0x00039c0001067983 */ /* 0x001ee80000300800 */
[----:B-1----:R-:W3:Y:S04]  /*11e50*/  LDL.LU R7, [R1+0x360] ;  /* 0x0003600001077983 */ /* 0x002ee80000300800 */
[----:B------:R-:W3:Y:S04]  /*11e60*/  LDL.LU R5, [R1+0x260] ;  /* 0x0002600001057983 */ /* 0x000ee80000300800 */
[----:B------:R-:W3:Y:S04]  /*11e70*/  LDL.LU R15, [R1+0x25c] ;  /* 0x00025c00010f7983 */ /* 0x000ee80000300800 */
[----:B------:R-:W3:Y:S04]  /*11e80*/  LDL.LU R25, [R1+0x220] ;  /* 0x0002200001197983 */ /* 0x000ee80000300800 */
[----:B------:R-:W3:Y:S04]  /*11e90*/  LDL.LU R23, [R1+0x21c] ;  /* 0x00021c0001177983 */ /* 0x000ee80000300800 */
[----:B----4-:R-:W-:Y:S04]  /*11ea0*/  STL [R1+0x1110], R17 ;  /* 0x0011101101007387 */ /* 0x010fe80000100800 */
[----:B------:R-:W-:Y:S04]  /*11eb0*/  STL [R1+0x1114], R17 ;  /* 0x0011141101007387 */ /* 0x000fe80000100800 */
[----:B------:R-:W-:Y:S04]  /*11ec0*/  STS.U8 [R19+UR4+0x3000], R17 ;  /* 0x0030001113007988 */ /* 0x000fe80008000004 */
[----:B------:R0:W-:Y:S04]  /*11ed0*/  STL [R1+0x112c], R17 ;  /* 0x00112c1101007387 */ /* 0x0001e80000100800 */
[----:B-----5:R-:W-:Y:S04]  /*11ee0*/  STS.U8 [R19+UR4+0x3040], R16 ;  /* 0x0030401013007988 */ /* 0x020fe80008000004 */
[----:B------:R-:W-:Y:S04]  /*11ef0*/  STS.U8 [R19+UR4+0x3440], R13 ;  /* 0x0034400d13007988 */ /* 0x000fe80008000004 */
[----:B------:R-:W-:Y:S04]  /*11f00*/  STS.U8 [R19+UR4+0x3400], R12 ;  /* 0x0034000c13007988 */ /* 0x000fe80008000004 */
[----:B------:R-:W-:Y:S04]  /*11f10*/  STS.U8 [R19+UR4+0x3800], R11 ;  /* 0x0038000b13007988 */ /* 0x000fe80008000004 */
[----:B0-----:R-:W4:Y:S04]  /*11f20*/  LDL.LU R17, [R1+0x29c] ;  /* 0x00029c0001117983 */ /* 0x001f280000300800 */
[----:B------:R0:W-:Y:S04]  /*11f30*/  STL [R1+0x1130], R16 ;  /* 0x0011301001007387 */ /* 0x0001e80000100800 */
[----:B------:R-:W-:Y:S04]  /*11f40*/  STS.U8 [R19+UR4+0x3840], R10 ;  /* 0x0038400a13007988 */ /* 0x000fe80008000004 */
[----:B------:R1:W-:Y:S04]  /*11f50*/  STS.U8 [R19+UR4+0x3c40], R9 ;  /* 0x003c400913007988 */ /* 0x0003e80008000004 */
[----:B------:R-:W-:Y:S04]  /*11f60*/  STS.U8 [R19+UR4+0x3c00], R8 ;  /* 0x003c000813007988 */ /* 0x000fe80008000004 */
[----:B0-----:R-:W5:Y:S04]  /*11f70*/  LDL.LU R16, [R1+0x2a0] ;  /* 0x0002a00001107983 */ /* 0x001f680000300800 */
[----:B------:R-:W4:Y:S04]  /*11f80*/  LDL.LU R13, [R1+0x2dc] ;  /* 0x0002dc00010d7983 */ /* 0x000f280000300800 */
[----:B------:R0:W-:Y:S01]  /*11f90*/  STL [R1+0x1134], R12 ;  /* 0x0011340c01007387 */ /* 0x0001e20000100800 */
[----:B-1----:R-:W-:-:S03]  /*11fa0*/  LOP3.LUT R9, R19, 0x8, RZ, 0x3c, !PT ;  /* 0x0000000813097812 */ /* 0x002fc600078e3cff */
[----:B0-----:R-:W5:Y:S04]  /*11fb0*/  LDL.LU R12, [R1+0x2e0] ;  /* 0x0002e000010c7983 */ /* 0x001f680000300800 */
[----:B------:R0:W-:Y:S04]  /*11fc0*/  STL [R1+0x1138], R11 ;  /* 0x0011380b01007387 */ /* 0x0001e80000100800 */
[----:B0-----:R-:W4:Y:S04]  /*11fd0*/  LDL.LU R11, [R1+0x31c] ;  /* 0x00031c00010b7983 */ /* 0x001f280000300800 */
[----:B------:R-:W5:Y:S04]  /*11fe0*/  LDL.LU R10, [R1+0x320] ;  /* 0x00032000010a7983 */ /* 0x000f680000300800 */
[----:B------:R-:W4:Y:S04]  /*11ff0*/  LDL.LU R8, [R1+0x35c] ;  /* 0x00035c0001087983 */ /* 0x000f280000300800 */
[----:B------:R-:W5:Y:S04]  /*12000*/  LDL.LU R2, [R1+0x1a0] ;  /* 0x0001a00001027983 */ /* 0x000f680000300800 */
[----:B------:R-:W5:Y:S04]  /*12010*/  LDL.LU R0, [R1+0x19c] ;  /* 0x00019c0001007983 */ /* 0x000f680000300800 */
[----:B------:R-:W5:Y:S04]  /*12020*/  LDL.LU R18, [R1+0x160] ;  /* 0x0001600001127983 */ /* 0x000f680000300800 */
[----:B------:R-:W5:Y:S04]  /*12030*/  LDL.LU R20, [R1+0x15c] ;  /* 0x00015c0001147983 */ /* 0x000f680000300800 */
[----:B------:R-:W5:Y:S04]  /*12040*/  LDL.LU R22, [R1+0x110] ;  /* 0x0001100001167983 */ /* 0x000f680000300800 */
[----:B------:R-:W5:Y:S04]  /*12050*/  LDL.LU R24, [R1+0x10c] ;  /* 0x00010c0001187983 */ /* 0x000f680000300800 */
[----:B------:R-:W5:Y:S04]  /*12060*/  LDL.LU R26, [R1+0x74] ;  /* 0x00007400011a7983 */ /* 0x000f680000300800 */
[----:B------:R-:W5:Y:S04]  /*12070*/  LDL.LU R27, [R1+0x70] ;  /* 0x00007000011b7983 */ /* 0x000f680000300800 */
[----:B------:R0:W-:Y:S04]  /*12080*/  STS.U8 [R9+UR4+0x80], R28 ;  /* 0x0000801c09007988 */ /* 0x0001e80008000004 */
[----:B------:R1:W-:Y:S04]  /*12090*/  STS.U8 [R9+UR4+0xc0], R29 ;  /* 0x0000c01d09007988 */ /* 0x0003e80008000004 */
[----:B--2---:R2:W-:Y:S04]  /*120a0*/  STS.U8 [R9+UR4+0x4c0], R3 ;  /* 0x0004c00309007988 */ /* 0x0045e80008000004 */
[----:B---3--:R3:W-:Y:S04]  /*120b0*/  STS.U8 [R9+UR4+0x480], R4 ;  /* 0x0004800409007988 */ /* 0x0087e80008000004 */
[----:B------:R3:W-:Y:S04]  /*120c0*/  STS.U8 [R9+UR4+0x880], R14 ;  /* 0x0008800e09007988 */ /* 0x0007e80008000004 */
[----:B0-----:R-:W5:Y:S04]  /*120d0*/  LDL.LU R28, [R1+0x5c] ;  /* 0x00005c00011c7983 */ /* 0x001f680000300800 */
[----:B-1----:R-:W5:Y:S04]  /*120e0*/  LDL.LU R29, [R1+0x58] ;  /* 0x00005800011d7983 */ /* 0x002f680000300800 */
[----:B--2---:R-:W2:Y:S04]  /*120f0*/  LDL.LU R3, [R1+0x28] ;  /* 0x0000280001037983 */ /* 0x004ea80000300800 */
[----:B---3--:R-:W3:Y:S04]  /*12100*/  LDL.LU R4, [R1+0x24] ;  /* 0x0000240001047983 */ /* 0x008ee80000300800 */
[----:B------:R-:W5:Y:S04]  /*12110*/  LDL.LU R14, [R1+0x11bc] ;  /* 0x0011bc00010e7983 */ /* 0x000f680000300800 */
[----:B------:R0:W-:Y:S04]  /*12120*/  STS.U8 [R9+UR4+0x1cc0], R5 ;  /* 0x001cc00509007988 */ /* 0x0001e80008000004 */
[----:B------:R1:W-:Y:S04]  /*12130*/  STS.U8 [R9+UR4+0x8c0], R6 ;  /* 0x0008c00609007988 */ /* 0x0003e80008000004 */
[----:B------:R1:W-:Y:S01]  /*12140*/  STS.U8 [R9+UR4+0xcc0], R7 ;  /* 0x000cc00709007988 */ /* 0x0003e20008000004 */
[----:B0-----:R-:W-:-:S03]  /*12150*/  SHF.R.U32.HI R5, RZ, 0x1, R21 ;  /* 0x00000001ff057819 */ /* 0x001fc60000011615 */
[----:B-1----:R-:W3:Y:S04]  /*12160*/  LDL.LU R6, [R1+0x11b8] ;  /* 0x0011b80001067983 */ /* 0x002ee80000300800 */
[----:B------:R-:W3:Y:S04]  /*12170*/  LDL.LU R7, [R1+0x11b4] ;  /* 0x0011b40001077983 */ /* 0x000ee80000300800 */
[----:B----4-:R0:W-:Y:S02]  /*12180*/  STS.U8 [R9+UR4+0xc80], R8 ;  /* 0x000c800809007988 */ /* 0x0101e40008000004 */
[----:B0-----:R-:W-:-:S02]  /*12190*/  LOP3.LUT R8, R19, 0x10, RZ, 0x3c, !PT ;  /* 0x0000001013087812 */ /* 0x001fc400078e3cff */
[----:B-----5:R-:W-:Y:S01]  /*121a0*/  LOP3.LUT R5, R14, 0x10, R5, 0xf8, !PT ;  /* 0x000000100e057812 */ /* 0x020fe200078ef805 */
[----:B------:R0:W-:Y:S04]  /*121b0*/  STS.U8 [R9+UR4+0x34c0], R28 ;  /* 0x0034c01c09007988 */ /* 0x0001e80008000004 */
[----:B------:R1:W-:Y:S04]  /*121c0*/  STS.U8 [R9+UR4+0x3480], R29 ;  /* 0x0034801d09007988 */ /* 0x0003e80008000004 */
[----:B------:R-:W-:Y:S04]  /*121d0*/  STL [R1+0x113c], R5 ;  /* 0x00113c0501007387 */ /* 0x000fe80000100800 */
[----:B------:R4:W-:Y:S04]  /*121e0*/  STL [R1+0x11b0], R19 ;  /* 0x0011b01301007387 */ /* 0x0009e80000100800 */
[----:B0-----:R-:W5:Y:S04]  /*121f0*/  LDL.LU R28, [R1+0x418] ;  /* 0x00041800011c7983 */ /* 0x001f680000300800 */
[----:B-1----:R-:W5:Y:S04]  /*12200*/  LDL.LU R29, [R1+0x414] ;  /* 0x00041400011d7983 */ /* 0x002f680000300800 */
[----:B----4-:R-:W4:Y:S04]  /*12210*/  LDL.LU R19, [R1+0x3d8] ;  /* 0x0003d80001137983 */ /* 0x010f280000300800 */
[----:B--2---:R0:W-:Y:S04]  /*12220*/  STS.U8 [R9+UR4+0x3880], R3 ;  /* 0x0038800309007988 */ /* 0x0041e80008000004 */
[----:B---3--:R1:W-:Y:S04]  /*12230*/  STS.U8 [R9+UR4+0x38c0], R4 ;  /* 0x0038c00409007988 */ /* 0x0083e80008000004 */
[----:B------:R2:W-:Y:S04]  /*12240*/  STS.U8 [R9+UR4+0x3080], R26 ;  /* 0x0030801a09007988 */ /* 0x0005e80008000004 */
[----:B------:R3:W-:Y:S04]  /*12250*/  STS.U8 [R9+UR4+0x1080], R10 ;  /* 0x0010800a09007988 */ /* 0x0007e80008000004 */
[----:B------:R3:W-:Y:S04]  /*12260*/  STS.U8 [R9+UR4+0x10c0], R11 ;  /* 0x0010c00b09007988 */ /* 0x0007e80008000004 */
[----:B0-----:R-:W4:Y:S04]  /*12270*/  LDL.LU R3, [R1+0x3d4] ;  /* 0x0003d40001037983 */ /* 0x001f280000300800 */
[----:B-1----:R-:W4:Y:S04]  /*12280*/  LDL.LU R4, [R1+0x398] ;  /* 0x0003980001047983 */ /* 0x002f280000300800 */
[----:B--2---:R-:W2:Y:S04]  /*12290*/  LDL.LU R26, [R1+0x318] ;  /* 0x00031800011a7983 */ /* 0x004ea80000300800 */
[----:B------:R-:W2:Y:S04]  /*122a0*/  LDL.LU R5, [R1+0x314] ;  /* 0x0003140001057983 */ /* 0x000ea80000300800 */
[----:B------:R-:W2:Y:S04]  /*122b0*/  LDL.LU R14, [R1+0x2d8] ;  /* 0x0002d800010e7983 */ /* 0x000ea80000300800 */
[----:B---3--:R-:W3:Y:S04]  /*122c0*/  LDL.LU R10, [R1+0x2d4] ;  /* 0x0002d400010a7983 */ /* 0x008ee80000300800 */
[----:B------:R0:W-:Y:S04]  /*122d0*/  STS.U8 [R9+UR4+0x14c0], R12 ;  /* 0x0014c00c09007988 */ /* 0x0001e80008000004 */
[----:B------:R-:W3:Y:S04]  /*122e0*/  LDL.LU R11, [R1+0x298] ;  /* 0x00029800010b7983 */ /* 0x000ee80000300800 */
[----:B------:R1:W-:Y:S04]  /*122f0*/  STS.U8 [R9+UR4+0x1480], R13 ;  /* 0x0014800d09007988 */ /* 0x0003e80008000004 */
[----:B------:R1:W-:Y:S04]  /*12300*/  STS.U8 [R9+UR4+0x1880], R16 ;  /* 0x0018801009007988 */ /* 0x0003e80008000004 */
[----:B------:R1:W-:Y:S04]  /*12310*/  STS.U8 [R9+UR4+0x18c0], R17 ;  /* 0x0018c01109007988 */ /* 0x0003e80008000004 */
[----:B------:R1:W-:Y:S04]  /*12320*/  STS.U8 [R9+UR4+0x1c80], R15 ;  /* 0x001c800f09007988 */ /* 0x0003e80008000004 */
[----:B------:R1:W-:Y:S04]  /*12330*/  STS.U8 [R9+UR4+0x2080], R25 ;  /* 0x0020801909007988 */ /* 0x0003e80008000004 */
[----:B0-----:R-:W3:Y:S04]  /*12340*/  LDL.LU R12, [R1+0x294] ;  /* 0x00029400010c7983 */ /* 0x001ee80000300800 */
[----:B-1----:R-:W3:Y:S04]  /*12350*/  LDL.LU R13, [R1+0x258] ;  /* 0x00025800010d7983 */ /* 0x002ee80000300800 */
[----:B------:R-:W3:Y:S04]  /*12360*/  LDL.LU R16, [R1+0x254] ;  /* 0x0002540001107983 */ /* 0x000ee80000300800 */
[----:B------:R-:W3:Y:S04]  /*12370*/  LDL.LU R17, [R1+0x218] ;  /* 0x0002180001117983 */ /* 0x000ee80000300800 */
[----:B------:R-:W3:Y:S04]  /*12380*/  LDL.LU R15, [R1+0x214] ;  /* 0x00021400010f7983 */ /* 0x000ee80000300800 */
[----:B------:R0:W-:Y:S04]  /*12390*/  STS.U8 [R9+UR4+0x20c0], R23 ;  /* 0x0020c01709007988 */ /* 0x0001e80008000004 */
[----:B------:R-:W3:Y:S04]  /*123a0*/  LDL.LU R25, [R1+0x198] ;  /* 0x0001980001197983 */ /* 0x000ee80000300800 */
[----:B------:R1:W-:Y:S04]  /*123b0*/  STS.U8 [R9+UR4+0x24c0], R2 ;  /* 0x0024c00209007988 */ /* 0x0003e80008000004 */
[----:B------:R1:W-:Y:S04]  /*123c0*/  STS.U8 [R9+UR4+0x2480], R0 ;  /* 0x0024800009007988 */ /* 0x0003e80008000004 */
[----:B------:R1:W-:Y:S04]  /*123d0*/  STS.U8 [R9+UR4+0x2880], R18 ;  /* 0x0028801209007988 */ /* 0x0003e80008000004 */
[----:B------:R1:W-:Y:S04]  /*123e0*/  STS.U8 [R9+UR4+0x28c0], R20 ;  /* 0x0028c01409007988 */ /* 0x0003e80008000004 */
[----:B0-----:R-:W3:Y:S04]  /*123f0*/  LDL.LU R23, [R1+0x194] ;  /* 0x0001940001177983 */ /* 0x001ee80000300800 */
[----:B------:R-:W3:Y:S04]  /*12400*/  LDL.LU R21, [R1+0x158] ;  /* 0x0001580001157983 */ /* 0x000ee80000300800 */
[----:B-1----:R-:W3:Y:S04]  /*12410*/  LDL.LU R2, [R1+0x154] ;  /* 0x0001540001027983 */ /* 0x002ee80000300800 */
[----:B------:R-:W3:Y:S04]  /*12420*/  LDL.LU R0, [R1+0x108] ;  /* 0x0001080001007983 */ /* 0x000ee80000300800 */
[----:B------:R-:W3:Y:S04]  /*12430*/  LDL.LU R18, [R1+0x104] ;  /* 0x0001040001127983 */ /* 0x000ee80000300800 */
[----:B------:R0:W-:Y:S04]  /*12440*/  STS.U8 [R9+UR4+0x2cc0], R22 ;  /* 0x002cc01609007988 */ /* 0x0001e80008000004 */
[----:B------:R-:W3:Y:S04]  /*12450*/  LDL.LU R20, [R1+0xd4] ;  /* 0x0000d40001147983 */ /* 0x000ee80000300800 */
[----:B------:R1:W-:Y:S04]  /*12460*/  STS.U8 [R9+UR4+0x2c80], R24 ;  /* 0x002c801809007988 */ /* 0x0003e80008000004 */
[----:B------:R1:W-:Y:S04]  /*12470*/  STS.U8 [R9+UR4+0x30c0], R27 ;  /* 0x0030c01b09007988 */ /* 0x0003e80008000004 */
[----:B------:R-:W-:Y:S04]  /*12480*/  STS.U8 [R9+UR4+0x3cc0], R7 ;  /* 0x003cc00709007988 */ /* 0x000fe80008000004 */
[----:B------:R-:W-:Y:S04]  /*12490*/  STS.U8 [R9+UR4+0x3c80], R6 ;  /* 0x003c800609007988 */ /* 0x000fe80008000004 */
[----:B0-----:R-:W3:Y:S04]  /*124a0*/  LDL.LU R22, [R1+0xd0] ;  /* 0x0000d00001167983 */ /* 0x001ee80000300800 */
[----:B-1----:R-:W3:Y:S04]  /*124b0*/  LDL.LU R24, [R1+0x54] ;  /* 0x0000540001187983 */ /* 0x002ee80000300800 */
[----:B------:R-:W3:Y:S04]  /*124c0*/  LDL.LU R27, [R1+0x50] ;  /* 0x00005000011b7983 */ /* 0x000ee80000300800 */
[----:B------:R0:W-:Y:S04]  /*124d0*/  STL [R1+0x1140], R7 ;  /* 0x0011400701007387 */ /* 0x0001e80000100800 */
[----:B0-----:R-:W3:Y:S04]  /*124e0*/  LDL.LU R7, [R1+0x354] ;  /* 0x0003540001077983 */ /* 0x001ee80000300800 */
[----:B------:R-:W3:Y:S04]  /*124f0*/  LDL.LU R6, [R1+0x358] ;  /* 0x0003580001067983 */ /* 0x000ee80000300800 */
[----:B------:R0:W-:Y:S04]  /*12500*/  STL [R1+0x1144], R9 ;  /* 0x0011440901007387 */ /* 0x0001e80000100800 */
[----:B0-----:R-:W3:Y:S04]  /*12510*/  LDL.LU R9, [R1+0x394] ;  /* 0x0003940001097983 */ /* 0x001ee80000300800 */
[----:B-----5:R0:W-:Y:S04]  /*12520*/  STS.U8 [R8+UR4+0x100], R28 ;  /* 0x0001001c08007988 */ /* 0x0201e80008000004 */
[----:B------:R1:W-:Y:S04]  /*12530*/  STS.U8 [R8+UR4+0x140], R29 ;  /* 0x0001401d08007988 */ /* 0x0003e80008000004 */
[----:B----4-:R4:W-:Y:S04]  /*12540*/  STS.U8 [R8+UR4+0x540], R19 ;  /* 0x0005401308007988 */ /* 0x0109e80008000004 */
[----:B0-----:R-:W5:Y:S04]  /*12550*/  LDL.LU R28, [R1+0x2c] ;  /* 0x00002c00011c7983 */ /* 0x001f680000300800 */
[----:B-1----:R-:W5:Y:S04]  /*12560*/  LDL.LU R29, [R1+0x20] ;  /* 0x00002000011d7983 */ /* 0x002f680000300800 */
[----:B----4-:R-:W4:Y:S04]  /*12570*/  LDL.LU R19, [R1+0x11b0] ;  /* 0x0011b00001137983 */ /* 0x010f280000300800 */
[----:B------:R0:W-:Y:S04]  /*12580*/  STS.U8 [R8+UR4+0x500], R3 ;  /* 0x0005000308007988 */ /* 0x0001e80008000004 */
[----:B------:R1:W-:Y:S04]  /*12590*/  STS.U8 [R8+UR4+0x900], R4 ;  /* 0x0009000408007988 */ /* 0x0003e80008000004 */
[----:B0-----:R-:W4:Y:S04]  /*125a0*/  LDL.LU R3, [R1+0x11ac] ;  /* 0x0011ac0001037983 */ /* 0x001f280000300800 */
[----:B-1----:R-:W4:Y:S04]  /*125b0*/  LDL.LU R4, [R1+0x11a8] ;  /* 0x0011a80001047983 */ /* 0x002f280000300800 */
[----:B--2---:R0:W-:Y:S04]  /*125c0*/  STS.U8 [R8+UR4+0x1100], R26 ;  /* 0x0011001a08007988 */ /* 0x0041e80008000004 */
[----:B0-----:R-:W2:Y:S04]  /*125d0*/  LDL.LU R26, [R1+0x410] ;  /* 0x00041000011a7983 */ /* 0x001ea80000300800 */
[----:B---3--:R0:W-:Y:S04]  /*125e0*/  STS.U8 [R8+UR4+0x3500], R27 ;  /* 0x0035001b08007988 */ /* 0x0081e80008000004 */
[----:B------:R1:W-:Y:S04]  /*125f0*/  STS.U8 [R8+UR4+0xd40], R6 ;  /* 0x000d400608007988 */ /* 0x0003e80008000004 */
[----:B-----5:R3:W-:Y:S04]  /*12600*/  STS.U8 [R8+UR4+0x3900], R28 ;  /* 0x0039001c08007988 */ /* 0x0207e80008000004 */
[----:B----4-:R4:W-:Y:S04]  /*12610*/  STL [R1+0x11a4], R19 ;  /* 0x0011a41301007387 */ /* 0x0109e80000100800 */
[----:B0-----:R-:W5:Y:S01]  /*12620*/  LDL.LU R27, [R1+0x40c] ;  /* 0x00040c00011b7983 */ /* 0x001f620000300800 */
[----:B-1----:R-:W-:-:S03]  /*12630*/  LOP3.LUT R6, R19, 0x18, RZ, 0x3c, !PT ;  /* 0x0000001813067812 */ /* 0x002fc600078e3cff */
[----:B---3--:R-:W3:Y:S04]  /*12640*/  LDL.LU R28, [R1+0x3d0] ;  /* 0x0003d000011c7983 */ /* 0x008ee80000300800 */
[----:B----4-:R-:W4:Y:S04]  /*12650*/  LDL.LU R19, [R1+0x3cc] ;  /* 0x0003cc0001137983 */ /* 0x010f280000300800 */
[----:B------:R0:W-:Y:S04]  /*12660*/  STS.U8 [R8+UR4+0x3940], R29 ;  /* 0x0039401d08007988 */ /* 0x0001e80008000004 */
[----:B------:R-:W-:Y:S04]  /*12670*/  STS.U8 [R8+UR4+0x940], R9 ;  /* 0x0009400908007988 */ /* 0x000fe80008000004 */
[----:B------:R-:W-:Y:S04]  /*12680*/  STS.U8 [R8+UR4+0xd00], R7 ;  /* 0x000d000708007988 */ /* 0x000fe80008000004 */
[----:B------:R-:W-:Y:S04]  /*12690*/  STS.U8 [R8+UR4+0x1140], R5 ;  /* 0x0011400508007988 */ /* 0x000fe80008000004 */
[----:B------:R-:W-:Y:S04]  /*126a0*/  STS.U8 [R8+UR4+0x1540], R14 ;  /* 0x0015400e08007988 */ /* 0x000fe80008000004 */
[----:B------:R-:W-:Y:S04]  /*126b0*/  STS.U8 [R8+UR4+0x1500], R10 ;  /* 0x0015000a08007988 */ /* 0x000fe80008000004 */
[----:B------:R-:W-:Y:S04]  /*126c0*/  STS.U8 [R8+UR4+0x1900], R11 ;  /* 0x0019000b08007988 */ /* 0x000fe80008000004 */
[----:B------:R-:W-:Y:S04]  /*126d0*/  STS.U8 [R8+UR4+0x1940], R12 ;  /* 0x0019400c08007988 */ /* 0x000fe80008000004 */
[----:B0-----:R-:W4:Y:S04]  /*126e0*/  LDL.LU R29, [R1+0x390] ;  /* 0x00039000011d7983 */ /* 0x001f280000300800 */
        /* <DEDUP_REMOVED lines=15> */
[----:B------:R0:W-:Y:S04]  /*127e0*/  STL [R1+0x1148], R8 ;  /* 0x0011480801007387 */ /* 0x0001e80000100800 */
[----:B0-----:R-:W4:Y:S04]  /*127f0*/  LDL.LU R8, [R1+0x38c] ;  /* 0x00038c0001087983 */ /* 0x001f280000300800 */
[----:B------:R-:W4:Y:S04]  /*12800*/  LDL.LU R3, [R1+0x350] ;  /* 0x0003500001037983 */ /* 0x000f280000300800 */
        /* <DEDUP_REMOVED lines=20> */
[----:B--2---:R0:W-:Y:S04]  /*12950*/  STS.U8 [R6+UR4+0x180], R26 ;  /* 0x0001801a06007988 */ /* 0x0041e80008000004 */
[----:B------:R-:W2:Y:S04]  /*12960*/  LDL.LU R24, [R1+0x48] ;  /* 0x0000480001187983 */ /* 0x000ea80000300800 */
[----:B0-----:R-:W2:Y:S04]  /*12970*/  LDL.LU R26, [R1+0x1c] ;  /* 0x00001c00011a7983 */ /* 0x001ea80000300800 */
[----:B-----5:R0:W-:Y:S04]  /*12980*/  STS.U8 [R6+UR4+0x1c0], R27 ;  /* 0x0001c01b06007988 */ /* 0x0201e80008000004 */
[----:B---3--:R1:W-:Y:S04]  /*12990*/  STS.U8 [R6+UR4+0x5c0], R28 ;  /* 0x0005c01c06007988 */ /* 0x0083e80008000004 */
[----:B0-----:R-:W3:Y:S04]  /*129a0*/  LDL.LU R27, [R1+0x18] ;  /* 0x00001800011b7983 */ /* 0x001ee80000300800 */
[----:B----4-:R0:W-:Y:S04]  /*129b0*/  STS.U8 [R6+UR4+0x580], R19 ;  /* 0x0005801306007988 */ /* 0x0101e80008000004 */
[----:B-1----:R-:W4:Y:S04]  /*129c0*/  LDL.LU R28, [R1+0x14] ;  /* 0x00001400011c7983 */ /* 0x002f280000300800 */
[----:B0-----:R-:W5:Y:S04]  /*129d0*/  LDL.LU R19, [R1+0x11a4] ;  /* 0x0011a40001137983 */ /* 0x001f680000300800 */
[----:B------:R0:W-:Y:S04]  /*129e0*/  STS.U8 [R6+UR4+0x980], R29 ;  /* 0x0009801d06007988 */ /* 0x0001e80008000004 */
[----:B0-----:R-:W2:Y:S04]  /*129f0*/  LDL.LU R29, [R1+0x10] ;  /* 0x00001000011d7983 */ /* 0x001ea80000300800 */
[----:B------:R-:W-:Y:S04]  /*12a00*/  STS.U8 [R6+UR4+0xd80], R4 ;  /* 0x000d800406007988 */ /* 0x000fe80008000004 */
[----:B---3--:R0:W-:Y:S04]  /*12a10*/  STS.U8 [R6+UR4+0x39c0], R27 ;  /* 0x0039c01b06007988 */ /* 0x0081e80008000004 */
[----:B----4-:R1:W-:Y:S04]  /*12a20*/  STS.U8 [R6+UR4+0x3dc0], R28 ;  /* 0x003dc01c06007988 */ /* 0x0103e80008000004 */
[----:B-----5:R3:W-:Y:S04]  /*12a30*/  STL [R1+0x119c], R19 ;  /* 0x00119c1301007387 */ /* 0x0207e80000100800 */
[----:B0-----:R-:W4:Y:S01]  /*12a40*/  LDL.LU R27, [R1+0x408] ;  /* 0x00040800011b7983 */ /* 0x001f220000300800 */
[----:B------:R-:W-:-:S03]  /*12a50*/  LOP3.LUT R4, R19, 0x20, RZ, 0x3c, !PT ;  /* 0x0000002013047812 */ /* 0x000fc600078e3cff */
[----:B-1----:R-:W5:Y:S04]  /*12a60*/  LDL.LU R28, [R1+0x404] ;  /* 0x00040400011c7983 */ /* 0x002f680000300800 */
[----:B---3--:R-:W3:Y:S04]  /*12a70*/  LDL.LU R19, [R1+0x3c4] ;  /* 0x0003c40001137983 */ /* 0x008ee80000300800 */
        /* <DEDUP_REMOVED lines=14> */
[----:B---3--:R0:W-:Y:S04]  /*12b60*/  STL [R1+0x11a0], R19 ;  /* 0x0011a01301007387 */ /* 0x0081e80000100800 */
[----:B0-----:R-:W2:Y:S04]  /*12b70*/  LDL.LU R19, [R1+0x3c8] ;  /* 0x0003c80001137983 */ /* 0x001ea80000300800 */
        /* <DEDUP_REMOVED lines=22> */
[----:B----4-:R-:W4:Y:S04]  /*12ce0*/  LDL.LU R21, [R1+0x144] ;  /* 0x0001440001157983 */ /* 0x010f280000300800 */
[----:B-----5:R-:W5:Y:S04]  /*12cf0*/  LDL.LU R2, [R1+0xe4] ;  /* 0x0000e40001027983 */ /* 0x020f680000300800 */
[----:B------:R-:W5:Y:S04]  /*12d00*/  LDL.LU R0, [R1+0xe0] ;  /* 0x0000e00001007983 */ /* 0x000f680000300800 */
[----:B------:R0:W-:Y:S04]  /*12d10*/  STS.U8 [R6+UR4+0x31c0], R20 ;  /* 0x0031c01406007988 */ /* 0x0001e80008000004 */
[----:B------:R-:W5:Y:S04]  /*12d20*/  LDL.LU R18, [R1+0xc4] ;  /* 0x0000c40001127983 */ /* 0x000f680000300800 */
[----:B------:R1:W-:Y:S04]  /*12d30*/  STS.U8 [R6+UR4+0x35c0], R22 ;  /* 0x0035c01606007988 */ /* 0x0003e80008000004 */
[----:B------:R1:W-:Y:S04]  /*12d40*/  STS.U8 [R6+UR4+0x3580], R24 ;  /* 0x0035801806007988 */ /* 0x0003e80008000004 */
[----:B------:R-:W-:Y:S04]  /*12d50*/  STS.U8 [R6+UR4+0x3980], R26 ;  /* 0x0039801a06007988 */ /* 0x000fe80008000004 */
[----:B------:R-:W-:Y:S04]  /*12d60*/  STS.U8 [R4+UR4+0x200], R27 ;  /* 0x0002001b04007988 */ /* 0x000fe80008000004 */
[----:B0-----:R-:W5:Y:S04]  /*12d70*/  LDL.LU R20, [R1+0xc0] ;  /* 0x0000c00001147983 */ /* 0x001f680000300800 */
[----:B-1----:R-:W5:Y:S04]  /*12d80*/  LDL.LU R22, [R1+0x44] ;  /* 0x0000440001167983 */ /* 0x002f680000300800 */
[----:B------:R-:W4:Y:S04]  /*12d90*/  LDL.LU R24, [R1+0x40] ;  /* 0x0000400001187983 */ /* 0x000f280000300800 */
[----:B------:R0:W-:Y:S04]  /*12da0*/  STL [R1+0x114c], R6 ;  /* 0x00114c0601007387 */ /* 0x0001e80000100800 */
[----:B------:R1:W-:Y:S04]  /*12db0*/  STS.U8 [R4+UR4+0x240], R28 ;  /* 0x0002401c04007988 */ /* 0x0003e80008000004 */
[----:B0-----:R-:W5:Y:S04]  /*12dc0*/  LDL.LU R6, [R1+0x384] ;  /* 0x0003840001067983 */ /* 0x001f680000300800 */
[----:B------:R-:W5:Y:S04]  /*12dd0*/  LDL.LU R26, [R1+0x8] ;  /* 0x00000800011a7983 */ /* 0x000f680000300800 */
[----:B------:R-:W5:Y:S04]  /*12de0*/  LDL.LU R27, [R1+0x4] ;  /* 0x00000400011b7983 */ /* 0x000f680000300800 */
[----:B-1----:R-:W5:Y:S04]  /*12df0*/  LDL.LU R28, [R1] ;  /* 0x00000000011c7983 */ /* 0x002f680000300800 */
[----:B--2---:R0:W-:Y:S04]  /*12e00*/  STS.U8 [R4+UR4+0x640], R19 ;  /* 0x0006401304007988 */ /* 0x0041e80008000004 */
[----:B0-----:R-:W2:Y:S04]  /*12e10*/  LDL.LU R19, [R1+0x11a0] ;  /* 0x0011a00001137983 */ /* 0x001ea80000300800 */
[----:B---3--:R-:W-:Y:S04]  /*12e20*/  STS.U8 [R4+UR4+0xa00], R29 ;  /* 0x000a001d04007988 */ /* 0x008fe80008000004 */
[----:B--2---:R0:W-:Y:S04]  /*12e30*/  STS.U8 [R4+UR4+0x600], R19 ;  /* 0x0006001304007988 */ /* 0x0041e80008000004 */
[----:B0-----:R-:W2:Y:S04]  /*12e40*/  LDL.LU R19, [R1+0x119c] ;  /* 0x00119c0001137983 */ /* 0x001ea80000300800 */
[----:B------:R-:W3:Y:S04]  /*12e50*/  LDL.LU R29, [R1+0x1198] ;  /* 0x00119800011d7983 */ /* 0x000ee80000300800 */
[----:B------:R2:W-:Y:S04]  /*12e60*/  STS.U8 [R4+UR4+0xe00], R3 ;  /* 0x000e000304007988 */ /* 0x0005e80008000004 */
[----:B----4-:R-:W-:Y:S04]  /*12e70*/  STS.U8 [R4+UR4+0x3600], R24 ;  /* 0x0036001804007988 */ /* 0x010fe80008000004 */
[----:B-----5:R-:W-:Y:S04]  /*12e80*/  STS.U8 [R4+UR4+0x3a00], R26 ;  /* 0x003a001a04007988 */ /* 0x020fe80008000004 */
        /* <DEDUP_REMOVED lines=18> */
[----:B------:R-:W-:Y:S01]  /*12fb0*/  STS.U8 [R4+UR4+0x2e40], R2 ;  /* 0x002e400204007988 */ /* 0x000fe20008000004 */
[----:B--2---:R-:W-:-:S03]  /*12fc0*/  LOP3.LUT R3, R19, 0x28, RZ, 0x3c, !PT ;  /* 0x0000002813037812 */ /* 0x004fc600078e3cff */
[----:B------:R0:W-:Y:S04]  /*12fd0*/  STL [R1+0x1194], R19 ;  /* 0x0011941301007387 */ /* 0x0001e80000100800 */
[----:B0-----:R-:W2:Y:S04]  /*12fe0*/  LDL.LU R19, [R1+0x400] ;  /* 0x0004000001137983 */ /* 0x001ea80000300800 */
        /* <DEDUP_REMOVED lines=23> */
[----:B------:R1:W-:Y:S04]  /*13160*/  STS.U8 [R4+UR4+0x3240], R20 ;  /* 0x0032401404007988 */ /* 0x0003e80008000004 */
[----:B------:R1:W-:Y:S04]  /*13170*/  STS.U8 [R4+UR4+0x3640], R22 ;  /* 0x0036401604007988 */ /* 0x0003e80008000004 */
[----:B---3--:R-:W-:Y:S04]  /*13180*/  STS.U8 [R4+UR4+0x3e00], R29 ;  /* 0x003e001d04007988 */ /* 0x008fe80008000004 */
[----:B0-----:R-:W3:Y:S04]  /*13190*/  LDL.LU R0, [R1+0x8c] ;  /* 0x00008c0001007983 */ /* 0x001ee80000300800 */
[----:B-1----:R-:W3:Y:S04]  /*131a0*/  LDL.LU R18, [R1+0x88] ;  /* 0x0000880001127983 */ /* 0x002ee80000300800 */
[----:B------:R-:W3:Y:S04]  /*131b0*/  LDL.LU R20, [R1+0x3c] ;  /* 0x00003c0001147983 */ /* 0x000ee80000300800 */
[----:B------:R-:W3:Y:S04]  /*131c0*/  LDL.LU R22, [R1+0x38] ;  /* 0x0000380001167983 */ /* 0x000ee80000300800 */
[----:B------:R0:W-:Y:S04]  /*131d0*/  STL [R1+0x1154], R29 ;  /* 0x0011541d01007387 */ /* 0x0001e80000100800 */
[----:B0-----:R-:W3:Y:S04]  /*131e0*/  LDL.LU R29, [R1+0x340] ;  /* 0x00034000011d7983 */ /* 0x001ee80000300800 */
[----:B------:R0:W-:Y:S04]  /*131f0*/  STL [R1+0x1150], R4 ;  /* 0x0011500401007387 */ /* 0x0001e80000100800 */
[----:B0-----:R-:W3:Y:S04]  /*13200*/  LDL.LU R4, [R1+0x37c] ;  /* 0x00037c0001047983 */ /* 0x001ee80000300800 */
[----:B--2---:R0:W-:Y:S04]  /*13210*/  STS.U8 [R3+UR4+0x280], R19 ;  /* 0x0002801303007988 */ /* 0x0041e80008000004 */
[----:B----4-:R1:W-:Y:S04]  /*13220*/  STS.U8 [R3+UR4+0x2c0], R24 ;  /* 0x0002c01803007988 */ /* 0x0103e80008000004 */
[----:B-----5:R2:W-:Y:S04]  /*13230*/  STS.U8 [R3+UR4+0x6c0], R26 ;  /* 0x0006c01a03007988 */ /* 0x0205e80008000004 */
[----:B------:R4:W-:Y:S04]  /*13240*/  STS.U8 [R3+UR4+0x680], R27 ;  /* 0x0006801b03007988 */ /* 0x0009e80008000004 */
[----:B------:R5:W-:Y:S04]  /*13250*/  STS.U8 [R3+UR4+0xa80], R28 ;  /* 0x000a801c03007988 */ /* 0x000be80008000004 */
[----:B0-----:R-:W3:Y:S04]  /*13260*/  LDL.LU R19, [R1+0x1194] ;  /* 0x0011940001137983 */ /* 0x001ee80000300800 */
[----:B-1----:R-:W3:Y:S04]  /*13270*/  LDL.LU R24, [R1+0x1190] ;  /* 0x0011900001187983 */ /* 0x002ee80000300800 */
[----:B--2---:R-:W2:Y:S04]  /*13280*/  LDL.LU R26, [R1+0x118c] ;  /* 0x00118c00011a7983 */ /* 0x004ea80000300800 */
[----:B----4-:R-:W4:Y:S04]  /*13290*/  LDL.LU R27, [R1+0x1188] ;  /* 0x00118800011b7983 */ /* 0x010f280000300800 */
[----:B-----5:R-:W5:Y:S04]  /*132a0*/  LDL.LU R28, [R1+0x1184] ;  /* 0x00118400011c7983 */ /* 0x020f680000300800 */
[----:B------:R0:W-:Y:S04]  /*132b0*/  STS.U8 [R3+UR4+0x2e80], R2 ;  /* 0x002e800203007988 */ /* 0x0001e80008000004 */
[----:B0-----:R-:W2:Y:S04]  /*132c0*/  LDL.LU R2, [R1+0x3f4] ;  /* 0x0003f40001027983 */ /* 0x001ea80000300800 */
[----:B---3--:R-:W-:Y:S04]  /*132d0*/  STS.U8 [R3+UR4+0x3280], R0 ;  /* 0x0032800003007988 */ /* 0x008fe80008000004 */
        /* <DEDUP_REMOVED lines=10> */
[----:B--2---:R0:W-:Y:S04]  /*13380*/  STL [R1+0x1180], R2 ;  /* 0x0011800201007387 */ /* 0x0041e80000100800 */
[----:B0-----:R-:W2:Y:S04]  /*13390*/  LDL.LU R2, [R1+0x3f8] ;  /* 0x0003f80001027983 */ /* 0x001ea80000300800 */
[----:B------:R-:W3:Y:S04]  /*133a0*/  LDL.LU R0, [R1+0x3b8] ;  /* 0x0003b80001007983 */ /* 0x000ee80000300800 */
[----:B------:R-:W3:Y:S04]  /*133b0*/  LDL.LU R18, [R1+0x3b4] ;  /* 0x0003b40001127983 */ /* 0x000ee80000300800 */
[----:B------:R0:W-:Y:S04]  /*133c0*/  STS.U8 [R3+UR4+0xac0], R4 ;  /* 0x000ac00403007988 */ /* 0x0001e80008000004 */
[----:B------:R-:W3:Y:S04]  /*133d0*/  LDL.LU R20, [R1+0x378] ;  /* 0x0003780001147983 */ /* 0x000ee80000300800 */
[----:B------:R1:W-:Y:S04]  /*133e0*/  STS.U8 [R3+UR4+0x1e80], R12 ;  /* 0x001e800c03007988 */ /* 0x0003e80008000004 */
[----:B0-----:R-:W3:Y:S04]  /*133f0*/  LDL.LU R4, [R1+0x2b8] ;  /* 0x0002b80001047983 */ /* 0x001ee80000300800 */
        /* <DEDUP_REMOVED lines=9> */
[----:B-1----:R-:W3:Y:S04]  /*13490*/  LDL.LU R12, [R1+0x174] ;  /* 0x00017400010c7983 */ /* 0x002ee80000300800 */
        /* <DEDUP_REMOVED lines=13> */
[----:B------:R-:W-:Y:S04]  /*13570*/  STS.U8 [R3+UR4+0x3a80], R28 ;  /* 0x003a801c03007988 */ /* 0x000fe80008000004 */
[----:B------:R1:W-:Y:S04]  /*13580*/  STS.U8 [R3+UR4+0x1ac0], R10 ;  /* 0x001ac00a03007988 */ /* 0x0003e80008000004 */
[----:B------:R-:W-:Y:S04]  /*13590*/  STS.U8 [R3+UR4+0x3ac0], R27 ;  /* 0x003ac01b03007988 */ /* 0x000fe80008000004 */
[----:B0-----:R-:W5:Y:S04]  /*135a0*/  LDL.LU R21, [R1+0x34] ;  /* 0x0000340001157983 */ /* 0x001f680000300800 */
[----:B-1----:R-:W5:Y:S04]  /*135b0*/  LDL.LU R22, [R1+0x30] ;  /* 0x0000300001167983 */ /* 0x002f680000300800 */
[----:B------:R0:W-:Y:S04]  /*135c0*/  STL [R1+0x1158], R28 ;  /* 0x0011581c01007387 */ /* 0x0001e80000100800 */
[----:B------:R-:W-:Y:S01]  /*135d0*/  STS.U8 [R3+UR4+0x3ec0], R26 ;  /* 0x003ec01a03007988 */ /* 0x000fe20008000004 */
[----:B------:R-:W-:-:S03]  /*135e0*/  LOP3.LUT R10, R19, 0x30, RZ, 0x3c, !PT ;  /* 0x00000030130a7812 */ /* 0x000fc600078e3cff */
[----:B------:R-:W-:Y:S04]  /*135f0*/  STS.U8 [R3+UR4+0x3e80], R24 ;  /* 0x003e801803007988 */ /* 0x000fe80008000004 */
[----:B0-----:R-:W4:Y:S04]  /*13600*/  LDL.LU R28, [R1+0x2f4] ;  /* 0x0002f400011c7983 */ /* 0x001f280000300800 */
[----:B------:R-:W5:Y:S04]  /*13610*/  LDL.LU R27, [R1+0x2f8] ;  /* 0x0002f800011b7983 */ /* 0x000f680000300800 */
[----:B------:R0:W-:Y:S04]  /*13620*/  STL [R1+0x115c], R26 ;  /* 0x00115c1a01007387 */ /* 0x0001e80000100800 */
[----:B0-----:R-:W4:Y:S04]  /*13630*/  LDL.LU R26, [R1+0x334] ;  /* 0x00033400011a7983 */ /* 0x001f280000300800 */
[----:B------:R-:W5:Y:S04]  /*13640*/  LDL.LU R3, [R1+0x338] ;  /* 0x0003380001037983 */ /* 0x000f680000300800 */
[----:B------:R0:W-:Y:S04]  /*13650*/  STL [R1+0x1160], R24 ;  /* 0x0011601801007387 */ /* 0x0001e80000100800 */
[----:B0-----:R-:W4:Y:S04]  /*13660*/  LDL.LU R24, [R1+0x374] ;  /* 0x0003740001187983 */ /* 0x001f280000300800 */
[----:B--2---:R0:W-:Y:S04]  /*13670*/  STS.U8 [R10+UR4+0x300], R2 ;  /* 0x000300020a007988 */ /* 0x0041e80008000004 */
[----:B0-----:R-:W2:Y:S04]  /*13680*/  LDL.LU R2, [R1+0x1180] ;  /* 0x0011800001027983 */ /* 0x001ea80000300800 */
[----:B---3--:R-:W-:Y:S04]  /*13690*/  STS.U8 [R10+UR4+0x740], R0 ;  /* 0x000740000a007988 */ /* 0x008fe80008000004 */
[----:B------:R-:W-:Y:S04]  /*136a0*/  STS.U8 [R10+UR4+0x700], R18 ;  /* 0x000700120a007988 */ /* 0x000fe80008000004 */
[----:B------:R-:W-:Y:S04]  /*136b0*/  STS.U8 [R10+UR4+0xb00], R20 ;  /* 0x000b00140a007988 */ /* 0x000fe80008000004 */
[----:B----4-:R-:W-:Y:S04]  /*136c0*/  STS.U8 [R10+UR4+0xb40], R24 ;  /* 0x000b40180a007988 */ /* 0x010fe80008000004 */
[----:B--2---:R0:W-:Y:S04]  /*136d0*/  STS.U8 [R10+UR4+0x340], R2 ;  /* 0x000340020a007988 */ /* 0x0041e80008000004 */
[----:B0-----:R-:W2:Y:S04]  /*136e0*/  LDL.LU R2, [R1+0x117c] ;  /* 0x00117c0001027983 */ /* 0x001ea80000300800 */
[----:B------:R-:W3:Y:S04]  /*136f0*/  LDL.LU R0, [R1+0x1178] ;  /* 0x0011780001007983 */ /* 0x000ee80000300800 */
[----:B------:R-:W4:Y:S04]  /*13700*/  LDL.LU R18, [R1+0x1174] ;  /* 0x0011740001127983 */ /* 0x000f280000300800 */
[----:B------:R-:W2:Y:S04]  /*13710*/  LDL.LU R20, [R1+0x1170] ;  /* 0x0011700001147983 */ /* 0x000ea80000300800 */
[----:B------:R-:W5:Y:S04]  /*13720*/  LDL.LU R24, [R1+0x3ac] ;  /* 0x0003ac0001187983 */ /* 0x000f680000300800 */
[----:B-----5:R0:W-:Y:S04]  /*13730*/  STL [R1+0x1164], R24 ;  /* 0x0011641801007387 */ /* 0x0201e80000100800 */
[----:B0-----:R-:W5:Y:S04]  /*13740*/  LDL.LU R24, [R1+0x3b0] ;  /* 0x0003b00001187983 */ /* 0x001f680000300800 */
[----:B-----5:R0:W-:Y:S04]  /*13750*/  STL [R1+0x1168], R24 ;  /* 0x0011681801007387 */ /* 0x0201e80000100800 */
[----:B0-----:R-:W5:Y:S04]  /*13760*/  LDL.LU R24, [R1+0x3ec] ;  /* 0x0003ec0001187983 */ /* 0x001f680000300800 */
        /* <DEDUP_REMOVED lines=11> */
[----:B-----5:R0:W-:Y:S04]  /*13820*/  STL [R1+0x116c], R24 ;  /* 0x00116c1801007387 */ /* 0x0201e80000100800 */
[----:B0-----:R-:W5:Y:S04]  /*13830*/  LDL.LU R24, [R1+0x3f0] ;  /* 0x0003f00001187983 */ /* 0x001f680000300800 */
        /* <DEDUP_REMOVED lines=11> */
[----:B------:R-:W5:Y:S04]  /*138f0*/  LDL.LU R12, [R1+0x230] ;  /* 0x00023000010c7983 */ /* 0x000f680000300800 */
[----:B------:R1:W-:Y:S04]  /*13900*/  STS.U8 [R10+UR4+0x2f40], R17 ;  /* 0x002f40110a007988 */ /* 0x0003e80008000004 */
[----:B------:R3:W-:Y:S04]  /*13910*/  STS.U8 [R10+UR4+0x3300], R25 ;  /* 0x003300190a007988 */ /* 0x0007e80008000004 */
[----:B------:R4:W-:Y:S04]  /*13920*/  STS.U8 [R10+UR4+0x3340], R23 ;  /* 0x003340170a007988 */ /* 0x0009e80008000004 */
[----:B------:R2:W-:Y:S04]  /*13930*/  STS.U8 [R10+UR4+0x2b00], R13 ;  /* 0x002b000d0a007988 */ /* 0x0005e80008000004 */
[----:B------:R2:W-:Y:S04]  /*13940*/  STS.U8 [R10+UR4+0xf40], R3 ;  /* 0x000f40030a007988 */ /* 0x0005e80008000004 */
[----:B0-----:R-:W5:Y:S04]  /*13950*/  LDL.LU R16, [R1+0x22c] ;  /* 0x00022c0001107983 */ /* 0x001f680000300800 */
[----:B-1----:R-:W5:Y:S04]  /*13960*/  LDL.LU R17, [R1+0x1f0] ;  /* 0x0001f00001117983 */ /* 0x002f680000300800 */
[----:B---3--:R-:W3:Y:S04]  /*13970*/  LDL.LU R25, [R1+0x1ac] ;  /* 0x0001ac0001197983 */ /* 0x008ee80000300800 */
[----:B------:R0:W-:Y:S04]  /*13980*/  STS.U8 [R10+UR4+0x3740], R21 ;  /* 0x003740150a007988 */ /* 0x0001e80008000004 */
[----:B----4-:R-:W4:Y:S04]  /*13990*/  LDL.LU R23, [R1+0x170] ;  /* 0x0001700001177983 */ /* 0x010f280000300800 */
[----:B--2---:R-:W2:Y:S01]  /*139a0*/  LDL.LU R13, [R1+0x130] ;  /* 0x00013000010d7983 */ /* 0x004ea20000300800 */
[----:B------:R-:W-:-:S03]  /*139b0*/  LOP3.LUT R3, R19, 0x38, RZ, 0x3c, !PT ;  /* 0x0000003813037812 */ /* 0x000fc600078e3cff */
[----:B------:R1:W-:Y:S04]  /*139c0*/  STS.U8 [R10+UR4+0x3700], R22 ;  /* 0x003700160a007988 */ /* 0x0003e80008000004 */
[----:B------:R1:W-:Y:S04]  /*139d0*/  STS.U8 [R10+UR4+0x1300], R27 ;  /* 0x0013001b0a007988 */ /* 0x0003e80008000004 */
[----:B------:R1:W-:Y:S04]  /*139e0*/  STS.U8 [R10+UR4+0x2340], R14 ;  /* 0x0023400e0a007988 */ /* 0x0003e80008000004 */
[----:B0-----:R-:W2:Y:S04]  /*139f0*/  LDL.LU R21, [R1+0x12c] ;  /* 0x00012c0001157983 */ /* 0x001ea80000300800 */
[----:B------:R-:W2:Y:S04]  /*13a00*/  LDL.LU R19, [R1+0xec] ;  /* 0x0000ec0001137983 */ /* 0x000ea80000300800 */
[----:B------:R0:W-:Y:S04]  /*13a10*/  STS.U8 [R10+UR4+0x2f00], R15 ;  /* 0x002f000f0a007988 */ /* 0x0001e80008000004 */
[----:B-1----:R-:W2:Y:S04]  /*13a20*/  LDL.LU R22, [R1+0xe8] ;  /* 0x0000e80001167983 */ /* 0x002ea80000300800 */
[----:B------:R-:W2:Y:S04]  /*13a30*/  LDL.LU R27, [R1+0x7c] ;  /* 0x00007c00011b7983 */ /* 0x000ea80000300800 */
[----:B------:R-:W2:Y:S04]  /*13a40*/  LDL.LU R14, [R1+0x78] ;  /* 0x00007800010e7983 */ /* 0x000ea80000300800 */
[----:B------:R-:W-:Y:S04]  /*13a50*/  STS.U8 [R10+UR4+0x3b00], R20 ;  /* 0x003b00140a007988 */ /* 0x000fe80008000004 */
[----:B------:R-:W-:Y:S04]  /*13a60*/  STS.U8 [R10+UR4+0x3b40], R18 ;  /* 0x003b40120a007988 */ /* 0x000fe80008000004 */
[----:B------:R-:W-:Y:S04]  /*13a70*/  STS.U8 [R10+UR4+0x3f40], R0 ;  /* 0x003f40000a007988 */ /* 0x000fe80008000004 */
[----:B------:R1:W-:Y:S04]  /*13a80*/  STS.U8 [R10+UR4+0x3f00], R2 ;  /* 0x003f00020a007988 */ /* 0x0003e80008000004 */
[----:B0-----:R-:W2:Y:S04]  /*13a90*/  LDL.LU R15, [R1+0xc] ;  /* 0x00000c00010f7983 */ /* 0x001ea80000300800 */
[----:B-1----:R-:W2:Y:S04]  /*13aa0*/  LDL.LU R2, [R1+0x16c] ;  /* 0x00016c0001027983 */ /* 0x002ea80000300800 */
[----:B-----5:R0:W-:Y:S04]  /*13ab0*/  STS.U8 [R3+UR4+0x380], R24 ;  /* 0x0003801803007988 */ /* 0x0201e80008000004 */
[----:B0-----:R-:W5:Y:S04]  /*13ac0*/  LDL.LU R24, [R1+0x116c] ;  /* 0x00116c0001187983 */ /* 0x001f680000300800 */
[----:B-----5:R0:W-:Y:S04]  /*13ad0*/  STS.U8 [R3+UR4+0x3c0], R24 ;  /* 0x0003c01803007988 */ /* 0x0201e80008000004 */
[----:B0-----:R-:W5:Y:S04]  /*13ae0*/  LDL.LU R24, [R1+0x1168] ;  /* 0x0011680001187983 */ /* 0x001f680000300800 */
[----:B-----5:R0:W-:Y:S04]  /*13af0*/  STS.U8 [R3+UR4+0x7c0], R24 ;  /* 0x0007c01803007988 */ /* 0x0201e80008000004 */
[----:B0-----:R-:W5:Y:S04]  /*13b00*/  LDL.LU R24, [R1+0x1164] ;  /* 0x0011640001187983 */ /* 0x001f680000300800 */
[----:B------:R-:W-:Y:S04]  /*13b10*/  STS.U8 [R3+UR4+0xb80], R26 ;  /* 0x000b801a03007988 */ /* 0x000fe80008000004 */
[----:B------:R-:W-:Y:S04]  /*13b20*/  STS.U8 [R3+UR4+0xbc0], R28 ;  /* 0x000bc01c03007988 */ /* 0x000fe80008000004 */
[----:B------:R-:W-:Y:S04]  /*13b30*/  STS.U8 [R3+UR4+0xfc0], R29 ;  /* 0x000fc01d03007988 */ /* 0x000fe80008000004 */
[----:B-----5:R0:W-:Y:S04]  /*13b40*/  STS.U8 [R3+UR4+0x780], R24 ;  /* 0x0007801803007988 */ /* 0x0201e80008000004 */
[----:B------:R1:W-:Y:S04]  /*13b50*/  STS.U8 [R3+UR4+0xf80], R4 ;  /* 0x000f800403007988 */ /* 0x0003e80008000004 */
[----:B------:R5:W-:Y:S04]  /*13b60*/  STS.U8 [R3+UR4+0x1380], R6 ;  /* 0x0013800603007988 */ /* 0x000be80008000004 */
[----:B------:R3:W-:Y:S04]  /*13b70*/  STS.U8 [R3+UR4+0x13c0], R8 ;  /* 0x0013c00803007988 */ /* 0x0007e80008000004 */
[----:B------:R4:W-:Y:S04]  /*13b80*/  STS.U8 [R3+UR4+0x17c0], R9 ;  /* 0x0017c00903007988 */ /* 0x0009e80008000004 */
[----:B0-----:R-:W2:Y:S04]  /*13b90*/  LDL.LU R24, [R1+0x1160] ;  /* 0x0011600001187983 */ /* 0x001ea80000300800 */
[----:B------:R-:W2:Y:S04]  /*13ba0*/  LDL.LU R26, [R1+0x115c] ;  /* 0x00115c00011a7983 */ /* 0x000ea80000300800 */
[----:B------:R-:W2:Y:S04]  /*13bb0*/  LDL.LU R28, [R1+0x1158] ;  /* 0x00115800011c7983 */ /* 0x000ea80000300800 */
[----:B------:R-:W2:Y:S04]  /*13bc0*/  LDL.LU R29, [R1+0x1154] ;  /* 0x00115400011d7983 */ /* 0x000ea80000300800 */
[----:B-1----:R-:W2:Y:S04]  /*13bd0*/  LDL.LU R4, [R1+0x1150] ;  /* 0x0011500001047983 */ /* 0x002ea80000300800 */
[----:B-----5:R-:W5:Y:S04]  /*13be0*/  LDL.LU R6, [R1+0x114c] ;  /* 0x00114c0001067983 */ /* 0x020f680000300800 */
[----:B---3--:R-:W3:Y:S04]  /*13bf0*/  LDL.LU R8, [R1+0x1148] ;  /* 0x0011480001087983 */ /* 0x008ee80000300800 */
[----:B----4-:R-:W4:Y:S04]  /*13c00*/  LDL.LU R9, [R1+0x1144] ;  /* 0x0011440001097983 */ /* 0x010f280000300800 */
[----:B------:R0:W-:Y:S04]  /*13c10*/  STS.U8 [R3+UR4+0x1780], R7 ;  /* 0x0017800703007988 */ /* 0x0001e80008000004 */
[----:B------:R1:W-:Y:S04]  /*13c20*/  STS.U8 [R3+UR4+0x1b80], R5 ;  /* 0x001b800503007988 */ /* 0x0003e80008000004 */
[----:B------:R1:W-:Y:S04]  /*13c30*/  STS.U8 [R3+UR4+0x1bc0], R11 ;  /* 0x001bc00b03007988 */ /* 0x0003e80008000004 */
[----:B------:R1:W-:Y:S04]  /*13c40*/  STS.U8 [R3+UR4+0x1fc0], R12 ;  /* 0x001fc00c03007988 */ /* 0x0003e80008000004 */
[----:B------:R1:W-:Y:S04]  /*13c50*/  STS.U8 [R3+UR4+0x1f80], R16 ;  /* 0x001f801003007988 */ /* 0x0003e80008000004 */
[----:B------:R1:W-:Y:S04]  /*13c60*/  STS.U8 [R3+UR4+0x2380], R17 ;  /* 0x0023801103007988 */ /* 0x0003e80008000004 */
[----:B0-----:R-:W3:Y:S04]  /*13c70*/  LDL.LU R7, [R1+0x1140] ;  /* 0x0011400001077983 */ /* 0x001ee80000300800 */
[----:B-1----:R-:W3:Y:S04]  /*13c80*/  LDL.LU R5, [R1+0x113c] ;  /* 0x00113c0001057983 */ /* 0x002ee80000300800 */
[----:B------:R-:W5:Y:S04]  /*13c90*/  LDL.LU R11, [R1+0x1138] ;  /* 0x00113800010b7983 */ /* 0x000f680000300800 */
[----:B------:R-:W4:Y:S04]  /*13ca0*/  LDL.LU R12, [R1+0x1134] ;  /* 0x00113400010c7983 */ /* 0x000f280000300800 */
[----:B------:R-:W3:Y:S04]  /*13cb0*/  LDL.LU R16, [R1+0x1130] ;  /* 0x0011300001107983 */ /* 0x000ee80000300800 */
[----:B------:R-:W5:Y:S04]  /*13cc0*/  LDL.LU R17, [R1+0x112c] ;  /* 0x00112c0001117983 */ /* 0x000f680000300800 */
[----:B------:R0:W-:Y:S04]  /*13cd0*/  STS.U8 [R3+UR4+0x23c0], R25 ;  /* 0x0023c01903007988 */ /* 0x0001e80008000004 */
[----:B------:R1:W-:Y:S04]  /*13ce0*/  STS.U8 [R3+UR4+0x27c0], R23 ;  /* 0x0027c01703007988 */ /* 0x0003e80008000004 */
[----:B--2---:R-:W-:Y:S04]  /*13cf0*/  STS.U8 [R3+UR4+0x2780], R2 ;  /* 0x0027800203007988 */ /* 0x004fe80008000004 */
[----:B------:R2:W-:Y:S04]  /*13d00*/  STS.U8 [R3+UR4+0x2b80], R13 ;  /* 0x002b800d03007988 */ /* 0x0005e80008000004 */
[----:B------:R2:W-:Y:S04]  /*13d10*/  STS.U8 [R3+UR4+0x2bc0], R21 ;  /* 0x002bc01503007988 */ /* 0x0005e80008000004 */
[----:B------:R2:W-:Y:S04]  /*13d20*/  STS.U8 [R3+UR4+0x2fc0], R19 ;  /* 0x002fc01303007988 */ /* 0x0005e80008000004 */
[----:B------:R2:W-:Y:S04]  /*13d30*/  STS.U8 [R3+UR4+0x2f80], R22 ;  /* 0x002f801603007988 */ /* 0x0005e80008000004 */
[----:B0-----:R-:W4:Y:S04]  /*13d40*/  LDL.LU R25, [R1+0x1128] ;  /* 0x0011280001197983 */ /* 0x001f280000300800 */
[----:B-1----:R-:W3:Y:S04]  /*13d50*/  LDL.LU R23, [R1+0x1124] ;  /* 0x0011240001177983 */ /* 0x002ee80000300800 */
[----:B--2---:R-:W2:Y:S04]  /*13d60*/  LDL R13, [R1+0x52c] ;  /* 0x00052c00010d7983 */ /* 0x004ea80000100800 */
[----:B------:R-:W2:Y:S04]  /*13d70*/  LDL R2, [R1+0x530] ;  /* 0x0005300001027983 */ /* 0x000ea80000100800 */
[----:B------:R-:W5:Y:S04]  /*13d80*/  LDL.LU R21, [R1+0x1120] ;  /* 0x0011200001157983 */ /* 0x000f680000300800 */
[----:B------:R-:W2:Y:S04]  /*13d90*/  LDL.LU R19, [R1+0x111c] ;  /* 0x00111c0001137983 */ /* 0x000ea80000300800 */
[----:B------:R-:W2:Y:S04]  /*13da0*/  LDL.LU R22, [R1+0x1118] ;  /* 0x0011180001167983 */ /* 0x000ea80000300800 */
[----:B------:R0:W-:Y:S04]  /*13db0*/  STS.U8 [R3+UR4+0x3380], R27 ;  /* 0x0033801b03007988 */ /* 0x0001e80008000004 */
[----:B------:R-:W-:Y:S04]  /*13dc0*/  STS.U8 [R3+UR4+0x33c0], R14 ;  /* 0x0033c00e03007988 */ /* 0x000fe80008000004 */
[----:B------:R1:W-:Y:S04]  /*13dd0*/  STS.U8 [R3+UR4+0x37c0], R15 ;  /* 0x0037c00f03007988 */ /* 0x0003e80008000004 */
[----:B0-----:R-:W2:Y:S04]  /*13de0*/  LDL R27, [R1+0x8fc] ;  /* 0x0008fc00011b7983 */ /* 0x001ea80000100800 */
[----:B-1----:R-:W2:Y:S04]  /*13df0*/  LDL R15, [R1+0x51c] ;  /* 0x00051c00010f7983 */ /* 0x002ea80000100800 */
[----:B------:R-:W2:Y:S04]  /*13e00*/  LDL R14, [R1+0x918] ;  /* 0x00091800010e7983 */ /* 0x000ea80000100800 */
[----:B----4-:R0:W-:Y:S04]  /*13e10*/  STS.U8 [R3+UR4+0x3f80], R25 ;  /* 0x003f801903007988 */ /* 0x0101e80008000004 */
[----:B---3--:R-:W-:Y:S04]  /*13e20*/  STS.U8 [R3+UR4+0x3fc0], R23 ;  /* 0x003fc01703007988 */ /* 0x008fe80008000004 */
[----:B-----5:R-:W-:Y:S04]  /*13e30*/  STS.U8 [R3+UR4+0x3bc0], R21 ;  /* 0x003bc01503007988 */ /* 0x020fe80008000004 */
[----:B--2---:R-:W-:Y:S04]  /*13e40*/  STS.U8 [R3+UR4+0x3b80], R19 ;  /* 0x003b801303007988 */ /* 0x004fe80008000004 */
[----:B------:R1:W-:Y:S01]  /*13e50*/  STS.U8 [R3+UR4+0x3780], R22 ;  /* 0x0037801603007988 */ /* 0x0003e20008000004 */
[----:B------:R-:W-:Y:S01]  /*13e60*/  BAR.SYNC.DEFER_BLOCKING 0x0 ;  /* 0x0000000000007b1d */ /* 0x000fe20000010000 */
[----:B------:R-:W-:-:S05]  /*13e70*/  PRMT R17, RZ, 0x7610, R17 ;  /* 0x00007610ff117816 */ /* 0x000fca0000000011 */
[----:B0-----:R-:W2:Y:S01]  /*13e80*/  LDL R25, [R1+0x920] ;  /* 0x0009200001197983 */ /* 0x001ea20000100800 */
[----:B-1----:R-:W-:-:S03]  /*13e90*/  @!P1 IMAD.MOV.U32 R3, RZ, RZ, R13 ;  /* 0x000000ffff039224 */ /* 0x002fc600078e000d */
[----:B------:R-:W3:Y:S04]  /*13ea0*/  LDL R13, [R1+0x900] ;  /* 0x00090000010d7983 */ /* 0x000ee80000100800 */
[----:B------:R-:W4:Y:S01]  /*13eb0*/  @!P1 LDG.E.U8 R17, desc[UR32][R2.64] ;  /* 0x0000002002119981 */ /* 0x000f22000c1e1100 */
[----:B------:R-:W-:-:S03]  /*13ec0*/  PRMT R28, RZ, 0x7610, R28 ;  /* 0x00007610ff1c7816 */ /* 0x000fc6000000001c */
[----:B----4-:R0:W-:Y:S04]  /*13ed0*/  STL [R1+0x54], R17 ;  /* 0x0000541101007387 */ /* 0x0101e80000100800 */
[----:B0-----:R-:W4:Y:S04]  /*13ee0*/  LDL.LU R17, [R1+0x1114] ;  /* 0x0011140001117983 */ /* 0x001f280000300800 */
[----:B------:R-:W5:Y:S01]  /*13ef0*/  LDL R3, [R1+0x524] ;  /* 0x0005240001037983 */ /* 0x000f620000100800 */
[----:B--2---:R-:W-:Y:S01]  /*13f00*/  @!P1 IMAD.MOV.U32 R2, RZ, RZ, R25 ;  /* 0x000000ffff029224 */ /* 0x004fe200078e0019 */
[----:B----4-:R-:W-:-:S04]  /*13f10*/  PRMT R17, RZ, 0x7610, R17 ;  /* 0x00007610ff117816 */ /* 0x010fc80000000011 */
[----:B-----5:R0:W2:Y:S02]  /*13f20*/  @!P1 LDG.E.U8 R28, desc[UR32][R2.64] ;  /* 0x00000020021c9981 */ /* 0x0200a4000c1e1100 */
[----:B0-----:R-:W-:Y:S02]  /*13f30*/  @!P1 IMAD.MOV.U32 R2, RZ, RZ, R14 ;  /* 0x000000ffff029224 */ /* 0x001fe400078e000e */
[----:B------:R-:W-:-:S05]  /*13f40*/  @!P1 IMAD.MOV.U32 R3, RZ, RZ, R15 ;  /* 0x000000ffff039224 */ /* 0x000fca00078e000f */
[----:B------:R-:W4:Y:S04]  /*13f50*/  @!P1 LDG.E.U8 R17, desc[UR32][R2.64] ;  /* 0x0000002002119981 */ /* 0x000f28000c1e1100 */
[----:B--2---:R0:W-:Y:S04]  /*13f60*/  STL [R1+0x50], R28 ;  /* 0x0000501c01007387 */ /* 0x0041e80000100800 */
[----:B------:R-:W2:Y:S04]  /*13f70*/  LDL R25, [R1+0x8f0] ;  /* 0x0008f00001197983 */ /* 0x000ea80000100800 */
[----:B------:R-:W5:Y:S04]  /*13f80*/  LDL R15, [R1+0x8dc] ;  /* 0x0008dc00010f7983 */ /* 0x000f680000100800 */
[----:B------:R-:W5:Y:S04]  /*13f90*/  LDL R14, [R1+0x8e0] ;  /* 0x0008e000010e7983 */ /* 0x000f680000100800 */
[----:B0-----:R-:W5:Y:S04]  /*13fa0*/  LDL R28, [R1+0x8ec] ;  /* 0x0008ec00011c7983 */ /* 0x001f680000100800 */
[----:B----4-:R0:W-:Y:S04]  /*13fb0*/  STL [R1+0x4c], R17 ;  /* 0x00004c1101007387 */ /* 0x0101e80000100800 */
[----:B0-----:R-:W4:Y:S04]  /*13fc0*/  LDL.LU R17, [R1+0x1110] ;  /* 0x0011100001117983 */ /* 0x001f280000300800 */
[----:B------:R-:W3:Y:S04]  /*13fd0*/  LDL R2, [R1+0x90c] ;  /* 0x00090c0001027983 */ /* 0x000ee80000100800 */
[----:B------:R-:W3:Y:S01]  /*13fe0*/  LDL R3, [R1+0x910] ;  /* 0x0009100001037983 */ /* 0x000ee20000100800 */
[----:B------:R-:W-:-:S02]  /*13ff0*/  PRMT R29, RZ, 0x7610, R29 ;  /* 0x00007610ff1d7816 */ /* 0x000fc4000000001d */
[----:B------:R-:W-:Y:S02]  /*14000*/  PRMT R12, RZ, 0x7610, R12 ;  /* 0x00007610ff0c7816 */ /* 0x000fe4000000000c */
[----:B---3--:R-:W-:-:S04]  /*14010*/  @!P1 LOP3.LUT R3, R3, R2, RZ, 0x3c, !PT ;  /* 0x0000000203039212 */ /* 0x008fc800078e3cff */
[----:B------:R-:W-:-:S04]  /*14020*/  @!P1 LOP3.LUT R2, R3, R2, RZ, 0x3c, !PT ;  /* 0x0000000203029212 */ /* 0x000fc800078e3cff */
[----:B------:R-:W-:-:S05]  /*14030*/  @!P1 LOP3.LUT R3, R3, R2, RZ, 0x3c, !PT ;  /* 0x0000000203039212 */ /* 0x000fca00078e3cff */
[----:B------:R0:W3:Y:S01]  /*14040*/  @!P1 LDG.E.U8 R29, desc[UR32][R2.64] ;  /* 0x00000020021d9981 */ /* 0x0000e2000c1e1100 */
[----:B------:R-:W-:Y:S01]  /*14050*/  PRMT R4, RZ, 0x7610, R4 ;  /* 0x00007610ff047816 */ /* 0x000fe20000000004 */
[----:B0-----:R-:W-:Y:S02]  /*14060*/  @!P1 IMAD.MOV.U32 R2, RZ, RZ, R13 ;  /* 0x000000ffff029224 */ /* 0x001fe400078e000d */
[----:B------:R-:W-:-:S05]  /*14070*/  @!P1 IMAD.MOV.U32 R3, RZ, RZ, R27 ;  /* 0x000000ffff039224 */ /* 0x000fca00078e001b */
[----:B------:R2:W4:Y:S02]  /*14080*/  @!P1 LDG.E.U8 R12, desc[UR32][R2.64] ;  /* 0x00000020020c9981 */ /* 0x000524000c1e1100 */
[----:B--2---:R-:W-:Y:S02]  /*14090*/  @!P1 IMAD.MOV.U32 R2, RZ, RZ, R25 ;  /* 0x000000ffff029224 */ /* 0x004fe400078e0019 */
[----:B-----5:R-:W-:-:S05]  /*140a0*/  @!P1 IMAD.MOV.U32 R3, RZ, RZ, R28 ;  /* 0x000000ffff039224 */ /* 0x020fca00078e001c */
[----:B------:R0:W2:Y:S04]  /*140b0*/  @!P1 LDG.E.U8 R4, desc[UR32][R2.64] ;  /* 0x0000002002049981 */ /* 0x0000a8000c1e1100 */
[----:B---3--:R1:W-:Y:S04]  /*140c0*/  STL [R1+0x48], R29 ;  /* 0x0000481d01007387 */ /* 0x0083e80000100800 */
[----:B------:R-:W3:Y:S04]  /*140d0*/  LDL R27, [R1+0x8d0] ;  /* 0x0008d000011b7983 */ /* 0x000ee80000100800 */
[----:B------:R-:W5:Y:S04]  /*140e0*/  LDL R13, [R1+0x8bc] ;  /* 0x0008bc00010d7983 */ /* 0x000f680000100800 */
[----:B-1----:R-:W5:Y:S04]  /*140f0*/  LDL R29, [R1+0x8cc] ;  /* 0x0008cc00011d7983 */ /* 0x002f680000100800 */
[----:B----4-:R1:W-:Y:S01]  /*14100*/  STL [R1+0x44], R12 ;  /* 0x0000440c01007387 */ /* 0x0103e20000100800 */
[----:B------:R-:W-:Y:S01]  /*14110*/  PRMT R10, RZ, 0x7610, R10 ;  /* 0x00007610ff0a7816 */ /* 0x000fe2000000000a */
[----:B0-----:R-:W-:-:S02]  /*14120*/  @!P1 IMAD.MOV.U32 R2, RZ, RZ, R14 ;  /* 0x000000ffff029224 */ /* 0x001fc400078e000e */
[----:B------:R-:W-:Y:S01]  /*14130*/  @!P1 IMAD.MOV.U32 R3, RZ, RZ, R15 ;  /* 0x000000ffff039224 */ /* 0x000fe200078e000f */
[----:B------:R-:W-:-:S04]  /*14140*/  PRMT R26, RZ, 0x7610, R26 ;  /* 0x00007610ff1a7816 */ /* 0x000fc8000000001a */
[----:B------:R3:W4:Y:S04]  /*14150*/  @!P1 LDG.E.U8 R10, desc[UR32][R2.64] ;  /* 0x00000020020a9981 */ /* 0x000728000c1e1100 */
[----:B-1----:R-:W4:Y:S04]  /*14160*/  LDL R12, [R1+0x8c0] ;  /* 0x0008c000010c7983 */ /* 0x002f280000100800 */
[----:B--2---:R-:W-:Y:S04]  /*14170*/  STL [R1+0x1104], R4 ;  /* 0x0011040401007387 */ /* 0x004fe80000100800 */
[----:B------:R-:W2:Y:S04]  /*14180*/  LDL R28, [R1+0x8ac] ;  /* 0x0008ac00011c7983 */ /* 0x000ea80000100800 */
[----:B------:R-:W2:Y:S01]  /*14190*/  LDL R25, [R1+0x8b0] ;  /* 0x0008b00001197983 */ /* 0x000ea20000100800 */
[----:B------:R-:W-:-:S02]  /*141a0*/  PRMT R20, RZ, 0x7610, R20 ;  /* 0x00007610ff147816 */ /* 0x000fc40000000014 */
[----:B------:R-:W-:Y:S01]  /*141b0*/  PRMT R9, RZ, 0x7610, R9 ;  /* 0x00007610ff097816 */ /* 0x000fe20000000009 */
[----:B------:R-:W2:Y:S04]  /*141c0*/  LDL R15, [R1+0x89c] ;  /* 0x00089c00010f7983 */ /* 0x000ea80000100800 */
[----:B------:R-:W2:Y:S01]  /*141d0*/  LDL R14, [R1+0x8a0] ;  /* 0x0008a000010e7983 */ /* 0x000ea20000100800 */
[----:B---3--:R-:W-:Y:S02]  /*141e0*/  @!P1 IMAD.MOV.U32 R2, RZ, RZ, R27 ;  /* 0x000000ffff029224 */ /* 0x008fe400078e001b */
[----:B-----5:R-:W-:-:S05]  /*141f0*/  @!P1 IMAD.MOV.U32 R3, RZ, RZ, R29 ;  /* 0x000000ffff039224 */ /* 0x020fca00078e001d */
[----:B------:R4:W3:Y:S02]  /*14200*/  @!P1 LDG.E.U8 R26, desc[UR32][R2.64] ;  /* 0x00000020021a9981 */ /* 0x0008e4000c1e1100 */
[----:B----4-:R-:W-:Y:S02]  /*14210*/  @!P1 IMAD.MOV.U32 R2, RZ, RZ, R12 ;  /* 0x000000ffff029224 */ /* 0x010fe400078e000c */
[----:B------:R-:W-:-:S05]  /*14220*/  @!P1 IMAD.MOV.U32 R3, RZ, RZ, R13 ;  /* 0x000000ffff039224 */ /* 0x000fca00078e000d */
[----:B------:R2:W4:Y:S04]  /*14230*/  @!P1 LDG.E.U8 R20, desc[UR32][R2.64] ;  /* 0x0000002002149981 */ /* 0x000528000c1e1100 */
[----:B------:R-:W-:Y:S04]  /*14240*/  STL [R1+0x10fc], R10 ;  /* 0x0010fc0a01007387 */ /* 0x000fe80000100800 */
[----:B------:R-:W5:Y:S01]  /*14250*/  LDL R27, [R1+0x88c] ;  /* 0x00088c00011b7983 */ /* 0x000f620000100800 */
[----:B--2---:R-:W-:Y:S02]  /*14260*/  @!P1 IMAD.MOV.U32 R2, RZ, RZ, R25 ;  /* 0x000000ffff029224 */ /* 0x004fe400078e0019 */
[----:B------:R-:W-:-:S05]  /*14270*/  @!P1 IMAD.MOV.U32 R3, RZ, RZ, R28 ;  /* 0x000000ffff039224 */ /* 0x000fca00078e001c */
[----:B------:R0:W2:Y:S04]  /*14280*/  @!P1 LDG.E.U8 R9, desc[UR32][R2.64] ;  /* 0x0000002002099981 */ /* 0x0000a8000c1e1100 */
[----:B---3--:R1:W-:Y:S04]  /*14290*/  STL [R1+0x4], R26 ;  /* 0x0000041a01007387 */ /* 0x0083e80000100800 */
[----:B------:R-:W3:Y:S04]  /*142a0*/  LDL R13, [R1+0x87c] ;  /* 0x00087c00010d7983 */ /* 0x000ee80000100800 */
[----:B------:R-:W3:Y:S04]  /*142b0*/  LDL R12, [R1+0x880] ;  /* 0x00088000010c7983 */ /* 0x000ee80000100800 */
[----:B-1----:R-:W3:Y:S01]  /*142c0*/  LDL R26, [R1+0x890] ;  /* 0x00089000011a7983 */ /* 0x002ee20000100800 */
[----:B------:R-:W-:Y:S01]  /*142d0*/  PRMT R11, RZ, 0x7610, R11 ;  /* 0x00007610ff0b7816 */ /* 0x000fe2000000000b */
[----:B0-----:R-:W-:-:S02]  /*142e0*/  @!P1 IMAD.MOV.U32 R2, RZ, RZ, R14 ;  /* 0x000000ffff029224 */ /* 0x001fc400078e000e */
[----:B------:R-:W-:Y:S01]  /*142f0*/  @!P1 IMAD.MOV.U32 R3, RZ, RZ, R15 ;  /* 0x000000ffff039224 */ /* 0x000fe200078e000f */
[----:B----4-:R0:W-:Y:S01]  /*14300*/  STL [R1+0x110c], R20 ;  /* 0x00110c1401007387 */ /* 0x0101e20000100800 */
[----:B------:R-:W-:-:S03]  /*14310*/  PRMT R0, RZ, 0x7610, R0 ;  /* 0x00007610ff007816 */ /* 0x000fc60000000000 */
[----:B------:R5:W4:Y:S04]  /*14320*/  @!P1 LDG.E.U8 R11, desc[UR32][R2.64] ;  /* 0x00000020020b9981 */ /* 0x000b28000c1e1100 */
[----:B--2---:R-:W-:Y:S04]  /*14330*/  STL [R1+0x1100], R9 ;  /* 0x0011000901007387 */ /* 0x004fe80000100800 */
[----:B------:R-:W2:Y:S04]  /*14340*/  LDL R15, [R1+0x508] ;  /* 0x00050800010f7983 */ /* 0x000ea80000100800 */
[----:B------:R-:W4:Y:S04]  /*14350*/  LDL R14, [R1+0x50c] ;  /* 0x00050c00010e7983 */ /* 0x000f280000100800 */
[----:B------:R-:W4:Y:S04]  /*14360*/  LDL R25, [R1+0x4f8] ;  /* 0x0004f80001197983 */ /* 0x000f280000100800 */
[----:B0-----:R-:W4:Y:S01]  /*14370*/  LDL R20, [R1+0x4fc] ;  /* 0x0004fc0001147983 */ /* 0x001f220000100800 */
[----:B-----5:R-:W-:-:S02]  /*14380*/  @!P1 IMAD.MOV.U32 R3, RZ, RZ, R27 ;  /* 0x000000ffff039224 */ /* 0x020fc400078e001b */
[----:B---3--:R-:W-:-:S05]  /*14390*/  @!P1 IMAD.MOV.U32 R2, RZ, RZ, R26 ;  /* 0x000000ffff029224 */ /* 0x008fca00078e001a */
[----:B------:R0:W3:Y:S01]  /*143a0*/  @!P1 LDG.E.U8 R0, desc[UR32][R2.64] ;  /* 0x0000002002009981 */ /* 0x0000e2000c1e1100 */
[----:B------:R-:W-:-:S06]  /*143b0*/  PRMT R6, RZ, 0x7610, R6 ;  /* 0x00007610ff067816 */ /* 0x000fcc0000000006 */
[----:B------:R2:W5:Y:S01]  /*143c0*/  @!P1 LDG.E.U8 R6, desc[UR32][R12.64] ;  /* 0x000000200c069981 */ /* 0x000562000c1e1100 */
[----:B0-----:R-:W-:Y:S02]  /*143d0*/  PRMT R3, RZ, 0x7610, R3 ;  /* 0x00007610ff037816 */ /* 0x001fe40000000003 */
[----:B------:R-:W-:Y:S01]  /*143e0*/  PRMT R7, RZ, 0x7610, R7 ;  /* 0x00007610ff077816 */ /* 0x000fe20000000007 */
[----:B--2---:R-:W-:Y:S02]  /*143f0*/  @!P1 IMAD.MOV.U32 R13, RZ, RZ, R15 ;  /* 0x000000ffff0d9224 */ /* 0x004fe400078e000f */
[----:B----4-:R-:W-:-:S05]  /*14400*/  @!P1 IMAD.MOV.U32 R12, RZ, RZ, R14 ;  /* 0x000000ffff0c9224 */ /* 0x010fca00078e000e */
[----:B------:R0:W2:Y:S04]  /*14410*/  @!P1 LDG.E.U8 R3, desc[UR32][R12.64] ;  /* 0x000000200c039981 */ /* 0x0000a8000c1e1100 */
[----:B------:R-:W-:Y:S01]  /*14420*/  STL [R1+0x10f8], R11 ;  /* 0x0010f80b01007387 */ /* 0x000fe20000100800 */
[----:B0-----:R-:W-:Y:S02]  /*14430*/  @!P1 IMAD.MOV.U32 R12, RZ, RZ, R20 ;  /* 0x000000ffff0c9224 */ /* 0x001fe400078e0014 */
[----:B------:R-:W-:-:S05]  /*14440*/  @!P1 IMAD.MOV.U32 R13, RZ, RZ, R25 ;  /* 0x000000ffff0d9224 */ /* 0x000fca00078e0019 */
[----:B------:R0:W4:Y:S04]  /*14450*/  @!P1 LDG.E.U8 R7, desc[UR32][R12.64] ;  /* 0x000000200c079981 */ /* 0x000128000c1e1100 */
[----:B---3--:R1:W-:Y:S04]  /*14460*/  STL [R1+0x1108], R0 ;  /* 0x0011080001007387 */ /* 0x0083e80000100800 */
[----:B------:R-:W0:Y:S04]  /*14470*/  LDL R12, [R1+0x534] ;  /* 0x00053400010c7983 */ /* 0x000e280000100800 */
[----:B------:R-:W0:Y:S04]  /*14480*/  LDL R13, [R1+0x538] ;  /* 0x00053800010d7983 */ /* 0x000e280000100800 */
[----:B------:R-:W3:Y:S04]  /*14490*/  LDL R29, [R1+0x528] ;  /* 0x00052800011d7983 */ /* 0x000ee80000100800 */
[----:B------:R-:W5:Y:S04]  /*144a0*/  LDL R28, [R1+0x924] ;  /* 0x00092400011c7983 */ /* 0x000f680000100800 */
[----:B------:R-:W2:Y:S04]  /*144b0*/  LDL R27, [R1+0x520] ;  /* 0x00052000011b7983 */ /* 0x000ea80000100800 */
[----:B------:R-:W4:Y:S04]  /*144c0*/  LDL R26, [R1+0x91c] ;  /* 0x00091c00011a7983 */ /* 0x000f280000100800 */
[----:B------:R-:W2:Y:S04]  /*144d0*/  LDL R15, [R1+0x904] ;  /* 0x00090400010f7983 */ /* 0x000ea80000100800 */
[----:B------:R-:W2:Y:S04]  /*144e0*/  LDL R14, [R1+0x908] ;  /* 0x00090800010e7983 */ /* 0x000ea80000100800 */
[----:B------:R-:W2:Y:S04]  /*144f0*/  LDL R25, [R1+0x8f4] ;  /* 0x0008f40001197983 */ /* 0x000ea80000100800 */
[----:B------:R-:W2:Y:S01]  /*14500*/  LDL R20, [R1+0x8f8] ;  /* 0x0008f80001147983 */ /* 0x000ea20000100800 */
[----:B-1----:R-:W-:-:S02]  /*14510*/  PRMT R0, RZ, 0x7610, R0 ;  /* 0x00007610ff007816 */ /* 0x002fc40000000000 */
[----:B------:R-:W-:Y:S02]  /*14520*/  PRMT R9, RZ, 0x7610, R9 ;  /* 0x00007610ff097816 */ /* 0x000fe40000000009 */
[----:B------:R-:W-:Y:S02]  /*14530*/  PRMT R11, RZ, 0x7610, R11 ;  /* 0x00007610ff0b7816 */ /* 0x000fe4000000000b */
[----:B------:R-:W-:Y:S02]  /*14540*/  PRMT R4, RZ, 0x7610, R4 ;  /* 0x00007610ff047816 */ /* 0x000fe40000000004 */
[----:B------:R-:W-:Y:S02]  /*14550*/  PRMT R10, RZ, 0x7610, R10 ;  /* 0x00007610ff0a7816 */ /* 0x000fe4000000000a */
[----:B0-----:R-:W-:-:S04]  /*14560*/  @!P0 LOP3.LUT R13, R13, R12, RZ, 0x3c, !PT ;  /* 0x0000000c0d0d8212 */ /* 0x001fc800078e3cff */
[----:B------:R-:W-:-:S04]  /*14570*/  @!P0 LOP3.LUT R12, R13, R12, RZ, 0x3c, !PT ;  /* 0x0000000c0d0c8212 */ /* 0x000fc800078e3cff */
[----:B------:R-:W-:-:S05]  /*14580*/  @!P0 LOP3.LUT R13, R13, R12, RZ, 0x3c, !PT ;  /* 0x0000000c0d0d8212 */ /* 0x000fca00078e3cff */
[----:B------:R5:W2:Y:S02]  /*14590*/  @!P0 LDG.E.U8 R0, desc[UR32][R12.64] ;  /* 0x000000200c008981 */ /* 0x000aa4000c1e1100 */
[----:B-----5:R-:W-:Y:S02]  /*145a0*/  @!P0 IMAD.MOV.U32 R12, RZ, RZ, R28 ;  /* 0x000000ffff0c8224 */ /* 0x020fe400078e001c */
[----:B---3--:R-:W-:Y:S01]  /*145b0*/  @!P0 IMAD.MOV.U32 R13, RZ, RZ, R29 ;  /* 0x000000ffff0d8224 */ /* 0x008fe200078e001d */
[----:B------:R-:W-:Y:S01]  /*145c0*/  PRMT R8, RZ, 0x7610, R8 ;  /* 0x00007610ff087816 */ /* 0x000fe20000000008 */
[----:B------:R-:W3:Y:S04]  /*145d0*/  LDL R29, [R1+0x510] ;  /* 0x00051000011d7983 */ /* 0x000ee80000100800 */
[----:B------:R4:W5:Y:S04]  /*145e0*/  @!P0 LDG.E.U8 R9, desc[UR32][R12.64] ;  /* 0x000000200c098981 */ /* 0x000968000c1e1100 */
[----:B------:R-:W3:Y:S01]  /*145f0*/  LDL R28, [R1+0x514] ;  /* 0x00051400011c7983 */ /* 0x000ee20000100800 */
[----:B----4-:R-:W-:-:S02]  /*14600*/  @!P0 IMAD.MOV.U32 R12, RZ, RZ, R26 ;  /* 0x000000ffff0c8224 */ /* 0x010fc400078e001a */
[----:B--2---:R-:W-:Y:S01]  /*14610*/  @!P0 IMAD.MOV.U32 R13, RZ, RZ, R27 ;  /* 0x000000ffff0d8224 */ /* 0x004fe200078e001b */
[----:B------:R-:W2:Y:S04]  /*14620*/  LDL R26, [R1+0x8e8] ;  /* 0x0008e800011a7983 */ /* 0x000ea80000100800 */
[----:B------:R-:W4:Y:S04]  /*14630*/  LDL R27, [R1+0x8e4] ;  /* 0x0008e400011b7983 */ /* 0x000f280000100800 */
[----:B------:R0:W5:Y:S02]  /*14640*/  @!P0 LDG.E.U8 R11, desc[UR32][R12.64] ;  /* 0x000000200c0b8981 */ /* 0x000164000c1e1100 */
[----:B0-----:R-:W-:-:S02]  /*14650*/  @!P0 IMAD.MOV.U32 R12, RZ, RZ, R14 ;  /* 0x000000ffff0c8224 */ /* 0x001fc400078e000e */
[----:B------:R-:W-:Y:S01]  /*14660*/  @!P0 IMAD.MOV.U32 R13, RZ, RZ, R15 ;  /* 0x000000ffff0d8224 */ /* 0x000fe200078e000f */
[----:B------:R-:W3:Y:S04]  /*14670*/  LDL R14, [R1+0x8b8] ;  /* 0x0008b800010e7983 */ /* 0x000ee80000100800 */
[----:B------:R-:W3:Y:S04]  /*14680*/  LDL R15, [R1+0x8b4] ;  /* 0x0008b400010f7983 */ /* 0x000ee80000100800 */
[----:B------:R0:W5:Y:S02]  /*14690*/  @!P0 LDG.E.U8 R4, desc[UR32][R12.64] ;  /* 0x000000200c048981 */ /* 0x000164000c1e1100 */
[----:B0-----:R-:W-:-:S02]  /*146a0*/  @!P0 IMAD.MOV.U32 R12, RZ, RZ, R20 ;  /* 0x000000ffff0c8224 */ /* 0x001fc400078e0014 */
[----:B------:R-:W-:Y:S01]  /*146b0*/  @!P0 IMAD.MOV.U32 R13, RZ, RZ, R25 ;  /* 0x000000ffff0d8224 */ /* 0x000fe200078e0019 */
[----:B------:R-:W5:Y:S04]  /*146c0*/  LDL R20, [R1+0x8a8] ;  /* 0x0008a80001147983 */ /* 0x000f680000100800 */
[----:B------:R-:W5:Y:S04]  /*146d0*/  LDL R25, [R1+0x8a4] ;  /* 0x0008a40001197983 */ /* 0x000f680000100800 */
[----:B------:R0:W5:Y:S04]  /*146e0*/  @!P0 LDG.E.U8 R10, desc[UR32][R12.64] ;  /* 0x000000200c0a8981 */ /* 0x000168000c1e1100 */
[----:B------:R-:W0:Y:S04]  /*146f0*/  LDL R12, [R1+0x8c4] ;  /* 0x0008c400010c7983 */ /* 0x000e280000100800 */
[----:B------:R-:W0:Y:S02]  /*14700*/  LDL R13, [R1+0x8c8] ;  /* 0x0008c800010d7983 */ /* 0x000e240000100800 */
[----:B0-----:R-:W-:-:S04]  /*14710*/  @!P0 LOP3.LUT R13, R13, R12, RZ, 0x3c, !PT ;  /* 0x0000000c0d0d8212 */ /* 0x001fc800078e3cff */
[----:B------:R-:W-:-:S04]  /*14720*/  @!P0 LOP3.LUT R12, R13, R12, RZ, 0x3c, !PT ;  /* 0x0000000c0d0c8212 */ /* 0x000fc800078e3cff */
[----:B------:R-:W-:-:S05]  /*14730*/  @!P0 LOP3.LUT R13, R13, R12, RZ, 0x3c, !PT ;  /* 0x0000000c0d0d8212 */ /* 0x000fca00078e3cff */
[----:B------:R-:W5:Y:S04]  /*14740*/  @!P0 LDG.E.U8 R8, desc[UR32][R12.64] ;  /* 0x000000200c088981 */ /* 0x000f68000c1e1100 */
[----:B------:R-:W2:Y:S04]  /*14750*/  LDL R12, [R1+0x884] ;  /* 0x00088400010c7983 */ /* 0x000ea80000100800 */
[----:B------:R-:W2:Y:S01]  /*14760*/  LDL R13, [R1+0x888] ;  /* 0x00088800010d7983 */ /* 0x000ea20000100800 */
[----:B------:R-:W-:Y:S02]  /*14770*/  PRMT R2, RZ, 0x7610, R2 ;  /* 0x00007610ff027816 */ /* 0x000fe40000000002 */
[----:B------:R-:W-:-:S06]  /*14780*/  PRMT R16, RZ, 0x7610, R16 ;  /* 0x00007610ff107816 */ /* 0x000fcc0000000010 */
[----:B---3--:R0:W3:Y:S01]  /*14790*/  @!P0 LDG.E.U8 R16, desc[UR32][R14.64] ;  /* 0x000000200e108981 */ /* 0x0080e2000c1e1100 */
[----:B------:R-:W-:Y:S01]  /*147a0*/  PRMT R18, RZ, 0x7610, R18 ;  /* 0x00007610ff127816 */ /* 0x000fe20000000012 */
[----:B0-----:R-:W-:Y:S02]  /*147b0*/  @!P0 IMAD.MOV.U32 R14, RZ, RZ, R28 ;  /* 0x000000ffff0e8224 */ /* 0x001fe400078e001c */
[----:B------:R-:W-:Y:S01]  /*147c0*/  @!P0 IMAD.MOV.U32 R15, RZ, RZ, R29 ;  /* 0x000000ffff0f8224 */ /* 0x000fe200078e001d */
[----:B------:R-:W-:Y:S02]  /*147d0*/  PRMT R17, RZ, 0x7610, R17 ;  /* 0x00007610ff117816 */ /* 0x000fe40000000011 */
[----:B------:R-:W-:Y:S01]  /*147e0*/  PRMT R19, RZ, 0x7610, R19 ;  /* 0x00007610ff137816 */ /* 0x000fe20000000013 */
[----:B------:R-:W3:Y:S04]  /*147f0*/  LDL R29, [R1+0x8d4] ;  /* 0x0008d400011d7983 */ /* 0x000ee80000100800 */
[----:B------:R-:W3:Y:S01]  /*14800*/  LDL R28, [R1+0x8d8] ;  /* 0x0008d800011c7983 */ /* 0x000ee20000100800 */
[----:B--2---:R-:W-:-:S04]  /*14810*/  @!P0 LOP3.LUT R13, R13, R12, RZ, 0x3c, !PT ;  /* 0x0000000c0d0d8212 */ /* 0x004fc800078e3cff */
[----:B------:R-:W-:-:S04]  /*14820*/  @!P0 LOP3.LUT R12, R13, R12, RZ, 0x3c, !PT ;  /* 0x0000000c0d0c8212 */ /* 0x000fc800078e3cff */
[----:B------:R-:W-:-:S05]  /*14830*/  @!P0 LOP3.LUT R13, R13, R12, RZ, 0x3c, !PT ;  /* 0x0000000c0d0d8212 */ /* 0x000fca00078e3cff */
[----:B------:R0:W2:Y:S02]  /*14840*/  @!P0 LDG.E.U8 R2, desc[UR32][R12.64] ;  /* 0x000000200c028981 */ /* 0x0000a4000c1e1100 */
[----:B0-----:R-:W-:-:S06]  /*14850*/  PRMT R12, RZ, 0x7610, R12 ;  /* 0x00007610ff0c7816 */ /* 0x001fcc000000000c */
[----:B------:R0:W2:Y:S01]  /*14860*/  @!P0 LDG.E.U8 R12, desc[UR32][R14.64] ;  /* 0x000000200e0c8981 */ /* 0x0000a2000c1e1100 */
[----:B------:R-:W-:Y:S01]  /*14870*/  PRMT R13, RZ, 0x7610, R13 ;  /* 0x00007610ff0d7816 */ /* 0x000fe2000000000d */
[----:B0-----:R-:W-:Y:S02]  /*14880*/  @!P0 IMAD.MOV.U32 R14, RZ, RZ, R26 ;  /* 0x000000ffff0e8224 */ /* 0x001fe400078e001a */
[----:B----4-:R-:W-:Y:S01]  /*14890*/  @!P0 IMAD.MOV.U32 R15, RZ, RZ, R27 ;  /* 0x000000ffff0f8224 */ /* 0x010fe200078e001b */
[----:B------:R-:W4:Y:S04]  /*148a0*/  LDL R26, [R1+0x898] ;  /* 0x00089800011a7983 */ /* 0x000f280000100800 */
[----:B------:R-:W2:Y:S04]  /*148b0*/  LDL R27, [R1+0x894] ;  /* 0x00089400011b7983 */ /* 0x000ea80000100800 */
[----:B------:R5:W2:Y:S02]  /*148c0*/  @!P0 LDG.E.U8 R18, desc[UR32][R14.64] ;  /* 0x000000200e128981 */ /* 0x000aa4000c1e1100 */
[----:B-----5:R-:W-:-:S02]  /*148d0*/  @!P0 IMAD.MOV.U32 R14, RZ, RZ, R20 ;  /* 0x000000ffff0e8224 */ /* 0x020fc400078e0014 */
[----:B------:R-:W-:Y:S01]  /*148e0*/  @!P0 IMAD.MOV.U32 R15, RZ, RZ, R25 ;  /* 0x000000ffff0f8224 */ /* 0x000fe200078e0019 */
[----:B------:R-:W5:Y:S01]  /*148f0*/  LDL R20, [R1+0x4f4] ;  /* 0x0004f40001147983 */ /* 0x000f620000100800 */
[----:B------:R-:W-:Y:S02]  /*14900*/  PRMT R21, RZ, 0x7610, R21 ;  /* 0x00007610ff157816 */ /* 0x000fe40000000015 */
[----:B------:R-:W-:Y:S02]  /*14910*/  PRMT R22, RZ, 0x7610, R22 ;  /* 0x00007610ff167816 */ /* 0x000fe40000000016 */
[----:B------:R-:W-:Y:S01]  /*14920*/  PRMT R23, RZ, 0x7610, R23 ;  /* 0x00007610ff177816 */ /* 0x000fe20000000017 */
[----:B------:R0:W5:Y:S04]  /*14930*/  @!P0 LDG.E.U8 R13, desc[UR32][R14.64] ;  /* 0x000000200e0d8981 */ /* 0x000168000c1e1100 */
[----:B------:R-:W5:Y:S04]  /*14940*/  LDL R25, [R1+0x4f0] ;  /* 0x0004f00001197983 */ /* 0x000f680000100800 */
[----:B------:R-:W0:Y:S04]  /*14950*/  LDL R14, [R1+0x500] ;  /* 0x00050000010e7983 */ /* 0x000e280000100800 */
[----:B------:R-:W0:Y:S02]  /*14960*/  LDL R15, [R1+0x504] ;  /* 0x00050400010f7983 */ /* 0x000e240000100800 */
[----:B0-----:R-:W-:-:S04]  /*14970*/  @!P0 LOP3.LUT R15, R15, R14, RZ, 0x3c, !PT ;  /* 0x0000000e0f0f8212 */ /* 0x001fc800078e3cff */
[----:B------:R-:W-:-:S04]  /*14980*/  @!P0 LOP3.LUT R14, R15, R14, RZ, 0x3c, !PT ;  /* 0x0000000e0f0e8212 */ /* 0x000fc800078e3cff */
[----:B------:R-:W-:-:S05]  /*14990*/  @!P0 LOP3.LUT R15, R15, R14, RZ, 0x3c, !PT ;  /* 0x0000000e0f0f8212 */ /* 0x000fca00078e3cff */
[----:B------:R0:W5:Y:S04]  /*149a0*/  @!P0 LDG.E.U8 R17, desc[UR32][R14.64] ;  /* 0x000000200e118981 */ /* 0x000168000c1e1100 */
        /* <DEDUP_REMOVED lines=11> */
[----:B------:R3:W5:Y:S02]  /*14a60*/  @!P0 LDG.E.U8 R21, desc[UR32][R14.64] ;  /* 0x000000200e158981 */ /* 0x000764000c1e1100 */
[----:B---3--:R-:W-:Y:S02]  /*14a70*/  @!P0 IMAD.MOV.U32 R14, RZ, RZ, R28 ;  /* 0x000000ffff0e8224 */ /* 0x008fe400078e001c */
[----:B------:R-:W-:-:S05]  /*14a80*/  @!P0 IMAD.MOV.U32 R15, RZ, RZ, R29 ;  /* 0x000000ffff0f8224 */ /* 0x000fca00078e001d */
[----:B------:R4:W3:Y:S02]  /*14a90*/  @!P0 LDG.E.U8 R22, desc[UR32][R14.64] ;  /* 0x000000200e168981 */ /* 0x0008e4000c1e1100 */
[----:B----4-:R-:W-:Y:S02]  /*14aa0*/  @!P0 IMAD.MOV.U32 R14, RZ, RZ, R26 ;  /* 0x000000ffff0e8224 */ /* 0x010fe400078e001a */
[----:B--2---:R-:W-:-:S05]  /*14ab0*/  @!P0 IMAD.MOV.U32 R15, RZ, RZ, R27 ;  /* 0x000000ffff0f8224 */ /* 0x004fca00078e001b */
[----:B------:R5:W2:Y:S02]  /*14ac0*/  @!P0 LDG.E.U8 R23, desc[UR32][R14.64] ;  /* 0x000000200e178981 */ /* 0x000aa4000c1e1100 */
[----:B-----5:R-:W-:Y:S02]  /*14ad0*/  @!P0 IMAD.MOV.U32 R14, RZ, RZ, R20 ;  /* 0x000000ffff0e8224 */ /* 0x020fe400078e0014 */
[----:B------:R-:W0:Y:S04]  /*14ae0*/  LDS.U8 R20, [R5+UR4] ;  /* 0x0000000405147984 */ /* 0x000e280008000000 */
[----:B0-----:R-:W-:Y:S04]  /*14af0*/  STL [R1+0x38], R20 ;  /* 0x0000381401007387 */ /* 0x001fe80000100800 */
[----:B------:R-:W0:Y:S04]  /*14b00*/  LDS.U8 R20, [R5+UR4+0x88] ;  /* 0x0000880405147984 */ /* 0x000e280008000000 */
        /* <DEDUP_REMOVED lines=55> */
[----:B------:R-:W0:Y:S01]  /*14e80*/  LDS.U8 R20, [R5+UR4+0x3888] ;  /* 0x0038880405147984 */ /* 0x000e220008000000 */
[----:B------:R-:W-:Y:S01]  /*14e90*/  PRMT R24, RZ, 0x7610, R24 ;  /* 0x00007610ff187816 */ /* 0x000fe20000000018 */
[----:B------:R-:W-:-:S05]  /*14ea0*/  @!P0 IMAD.MOV.U32 R15, RZ, RZ, R25 ;  /* 0x000000ffff0f8224 */ /* 0x000fca00078e0019 */
[----:B------:R1:W4:Y:S04]  /*14eb0*/  @!P0 LDG.E.U8 R24, desc[UR32][R14.64] ;  /* 0x000000200e188981 */ /* 0x000328000c1e1100 */
[----:B0-----:R-:W-:Y:S04]  /*14ec0*/  STL [R1+0x400], R20 ;  /* 0x0004001401007387 */ /* 0x001fe80000100800 */
[----:B------:R-:W0:Y:S01]  /*14ed0*/  LDS.U8 R20, [R5+UR4+0x3808] ;  /* 0x0038080405147984 */ /* 0x000e220008000000 */
[C---:B-1----:R-:W-:Y:S02]  /*14ee0*/  LOP3.LUT R14, R5.reuse, 0x110, RZ, 0x3c, !PT ;  /* 0x00000110050e7812 */ /* 0x042fe400078e3cff */
[----:B------:R-:W-:-:S02]  /*14ef0*/  LOP3.LUT R15, R5, 0x20, RZ, 0x3c, !PT ;  /* 0x00000020050f7812 */ /* 0x000fc400078e3cff */
[C---:B------:R-:W-:Y:S02]  /*14f00*/  LOP3.LUT R25, R5.reuse, 0x130, RZ, 0x3c, !PT ;  /* 0x0000013005197812 */ /* 0x040fe400078e3cff */
[C---:B------:R-:W-:Y:S02]  /*14f10*/  LOP3.LUT R26, R5.reuse, 0x40, RZ, 0x3c, !PT ;  /* 0x00000040051a7812 */ /* 0x040fe400078e3cff */
[C---:B------:R-:W-:Y:S02]  /*14f20*/  LOP3.LUT R27, R5.reuse, 0x150, RZ, 0x3c, !PT ;  /* 0x00000150051b7812 */ /* 0x040fe400078e3cff */
[C---:B------:R-:W-:Y:S02]  /*14f30*/  LOP3.LUT R28, R5.reuse, 0x60, RZ, 0x3c, !PT ;  /* 0x00000060051c7812 */ /* 0x040fe400078e3cff */
[----:B------:R-:W-:Y:S01]  /*14f40*/  LOP3.LUT R29, R5, 0x170, RZ, 0x3c, !PT ;  /* 0x00000170051d7812 */ /* 0x000fe200078e3cff */
[----:B0-----:R-:W-:Y:S04]  /*14f50*/  STL [R1+0x408], R20 ;  /* 0x0004081401007387 */ /* 0x001fe80000100800 */
[----:B------:R-:W0:Y:S04]  /*14f60*/  LDS.U8 R20, [R5+UR4+0x3880] ;  /* 0x0038800405147984 */ /* 0x000e280008000000 */
[----:B------:R-:W1:Y:S04]  /*14f70*/  LDS.U8 R5, [R14+UR4] ;  /* 0x000000040e057984 */ /* 0x000e680008000000 */
[----:B0-----:R-:W-:Y:S04]  /*14f80*/  STL [R1+0x3fc], R20 ;  /* 0x0003fc1401007387 */ /* 0x001fe80000100800 */
[----:B------:R-:W0:Y:S04]  /*14f90*/  LDS.U8 R20, [R14+UR4+0x88] ;  /* 0x000088040e147984 */ /* 0x000e280008000000 */
[----:B-1----:R-:W-:Y:S04]  /*14fa0*/  STL [R1+0x128], R5 ;  /* 0x0001280501007387 */ /* 0x002fe80000100800 */
[----:B------:R-:W1:Y:S04]  /*14fb0*/  LDS.U8 R5, [R14+UR4+0x8] ;  /* 0x000008040e057984 */ /* 0x000e680008000000 */
        /* <DEDUP_REMOVED lines=59> */
[----:B------:R-:W1:Y:S04]  /*15370*/  LDS.U8 R5, [R15+UR4] ;  /* 0x000000040f057984 */ /* 0x000e680008000000 */
[----:B------:R-:W-:Y:S04]  /*15380*/  LDS.U8 R14, [R15+UR4+0x88] ;  /* 0x000088040f0e7984 */ /* 0x000fe80008000000 */
        /* <DEDUP_REMOVED lines=60> */
[----:B------:R-:W5:Y:S04]  /*15750*/  LDS.U8 R15, [R25+UR4] ;  /* 0x00000004190f7984 */ /* 0x000f680008000000 */
[----:B0-----:R-:W-:Y:S04]  /*15760*/  STL [R1+0x420], R20 ;  /* 0x0004201401007387 */ /* 0x001fe80000100800 */
[----:B------:R-:W0:Y:S04]  /*15770*/  LDS.U8 R20, [R25+UR4+0x88] ;  /* 0x0000880419147984 */ /* 0x000e280008000000 */
[----:B-1----:R-:W-:Y:S04]  /*15780*/  STL [R1+0x414], R5 ;  /* 0x0004140501007387 */ /* 0x002fe80000100800 */
[----:B------:R-:W1:Y:S04]  /*15790*/  LDS.U8 R5, [R25+UR4+0x8] ;  /* 0x0000080419057984 */ /* 0x000e680008000000 */
[----:B-----5:R-:W-:Y:S04]  /*157a0*/  STL [R1+0x148], R15 ;  /* 0x0001480f01007387 */ /* 0x020fe80000100800 */
[----:B------:R-:W5:Y:S04]  /*157b0*/  LDS.U8 R15, [R25+UR4+0x80] ;  /* 0x00008004190f7984 */ /* 0x000f680008000000 */
        /* <DEDUP_REMOVED lines=57> */
[----:B------:R-:W1:Y:S04]  /*15b50*/  LDS.U8 R5, [R26+UR4] ;  /* 0x000000041a057984 */ /* 0x000e680008000000 */
[----:B-----5:R-:W-:Y:S04]  /*15b60*/  STL [R1+0x4a0], R15 ;  /* 0x0004a00f01007387 */ /* 0x020fe80000100800 */
[----:B------:R-:W5:Y:S04]  /*15b70*/  LDS.U8 R25, [R26+UR4+0x8] ;  /* 0x000008041a197984 */ /* 0x000f680008000000 */
[----:B------:R-:W-:Y:S04]  /*15b80*/  LDS.U8 R15, [R26+UR4+0x88] ;  /* 0x000088041a0f7984 */ /* 0x000fe80008000000 */
[----:B0-----:R-:W-:Y:S04]  /*15b90*/  STL [R1+0x494], R20 ;  /* 0x0004941401007387 */ /* 0x001fe80000100800 */
[----:B-1----:R-:W-:Y:S04]  /*15ba0*/  STL [R1+0xd4], R5 ;  /* 0x0000d40501007387 */ /* 0x002fe80000100800 */
[----:B------:R-:W0:Y:S04]  /*15bb0*/  LDS.U8 R5, [R26+UR4+0x80] ;  /* 0x000080041a057984 */ /* 0x000e280008000000 */
        /* <DEDUP_REMOVED lines=56> */
[----:B------:R-:W5:Y:S04]  /*15f40*/  LDS.U8 R25, [R27+UR4] ;  /* 0x000000041b197984 */ /* 0x000f680008000000 */
[----:B------:R-:W-:Y:S04]  /*15f50*/  LDS.U8 R26, [R29+UR4+0x1808] ;  /* 0x001808041d1a7984 */ /* 0x000fe80008000000 */
        /* <DEDUP_REMOVED lines=127> */
[----:B------:R-:W0:Y:S04]  /*16750*/  LDS.U8 R5, [R29+UR4] ;  /* 0x000000041d057984 */ /* 0x000e280008000000 */
        /* <DEDUP_REMOVED lines=15> */
[----:B------:R-:W5:Y:S04]  /*16850*/  LDL.LU R28, [R1+0x54] ;  /* 0x00005400011c7983 */ /* 0x000f680000300800 */
[----:B------:R-:W-:Y:S04]  /*16860*/  LDS.U8 R25, [R29+UR4+0x1008] ;  /* 0x001008041d197984 */ /* 0x000fe80008000000 */
[----:B0-----:R-:W-:Y:S04]  /*16870*/  STL [R1+0x1a0], R5 ;  /* 0x0001a00501007387 */ /* 0x001fe80000100800 */
[----:B------:R-:W0:Y:S04]  /*16880*/  LDS.U8 R5, [R29+UR4+0x1000] ;  /* 0x001000041d057984 */ /* 0x000e280008000000 */
[----:B-1----:R-:W-:Y:S04]  /*16890*/  STL [R1+0x19c], R20 ;  /* 0x00019c1401007387 */ /* 0x002fe80000100800 */
[----:B------:R-:W1:Y:S04]  /*168a0*/  LDS.U8 R20, [R29+UR4+0x1088] ;  /* 0x001088041d147984 */ /* 0x000e680008000000 */
[----:B------:R-:W3:Y:S04]  /*168b0*/  LDL.LU R27, [R1+0x44] ;  /* 0x00004400011b7983 */ /* 0x000ee80000300800 */
[----:B0-----:R-:W-:Y:S04]  /*168c0*/  STL [R1+0x2c8], R5 ;  /* 0x0002c80501007387 */ /* 0x001fe80000100800 */
[----:B------:R-:W0:Y:S04]  /*168d0*/  LDS.U8 R5, [R29+UR4+0x1080] ;  /* 0x001080041d057984 */ /* 0x000e280008000000 */
[----:B-1----:R-:W-:Y:S04]  /*168e0*/  STL [R1+0x2c4], R20 ;  /* 0x0002c41401007387 */ /* 0x002fe80000100800 */
[----:B------:R1:W-:Y:S04]  /*168f0*/  STL [R1+0x2d0], R25 ;  /* 0x0002d01901007387 */ /* 0x0003e80000100800 */
[----:B------:R-:W2:Y:S04]  /*16900*/  LDS.U8 R20, [R29+UR4+0x1800] ;  /* 0x001800041d147984 */ /* 0x000ea80008000000 */
[----:B-1----:R-:W4:Y:S04]  /*16910*/  LDL.LU R25, [R1+0x50] ;  /* 0x0000500001197983 */ /* 0x002f280000300800 */
[----:B0-----:R-:W-:Y:S04]  /*16920*/  STL [R1+0x2cc], R5 ;  /* 0x0002cc0501007387 */ /* 0x001fe80000100800 */
[----:B------:R-:W0:Y:S04]  /*16930*/  LDS.U8 R5, [R29+UR4+0x1888] ;  /* 0x001888041d057984 */ /* 0x000e280008000000 */
[----:B--2---:R-:W-:Y:S04]  /*16940*/  STL [R1+0x2d8], R20 ;  /* 0x0002d81401007387 */ /* 0x004fe80000100800 */
[----:B------:R-:W1:Y:S04]  /*16950*/  LDS.U8 R20, [R29+UR4+0x1880] ;  /* 0x001880041d147984 */ /* 0x000e680008000000 */
[----:B0-----:R-:W-:Y:S04]  /*16960*/  STL [R1+0x2d4], R5 ;  /* 0x0002d40501007387 */ /* 0x001fe80000100800 */
[----:B------:R-:W0:Y:S04]  /*16970*/  LDS.U8 R5, [R29+UR4+0x2000] ;  /* 0x002000041d057984 */ /* 0x000e280008000000 */
[----:B------:R-:W-:Y:S04]  /*16980*/  STL [R1+0x2e0], R26 ;  /* 0x0002e01a01007387 */ /* 0x000fe80000100800 */
[----:B------:R-:W2:Y:S04]  /*16990*/  LDS.U8 R26, [R29+UR4+0x2088] ;  /* 0x002088041d1a7984 */ /* 0x000ea80008000000 */
[----:B-1----:R-:W-:Y:S04]  /*169a0*/  STL [R1+0x2dc], R20 ;  /* 0x0002dc1401007387 */ /* 0x002fe80000100800 */
[----:B------:R-:W1:Y:S04]  /*169b0*/  LDS.U8 R20, [R29+UR4+0x2008] ;  /* 0x002008041d147984 */ /* 0x000e680008000000 */
[----:B0-----:R-:W-:Y:S04]  /*169c0*/  STL [R1+0x3c8], R5 ;  /* 0x0003c80501007387 */ /* 0x001fe80000100800 */
[----:B------:R-:W0:Y:S04]  /*169d0*/  LDS.U8 R5, [R29+UR4+0x2080] ;  /* 0x002080041d057984 */ /* 0x000e280008000000 */
[----:B--2---:R-:W-:Y:S04]  /*169e0*/  STL [R1+0x3c4], R26 ;  /* 0x0003c41a01007387 */ /* 0x004fe80000100800 */
[----:B------:R-:W2:Y:S04]  /*169f0*/  LDS.U8 R26, [R29+UR4+0x2800] ;  /* 0x002800041d1a7984 */ /* 0x000ea80008000000 */
[----:B-1----:R-:W-:Y:S04]  /*16a00*/  STL [R1+0x3d0], R20 ;  /* 0x0003d01401007387 */ /* 0x002fe80000100800 */
[----:B------:R-:W1:Y:S04]  /*16a10*/  LDS.U8 R20, [R29+UR4+0x2888] ;  /* 0x002888041d147984 */ /* 0x000e680008000000 */
[----:B0-----:R0:W-:Y:S04]  /*16a20*/  STL [R1+0x3cc], R5 ;  /* 0x0003cc0501007387 */ /* 0x0011e80000100800 */
[----:B0-----:R-:W4:Y:S04]  /*16a30*/  LDL.LU R5, [R1+0x4c] ;  /* 0x00004c0001057983 */ /* 0x001f280000300800 */
[----:B--2---:R-:W-:Y:S04]  /*16a40*/  STL [R1+0x3d8], R26 ;  /* 0x0003d81a01007387 */ /* 0x004fe80000100800 */
        /* <DEDUP_REMOVED lines=10> */
[----:B0-----:R-:W-:Y:S04]  /*16af0*/  STL [R1+0x4d4], R26 ;  /* 0x0004d41a01007387 */ /* 0x001fe80000100800 */
[----:B------:R-:W0:Y:S04]  /*16b00*/  LDS.U8 R26, [R29+UR4+0x3080] ;  /* 0x003080041d1a7984 */ /* 0x000e280008000000 */
[----:B0-----:R-:W-:Y:S04]  /*16b10*/  STL [R1+0x4d0], R26 ;  /* 0x0004d01a01007387 */ /* 0x001fe80000100800 */
[----:B------:R-:W0:Y:S01]  /*16b20*/  LDS.U8 R26, [R29+UR4+0x3800] ;  /* 0x003800041d1a7984 */ /* 0x000e220008000000 */
[----:B------:R-:W1:Y:S03]  /*16b30*/  S2R R20, SR_TID.X ;  /* 0x0000000000147919 */ /* 0x000e660000002100 */
[----:B0-----:R-:W-:Y:S04]  /*16b40*/  STL [R1+0x4e0], R26 ;  /* 0x0004e01a01007387 */ /* 0x001fe80000100800 */
[----:B------:R-:W0:Y:S04]  /*16b50*/  LDS.U8 R26, [R29+UR4+0x3888] ;  /* 0x003888041d1a7984 */ /* 0x000e280008000000 */
[----:B0-----:R1:W-:Y:S02]  /*16b60*/  STL [R1+0x4dc], R26 ;  /* 0x0004dc1a01007387 */ /* 0x0013e40000100800 */
[----:B-1----:R-:W-:-:S02]  /*16b70*/  LOP3.LUT R26, R20, 0x3f, RZ, 0xc0, !PT ;  /* 0x0000003f141a7812 */ /* 0x002fc400078ec0ff */
[----:B------:R-:W0:Y:S04]  /*16b80*/  LDS.U8 R20, [R29+UR4+0x3808] ;  /* 0x003808041d147984 */ /* 0x000e280008000000 */
[----:B------:R-:W1:Y:S01]  /*16b90*/  LDS.U8 R29, [R29+UR4+0x3880] ;  /* 0x003880041d1d7984 */ /* 0x000e620008000000 */
[----:B------:R-:W-:Y:S06]  /*16ba0*/  BAR.SYNC.DEFER_BLOCKING 0x0 ;  /* 0x0000000000007b1d */ /* 0x000fec0000010000 */
[----:B0-----:R0:W-:Y:S04]  /*16bb0*/  STL [R1+0x4e4], R20 ;  /* 0x0004e41401007387 */ /* 0x0011e80000100800 */
[----:B0-----:R-:W2:Y:S04]  /*16bc0*/  LDL.LU R20, [R1+0x110c] ;  /* 0x00110c0001147983 */ /* 0x001ea80000300800 */
[----:B------:R0:W-:Y:S04]  /*16bd0*/  STS.U8 [R26+UR4], R0 ;  /* 0x000000001a007988 */ /* 0x0001e80008000004 */
[----:B-----5:R-:W-:Y:S04]  /*16be0*/  STS.U8 [R26+UR4+0x40], R28 ;  /* 0x0000401c1a007988 */ /* 0x020fe80008000004 */
[----:B------:R5:W-:Y:S04]  /*16bf0*/  STS.U8 [R26+UR4+0x240], R4 ;  /* 0x000240041a007988 */ /* 0x000be80008000004 */
[----:B---3--:R-:W-:Y:S04]  /*16c00*/  STS.U8 [R26+UR4+0x200], R27 ;  /* 0x0002001b1a007988 */ /* 0x008fe80008000004 */
[----:B-1----:R-:W-:Y:S04]  /*16c10*/  STL [R1+0x4d8], R29 ;  /* 0x0004d81d01007387 */ /* 0x002fe80000100800 */
[----:B------:R1:W-:Y:S04]  /*16c20*/  STS.U8 [R26+UR4+0x400], R8 ;  /* 0x000400081a007988 */ /* 0x0003e80008000004 */
[----:B0-----:R-:W3:Y:S04]  /*16c30*/  LDL.LU R0, [R1+0x1108] ;  /* 0x0011080001007983 */ /* 0x001ee80000300800 */
[----:B-----5:R-:W5:Y:S01]  /*16c40*/  LDL.LU R4, [R1+0x1104] ;  /* 0x0011040001047983 */ /* 0x020f620000300800 */
[----:B-1----:R-:W0:Y:S02]  /*16c50*/  S2R R8, SR_TID.X ;  /* 0x0000000000087919 */ /* 0x002e240000002100 */
[----:B0-----:R-:W-:-:S04]  /*16c60*/  LOP3.LUT R8, R8, 0x3f, RZ, 0xc0, !PT ;  /* 0x0000003f08087812 */ /* 0x001fc800078ec0ff */
[----:B------:R-:W-:Y:S01]  /*16c70*/  LOP3.LUT R8, R8, 0x10, RZ, 0x3c, !PT ;  /* 0x0000001008087812 */ /* 0x000fe200078e3cff */
[----:B--2---:R-:W-:Y:S04]  /*16c80*/  STS.U8 [R26+UR4+0x440], R20 ;  /* 0x000440141a007988 */ /* 0x004fe80008000004 */
[----:B------:R-:W-:Y:S04]  /*16c90*/  STS.U8 [R26+UR4+0x640], R2 ;  /* 0x000640021a007988 */ /* 0x000fe80008000004 */
[----:B------:R-:W-:Y:S04]  /*16ca0*/  STS.U8 [R26+UR4+0x600], R6 ;  /* 0x000600061a007988 */ /* 0x000fe80008000004 */
[----:B------:R0:W-:Y:S04]  /*16cb0*/  STS.U8 [R8+UR4+0x80], R9 ;  /* 0x0000800908007988 */ /* 0x0001e80008000004 */
[----:B0-----:R-:W2:Y:S04]  /*16cc0*/  LDL.LU R9, [R1+0x1100] ;  /* 0x0011000001097983 */ /* 0x001ea80000300800 */
[----:B-----5:R0:W-:Y:S04]  /*16cd0*/  STS.U8 [R8+UR4+0x280], R4 ;  /* 0x0002800408007988 */ /* 0x0201e80008000004 */
[----:B------:R-:W5:Y:S01]  /*16ce0*/  LDL.LU R26, [R1+0x48] ;  /* 0x00004800011a7983 */ /* 0x000f620000300800 */
[----:B0-----:R-:W0:Y:S03]  /*16cf0*/  S2R R4, SR_TID.X ;  /* 0x0000000000047919 */ /* 0x001e260000002100 */
[----:B------:R1:W-:Y:S04]  /*16d00*/  STS.U8 [R8+UR4+0x2c0], R10 ;  /* 0x0002c00a08007988 */ /* 0x0003e80008000004 */
[----:B----4-:R4:W-:Y:S04]  /*16d10*/  STS.U8 [R8+UR4+0xc0], R25 ;  /* 0x0000c01908007988 */ /* 0x0109e80008000004 */
[----:B------:R-:W-:Y:S04]  /*16d20*/  STS.U8 [R8+UR4+0x480], R16 ;  /* 0x0004801008007988 */ /* 0x000fe80008000004 */
[----:B------:R-:W-:Y:S04]  /*16d30*/  STS.U8 [R8+UR4+0x6c0], R12 ;  /* 0x0006c00c08007988 */ /* 0x000fe80008000004 */
[----:B------:R-:W-:Y:S04]  /*16d40*/  STS.U8 [R8+UR4+0x680], R3 ;  /* 0x0006800308007988 */ /* 0x000fe80008000004 */
[----:B-1----:R-:W3:Y:S04]  /*16d50*/  LDL.LU R10, [R1+0x10fc] ;  /* 0x0010fc00010a7983 */ /* 0x002ee80000300800 */
[----:B----4-:R-:W4:Y:S01]  /*16d60*/  LDL.LU R25, [R1+0x4] ;  /* 0x0000040001197983 */ /* 0x010f220000300800 */
[----:B0-----:R-:W-:-:S04]  /*16d70*/  LOP3.LUT R4, R4, 0x3f, RZ, 0xc0, !PT ;  /* 0x0000003f04047812 */ /* 0x001fc800078ec0ff */
[----:B------:R-:W-:Y:S01]  /*16d80*/  LOP3.LUT R4, R4, 0x20, RZ, 0x3c, !PT ;  /* 0x0000002004047812 */ /* 0x000fe200078e3cff */
[----:B--2---:R-:W-:Y:S04]  /*16d90*/  STS.U8 [R8+UR4+0x4c0], R9 ;  /* 0x0004c00908007988 */ /* 0x004fe80008000004 */
[----:B------:R0:W-:Y:S04]  /*16da0*/  STS.U8 [R4+UR4+0x100], R11 ;  /* 0x0001000b04007988 */ /* 0x0001e80008000004 */
[----:B0-----:R-:W2:Y:S04]  /*16db0*/  LDL.LU R11, [R1+0x10f8] ;  /* 0x0010f800010b7983 */ /* 0x001ea80000300800 */
[----:B------:R-:W4:Y:S04]  /*16dc0*/  LDL.LU R20, [R1+0x28] ;  /* 0x0000280001147983 */ /* 0x000f280000300800 */
[----:B------:R-:W4:Y:S04]  /*16dd0*/  LDL.LU R6, [R1+0x20] ;  /* 0x0000200001067983 */ /* 0x000f280000300800 */
[----:B------:R-:W4:Y:S04]  /*16de0*/  LDL.LU R29, [R1+0x1c] ;  /* 0x00001c00011d7983 */ /* 0x000f280000300800 */
[----:B------:R0:W-:Y:S04]  /*16df0*/  STS.U8 [R4+UR4+0x140], R5 ;  /* 0x0001400504007988 */ /* 0x0001e80008000004 */
[----:B------:R-:W4:Y:S04]  /*16e00*/  LDL.LU R28, [R1+0x18] ;  /* 0x00001800011c7983 */ /* 0x000f280000300800 */
[----:B------:R-:W-:Y:S04]  /*16e10*/  STS.U8 [R4+UR4+0x700], R7 ;  /* 0x0007000704007988 */ /* 0x000fe80008000004 */
[----:B------:R-:W-:Y:S04]  /*16e20*/  STS.U8 [R4+UR4+0x340], R18 ;  /* 0x0003401204007988 */ /* 0x000fe80008000004 */
[----:B------:R-:W-:Y:S04]  /*16e30*/  STS.U8 [R4+UR4+0x500], R13 ;  /* 0x0005000d04007988 */ /* 0x000fe80008000004 */
[----:B---3--:R1:W-:Y:S04]  /*16e40*/  STS.U8 [R4+UR4+0x300], R10 ;  /* 0x0003000a04007988 */ /* 0x0083e80008000004 */
[----:B------:R-:W-:Y:S04]  /*16e50*/  STS.U8 [R4+UR4+0x740], R17 ;  /* 0x0007401104007988 */ /* 0x000fe80008000004 */
[----:B0-----:R-:W3:Y:S01]  /*16e60*/  LDL.LU R5, [R1+0x10] ;  /* 0x0000100001057983 */ /* 0x001ee20000300800 */
[----:B-1----:R-:W0:Y:S01]  /*16e70*/  S2R R10, SR_TID.X ;  /* 0x00000000000a7919 */ /* 0x002e220000002100 */
[----:B------:R-:W1:Y:S02]  /*16e80*/  S2R R27, SR_TID.X ;  /* 0x00000000001b7919 */ /* 0x000e640000002100 */
[----:B--2---:R2:W-:Y:S04]  /*16e90*/  STS.U8 [R4+UR4+0x540], R11 ;  /* 0x0005400b04007988 */ /* 0x0045e80008000004 */
[----:B--2---:R-:W2:Y:S04]  /*16ea0*/  LDL.LU R11, [R1+0x2c] ;  /* 0x00002c00010b7983 */ /* 0x004ea80000300800 */
[----:B------:R-:W3:Y:S04]  /*16eb0*/  LDL.LU R7, [R1+0x38] ;  /* 0x0000380001077983 */ /* 0x000ee80000300800 */
[----:B------:R-:W2:Y:S01]  /*16ec0*/  LDL.LU R4, [R1+0x30] ;  /* 0x0000300001047983 */ /* 0x000ea20000300800 */
[----:B0-----:R-:W-:-:S04]  /*16ed0*/  LOP3.LUT R10, R10, 0x3f, RZ, 0xc0, !PT ;  /* 0x0000003f0a0a7812 */ /* 0x001fc800078ec0ff */
[----:B------:R-:W-:-:S05]  /*16ee0*/  LOP3.LUT R10, R10, 0x30, RZ, 0x3c, !PT ;  /* 0x000000300a0a7812 */ /* 0x000fca00078e3cff */
[----:B------:R-:W-:Y:S04]  /*16ef0*/  STS.U8 [R10+UR4+0x180], R21 ;  /* 0x000180150a007988 */ /* 0x000fe80008000004 */
[----:B-----5:R-:W-:Y:S04]  /*16f00*/  STS.U8 [R10+UR4+0x1c0], R26 ;  /* 0x0001c01a0a007988 */ /* 0x020fe80008000004 */
[----:B------:R-:W-:Y:S04]  /*16f10*/  STS.U8 [R10+UR4+0x3c0], R22 ;  /* 0x0003c0160a007988 */ /* 0x000fe80008000004 */
[----:B----4-:R-:W-:Y:S04]  /*16f20*/  STS.U8 [R10+UR4+0x380], R25 ;  /* 0x000380190a007988 */ /* 0x010fe80008000004 */
[----:B------:R-:W-:Y:S04]  /*16f30*/  STS.U8 [R10+UR4+0x580], R23 ;  /* 0x000580170a007988 */ /* 0x000fe80008000004 */
[----:B------:R-:W-:Y:S04]  /*16f40*/  STS.U8 [R10+UR4+0x5c0], R0 ;  /* 0x0005c0000a007988 */ /* 0x000fe80008000004 */
[----:B------:R0:W-:Y:S04]  /*16f50*/  STS.U8 [R10+UR4+0x7c0], R24 ;  /* 0x0007c0180a007988 */ /* 0x0001e80008000004 */
[----:B------:R-:W-:Y:S01]  /*16f60*/  STS.U8 [R10+UR4+0x780], R19 ;  /* 0x000780130a007988 */ /* 0x000fe20008000004 */
[----:B------:R-:W-:Y:S01]  /*16f70*/  BAR.SYNC.DEFER_BLOCKING 0x0 ;  /* 0x0000000000007b1d */ /* 0x000fe20000010000 */
[----:B-1----:R-:W-:-:S05]  /*16f80*/  LOP3.LUT R2, R27, 0x7, RZ, 0xc0, !PT ;  /* 0x000000071b027812 */ /* 0x002fca00078ec0ff */
[----:B------:R-:W-:Y:S02]  /*16f90*/  IMAD R2, R2, 0x90, RZ ;  /* 0x0000009002027824 */ /* 0x000fe400078e02ff */
[----:B------:R-:W-:-:S05]  /*16fa0*/  IMAD.SHL.U32 R3, R27, 0x2, RZ ;  /* 0x000000021b037824 */ /* 0x000fca00078e00ff */
[----:B------:R-:W-:Y:S01]  /*16fb0*/  LOP3.LUT R2, R2, 0x30, R3, 0x78, !PT ;  /* 0x0000003002027812 */ /* 0x000fe200078e7803 */
[----:B---3--:R-:W-:Y:S04]  /*16fc0*/  STL.64 [R1+0x10f0], R6 ;  /* 0x0010f00601007387 */ /* 0x008fe80000100a00 */
[----:B--2---:R-:W-:Y:S04]  /*16fd0*/  STL.64 [R1+0x10e8], R4 ;  /* 0x0010e80401007387 */ /* 0x004fe80000100a00 */
[----:B------:R-:W1:Y:S04]  /*16fe0*/  LDSM.16.M88.4 R4, [R2+UR4] ;  /* 0x000000040204783b */ /* 0x000e680008000200 */
[----:B------:R-:W-:Y:S04]  /*16ff0*/  STL [R1+0xf0], R2 ;  /* 0x0000f00201007387 */ /* 0x000fe80000100800 */
[----:B------:R-:W2:Y:S04]  /*17000*/  LDL.LU R8, [R1+0x58] ;  /* 0x0000580001087983 */ /* 0x000ea80000300800 */
[----:B------:R-:W3:Y:S04]  /*17010*/  LDL.LU R18, [R1+0xc0] ;  /* 0x0000c00001127983 */ /* 0x000ee80000300800 */
[----:B------:R-:W3:Y:S04]  /*17020*/  LDL.LU R9, [R1+0x5c] ;  /* 0x00005c0001097983 */ /* 0x000ee80000300800 */
[----:B------:R-:W4:Y:S04]  /*17030*/  LDL.LU R12, [R1+0xc8] ;  /* 0x0000c800010c7983 */ /* 0x000f280000300800 */
[----:B------:R-:W4:Y:S04]  /*17040*/  LDL.LU R16, [R1+0xc4] ;  /* 0x0000c40001107983 */ /* 0x000f280000300800 */
[----:B0-----:R-:W5:Y:S04]  /*17050*/  LDL.LU.64 R24, [R1+0x1b0] ;  /* 0x0001b00001187983 */ /* 0x001f680000300a00 */
[----:B------:R-:W5:Y:S04]  /*17060*/  LDL.LU.64 R26, [R1+0x1b8] ;  /* 0x0001b800011a7983 */ /* 0x000f680000300a00 */
[----:B-1----:R-:W-:Y:S01]  /*17070*/  STL.64 [R1+0x70], R4 ;  /* 0x0000700401007387 */ /* 0x002fe20000100a00 */
[----:B------:R-:W-:-:S03]  /*17080*/  IMAD.MOV.U32 R19, RZ, RZ, R4 ;  /* 0x000000ffff137224 */ /* 0x000fc600078e0004 */
[----:B------:R-:W-:Y:S01]  /*17090*/  STL.64 [R1+0x78], R6 ;  /* 0x0000780601007387 */ /* 0x000fe20000100a00 */
[----:B------:R-:W-:-:S03]  /*170a0*/  IMAD.MOV.U32 R17, RZ, RZ, R5 ;  /* 0x000000ffff117224 */ /* 0x000fc600078e0005 */
[----:B------:R-:W0:Y:S04]  /*170b0*/  LDSM.16.M88.4 R4, [R2+UR4+0x400] ;  /* 0x000400040204783b */ /* 0x000e280008000200 */
[----:B0-----:R-:W-:Y:S04]  /*170c0*/  STL.64 [R1+0x80], R4 ;  /* 0x0000800401007387 */ /* 0x001fe80000100a00 */
[----:B------:R0:W-:Y:S01]  /*170d0*/  STL.64 [R1+0x88], R6 ;  /* 0x0000880601007387 */ /* 0x0001e20000100a00 */
[----:B------:R-:W-:Y:S02]  /*170e0*/  IMAD.MOV.U32 R13, RZ, RZ, R4 ;  /* 0x000000ffff0d7224 */ /* 0x000fe400078e0004 */
[----:B------:R-:W-:Y:S01]  /*170f0*/  IMAD.MOV.U32 R10, RZ, RZ, R5 ;  /* 0x000000ffff0a7224 */ /* 0x000fe200078e0005 */
[----:B0-----:R-:W2:Y:S04]  /*17100*/  LDL.LU.64 R6, [R1+0x10f0] ;  /* 0x0010f00001067983 */ /* 0x001ea80000300a00 */
[----:B------:R-:W3:Y:S01]  /*17110*/  LDL.LU.64 R4, [R1+0x10e8] ;  /* 0x0010e80001047983 */ /* 0x000ee20000300a00 */
[----:B------:R-:W-:-:S03]  /*17120*/  IMAD R2, R20, 0x100, R11 ;  /* 0x0000010014027824 */ /* 0x000fc600078e020b */
[----:B------:R-:W4:Y:S04]  /*17130*/  LDL.LU R11, [R1+0xd0] ;  /* 0x0000d000010b7983 */ /* 0x000f280000300800 */
[----:B------:R-:W4:Y:S01]  /*17140*/  LDL.LU R20, [R1+0xcc] ;  /* 0x0000cc0001147983 */ /* 0x000f220000300800 */
[----:B--2---:R-:W-:Y:S02]  /*17150*/  IMAD R3, R29, 0x100, R6 ;  /* 0x000001001d037824 */ /* 0x004fe400078e0206 */
[----:B---3--:R-:W-:Y:S02]  /*17160*/  IMAD R0, R4, 0x100, R7 ;  /* 0x0000010004007824 */ /* 0x008fe400078e0207 */
[----:B------:R-:W-:Y:S01]  /*17170*/  IMAD R7, R5, 0x100, R28 ;  /* 0x0000010005077824 */ /* 0x000fe200078e021c */
[----:B------:R-:W-:-:S02]  /*17180*/  F2FP.F16.E4M3.UNPACK_B R5, R2 ;  /* 0x00000002ff05723e */ /* 0x000fc400020006ff */
[----:B------:R-:W-:Y:S02]  /*17190*/  F2FP.F16.E4M3.UNPACK_B R28, R19 ;  /* 0x00000013ff1c723e */ /* 0x000fe400020006ff */
[----:B------:R-:W-:Y:S02]  /*171a0*/  F2FP.F16.E4M3.UNPACK_B R6, R3 ;  /* 0x00000003ff06723e */ /* 0x000fe400020006ff */
[----:B------:R-:W-:Y:S02]  /*171b0*/  F2FP.F16.E4M3.UNPACK_B R4, R0 ;  /* 0x00000000ff04723e */ /* 0x000fe400020006ff */
[----:B------:R-:W-:Y:S02]  /*171c0*/  F2FP.F16.E4M3.UNPACK_B R7, R7 ;  /* 0x00000007ff07723e */ /* 0x000fe400020006ff */
[----:B------:R-:W-:-:S07]  /*171d0*/  F2FP.F16.E4M3.UNPACK_B R29, R17 ;  /* 0x00000011ff1d723e */ /* 0x000fce00020006ff */
[----:B-----5:R-:W-:-:S15]  /*171e0*/  HMMA.16816.F32 R24, R4, R28, R24 ;  /* 0x0000001c0418723c */ /* 0x020fde0000001818 */
[----:B------:R-:W-:-:S08]  /*171f0*/  NOP ;  /* 0x0000000000007918 */ /* 0x000fd00000000000 */
[----:B------:R-:W-:Y:S04]  /*17200*/  STL [R1+0x10b0], R24 ;  /* 0x0010b01801007387 */ /* 0x000fe80000100800 */
[----:B------:R0:W-:Y:S04]  /*17210*/  STL [R1+0x10ac], R25 ;  /* 0x0010ac1901007387 */ /* 0x0001e80000100800 */
[----:B------:R-:W-:Y:S04]  /*17220*/  STL [R1+0x10a8], R26 ;  /* 0x0010a81a01007387 */ /* 0x000fe80000100800 */
[----:B------:R1:W-:Y:S04]  /*17230*/  STL [R1+0x10a4], R27 ;  /* 0x0010a41b01007387 */ /* 0x0003e80000100800 */
[----:B0-----:R-:W2:Y:S04]  /*17240*/  LDL.LU.64 R24, [R1+0xa0] ;  /* 0x0000a00001187983 */ /* 0x001ea80000300a00 */
[----:B-1----:R-:W2:Y:S01]  /*17250*/  LDL.LU.64 R26, [R1+0xa8] ;  /* 0x0000a800011a7983 */ /* 0x002ea20000300a00 */
[----:B------:R-:W-:-:S02]  /*17260*/  F2FP.F16.E4M3.UNPACK_B R2, R13 ;  /* 0x0000000dff02723e */ /* 0x000fc400020006ff */
[----:B------:R-:W-:Y:S01]  /*17270*/  F2FP.F16.E4M3.UNPACK_B R3, R10 ;  /* 0x0000000aff03723e */ /* 0x000fe200020006ff */
[----:B----4-:R-:W-:Y:S02]  /*17280*/  IMAD R10, R16, 0x100, R12 ;  /* 0x00000100100a7824 */ /* 0x010fe400078e020c */
[----:B------:R-:W-:Y:S02]  /*17290*/  IMAD R9, R9, 0x100, R18 ;  /* 0x0000010009097824 */ /* 0x000fe400078e0212 */
[----:B------:R-:W-:Y:S02]  /*172a0*/  IMAD R8, R14, 0x100, R8 ;  /* 0x000001000e087824 */ /* 0x000fe400078e0208 */
[----:B--2---:R-:W-:-:S15]  /*172b0*/  HMMA.16816.F32 R4, R4, R2, R24 ;  /* 0x000000020404723c */ /* 0x004fde0000001818 */
[----:B------:R-:W-:-:S08]  /*172c0*/  NOP ;  /* 0x0000000000007918 */ /* 0x000fd00000000000 */
[----:B------:R-:W-:Y:S04]  /*172d0*/  STL.64 [R1+0x10c0], R6 ;  /* 0x0010c00601007387 */ /* 0x000fe80000100a00 */
[----:B------:R0:W-:Y:S04]  /*172e0*/  STL.64 [R1+0x10b8], R4 ;  /* 0x0010b80401007387 */ /* 0x0001e80000100a00 */
[----:B------:R-:W2:Y:S04]  /*172f0*/  LDL.LU.64 R16, [R1+0x1e0] ;  /* 0x0001e00001107983 */ /* 0x000ea80000300a00 */
[----:B------:R-:W2:Y:S04]  /*17300*/  LDL.LU.64 R18, [R1+0x1e8] ;  /* 0x0001e80001127983 */ /* 0x000ea80000300a00 */
[----:B------:R-:W3:Y:S04]  /*17310*/  LDL.LU R14, [R1+0xd4] ;  /* 0x0000d400010e7983 */ /* 0x000ee80000300800 */
[----:B------:R-:W4:Y:S04]  /*17320*/  LDL.LU R27, [R1+0xdc] ;  /* 0x0000dc00011b7983 */ /* 0x000f280000300800 */
[----:B------:R-:W4:Y:S04]  /*17330*/  LDL.LU R13, [R1+0xd8] ;  /* 0x0000d800010d7983 */ /* 0x000f280000300800 */
[----:B------:R-:W5:Y:S04]  /*17340*/  LDL.LU R26, [R1+0xe4] ;  /* 0x0000e400011a7983 */ /* 0x000f680000300800 */
[----:B------:R-:W5:Y:S04]  /*17350*/  LDL.LU R25, [R1+0xe0] ;  /* 0x0000e00001197983 */ /* 0x000f680000300800 */
[----:B------:R-:W5:Y:S04]  /*17360*/  LDL.LU R24, [R1+0xec] ;  /* 0x0000ec0001187983 */ /* 0x000f680000300800 */
[----:B------:R-:W5:Y:S04]  /*17370*/  LDL.LU R12, [R1+0xe8] ;  /* 0x0000e800010c7983 */ /* 0x000f680000300800 */
[----:B0-----:R-:W2:Y:S04]  /*17380*/  LDL.LU R4, [R1+0xf8] ;  /* 0x0000f80001047983 */ /* 0x001ea80000300800 */
[----:B------:R-:W2:Y:S04]  /*17390*/  LDL.LU R5, [R1+0xf4] ;  /* 0x0000f40001057983 */ /* 0x000ea80000300800 */
[----:B------:R-:W3:Y:S04]  /*173a0*/  LDL.LU R6, [R1+0x100] ;  /* 0x0001000001067983 */ /* 0x000ee80000300800 */
[----:B------:R-:W3:Y:S01]  /*173b0*/  LDL.LU R7, [R1+0xfc] ;  /* 0x0000fc0001077983 */ /* 0x000ee20000300800 */
[----:B------:R-:W-:-:S03]  /*173c0*/  IMAD R0, R20, 0x100, R11 ;  /* 0x0000010014007824 */ /* 0x000fc600078e020b */
[----:B---3--:R-:W-:Y:S04]  /*173d0*/  STL.64 [R1+0x10d0], R6 ;  /* 0x0010d00601007387 */ /* 0x008fe80000100a00 */
[----:B--2---:R0:W-:Y:S04]  /*173e0*/  STL.64 [R1+0x10c8], R4 ;  /* 0x0010c80401007387 */ /* 0x0041e80000100a00 */
[----:B0-----:R-:W2:Y:S04]  /*173f0*/  LDL.LU.64 R4, [R1+0x90] ;  /* 0x0000900001047983 */ /* 0x001ea80000300a00 */
[----:B------:R-:W2:Y:S04]  /*17400*/  LDL.LU.64 R6, [R1+0x98] ;  /* 0x0000980001067983 */ /* 0x000ea80000300a00 */
[----:B------:R-:W3:Y:S04]  /*17410*/  LDL.LU R23, [R1+0x108] ;  /* 0x0001080001177983 */ /* 0x000ee80000300800 */
[----:B------:R-:W3:Y:S04]  /*17420*/  LDL.LU R22, [R1+0x104] ;  /* 0x0001040001167983 */ /* 0x000ee80000300800 */
[----:B------:R-:W4:Y:S04]  /*17430*/  LDL.LU R21, [R1+0x110] ;  /* 0x0001100001157983 */ /* 0x000f280000300800 */
[----:B------:R-:W4:Y:S01]  /*17440*/  LDL.LU R20, [R1+0x10c] ;  /* 0x00010c0001147983 */ /* 0x000f220000300800 */
[----:B------:R-:W-:-:S02]  /*17450*/  F2FP.F16.E4M3.UNPACK_B R8, R8 ;  /* 0x00000008ff08723e */ /* 0x000fc400020006ff */
[----:B------:R-:W-:Y:S02]  /*17460*/  F2FP.F16.E4M3.UNPACK_B R9, R9 ;  /* 0x00000009ff09723e */ /* 0x000fe400020006ff */
[----:B------:R-:W-:Y:S02]  /*17470*/  F2FP.F16.E4M3.UNPACK_B R10, R10 ;  /* 0x0000000aff0a723e */ /* 0x000fe400020006ff */
[----:B------:R-:W-:-:S07]  /*17480*/  F2FP.F16.E4M3.UNPACK_B R11, R0 ;  /* 0x00000000ff0b723e */ /* 0x000fce00020006ff */
[C---:B------:R-:W-:Y:S01]  /*17490*/  HMMA.16816.F32 R16, R8.reuse, R28, R16 ;  /* 0x0000001c0810723c */ /* 0x040fe20000001810 */
[----:B---3--:R-:W-:Y:S04]  /*174a0*/  STL.64 [R1+0x10e0], R22 ;  /* 0x0010e01601007387 */ /* 0x008fe80000100a00 */
[----:B----4-:R0:W-:Y:S04]  /*174b0*/  STL.64 [R1+0x10d8], R20 ;  /* 0x0010d81401007387 */ /* 0x0101e80000100a00 */
[----:B0-----:R-:W3:Y:S04]  /*174c0*/  LDL.LU.64 R20, [R1+0x1d0] ;  /* 0x0001d00001147983 */ /* 0x001ee80000300a00 */
[----:B------:R-:W3:Y:S10]  /*174d0*/  LDL.LU.64 R22, [R1+0x1d8] ;  /* 0x0001d80001167983 */ /* 0x000ef40000300a00 */
[----:B------:R-:W-:Y:S04]  /*174e0*/  STL [R1+0x10a0], R16 ;  /* 0x0010a01001007387 */ /* 0x000fe80000100800 */
[----:B------:R-:W-:Y:S04]  /*174f0*/  STL [R1+0x109c], R17 ;  /* 0x00109c1101007387 */ /* 0x000fe80000100800 */
[----:B------:R0:W-:Y:S04]  /*17500*/  STL [R1+0x1098], R18 ;  /* 0x0010981201007387 */ /* 0x0001e80000100800 */
[----:B------:R1:W-:Y:S01]  /*17510*/  STL [R1+0x1094], R19 ;  /* 0x0010941301007387 */ /* 0x0003e20000100800 */
[----:B--2---:R-:W-:Y:S03]  /*17520*/  HMMA.16816.F32 R8, R8, R2, R4 ;  /* 0x000000020808723c */ /* 0x004fe60000001804 */
[----:B------:R-:W2:Y:S04]  /*17530*/  LDL.LU.64 R4, [R1+0x60] ;  /* 0x0000600001047983 */ /* 0x000ea80000300a00 */
[----:B------:R-:W2:Y:S01]  /*17540*/  LDL.LU.64 R6, [R1+0x68] ;  /* 0x0000680001067983 */ /* 0x000ea20000300a00 */
[----:B------:R-:W-:-:S02]  /*17550*/  IMAD R0, R15, 0x100, R14 ;  /* 0x000001000f007824 */ /* 0x000fc400078e020e */
[----:B------:R-:W-:Y:S02]  /*17560*/  IMAD R13, R13, 0x100, R27 ;  /* 0x000001000d0d7824 */ /* 0x000fe400078e021b */
[----:B-----5:R-:W-:Y:S02]  /*17570*/  IMAD R14, R25, 0x100, R26 ;  /* 0x00000100190e7824 */ /* 0x020fe400078e021a */
[----:B------:R-:W-:Y:S01]  /*17580*/  IMAD R15, R12, 0x100, R24 ;  /* 0x000001000c0f7824 */ /* 0x000fe200078e0218 */
[----:B------:R-:W-:Y:S02]  /*17590*/  F2FP.F16.E4M3.UNPACK_B R12, R0 ;  /* 0x00000000ff0c723e */ /* 0x000fe400020006ff */
[----:B------:R-:W-:Y:S02]  /*175a0*/  F2FP.F16.E4M3.UNPACK_B R13, R13 ;  /* 0x0000000dff0d723e */ /* 0x000fe400020006ff */
[----:B------:R-:W-:Y:S02]  /*175b0*/  F2FP.F16.E4M3.UNPACK_B R14, R14 ;  /* 0x0000000eff0e723e */ /* 0x000fe400020006ff */
[----:B------:R-:W-:Y:S01]  /*175c0*/  F2FP.F16.E4M3.UNPACK_B R15, R15 ;  /* 0x0000000fff0f723e */ /* 0x000fe200020006ff */
[----:B------:R-:W4:Y:S04]  /*175d0*/  LDL.LU R24, [R1+0x128] ;  /* 0x0001280001187983 */ /* 0x000f280000300800 */
[----:B------:R-:W5:Y:S04]  /*175e0*/  LDL.LU R25, [R1+0x130] ;  /* 0x0001300001197983 */ /* 0x000f680000300800 */
[----:B------:R-:W5:Y:S04]  /*175f0*/  LDL.LU R26, [R1+0x138] ;  /* 0x00013800011a7983 */ /* 0x000f680000300800 */
[----:B------:R-:W5:Y:S01]  /*17600*/  LDL.LU R27, [R1+0x140] ;  /* 0x00014000011b7983 */ /* 0x000f620000300800 */
[C---:B---3--:R-:W-:Y:S06]  /*17610*/  HMMA.16816.F32 R20, R12.reuse, R28, R20 ;  /* 0x0000001c0c14723c */ /* 0x048fec0000001814 */
[----:B--2---:R-:W-:-:S15]  /*17620*/  HMMA.16816.F32 R12, R12, R2, R4 ;  /* 0x000000020c0c723c */ /* 0x004fde0000001804 */
[----:B------:R-:W-:-:S03]  /*17630*/  NOP ;  /* 0x0000000000007918 */ /* 0x000fc60000000000 */
[----:B0-----:R-:W-:Y:S02]  /*17640*/  IMAD.MOV.U32 R18, RZ, RZ, R22 ;  /* 0x000000ffff127224 */ /* 0x001fe400078e0016 */
[----:B-1----:R-:W-:Y:S02]  /*17650*/  IMAD.MOV.U32 R19, RZ, RZ, R23 ;  /* 0x000000ffff137224 */ /* 0x002fe400078e0017 */
[----:B------:R-:W-:Y:S02]  /*17660*/  IMAD.MOV.U32 R16, RZ, RZ, R20 ;  /* 0x000000ffff107224 */ /* 0x000fe400078e0014 */
[----:B------:R-:W-:Y:S01]  /*17670*/  IMAD.MOV.U32 R17, RZ, RZ, R21 ;  /* 0x000000ffff117224 */ /* 0x000fe200078e0015 */
[----:B------:R-:W2:Y:S04]  /*17680*/  LDL.LU.64 R22, [R1+0x10e0] ;  /* 0x0010e00001167983 */ /* 0x000ea80000300a00 */
[----:B------:R-:W3:Y:S04]  /*17690*/  LDL.LU.64 R20, [R1+0x10d8] ;  /* 0x0010d80001147983 */ /* 0x000ee80000300a00 */
[----:B------:R-:W4:Y:S04]  /*176a0*/  LDL.LU.64 R6, [R1+0x10d0] ;  /* 0x0010d00001067983 */ /* 0x000f280000300a00 */
[----:B------:R-:W5:Y:S04]  /*176b0*/  LDL.LU.64 R4, [R1+0x10c8] ;  /* 0x0010c80001047983 */ /* 0x000f680000300a00 */
[----:B------:R2:W-:Y:S04]  /*176c0*/  STL.64 [R1+0x10], R12 ;  /* 0x0000100c01007387 */ /* 0x0005e80000100a00 */
[----:B------:R3:W-:Y:S01]  /*176d0*/  STL.64 [R1+0x18], R14 ;  /* 0x0000180e01007387 */ /* 0x0007e20000100a00 */
[----:B--2---:R-:W-:-:S02]  /*176e0*/  IMAD R13, R22, 0x100, R23 ;  /* 0x00000100160d7824 */ /* 0x004fc400078e0217 */
[----:B---3--:R-:W-:Y:S02]  /*176f0*/  IMAD R14, R20, 0x100, R21 ;  /* 0x00000100140e7824 */ /* 0x008fe400078e0215 */
[----:B----4-:R-:W-:Y:S02]  /*17700*/  IMAD R12, R7, 0x100, R6 ;  /* 0x00000100070c7824 */ /* 0x010fe400078e0206 */
[----:B-----5:R-:W-:Y:S02]  /*17710*/  IMAD R0, R5, 0x100, R4 ;  /* 0x0000010005007824 */ /* 0x020fe400078e0204 */
[----:B------:R-:W2:Y:S04]  /*17720*/  LDL.LU.64 R4, [R1+0xb0] ;  /* 0x0000b00001047983 */ /* 0x000ea80000300a00 */
[----:B------:R-:W2:Y:S01]  /*17730*/  LDL.LU.64 R6, [R1+0xb8] ;  /* 0x0000b80001067983 */ /* 0x000ea20000300a00 */
[----:B------:R-:W-:-:S02]  /*17740*/  F2FP.F16.E4M3.UNPACK_B R21, R12 ;  /* 0x0000000cff15723e */ /* 0x000fc400020006ff */
[----:B------:R-:W-:Y:S02]  /*17750*/  F2FP.F16.E4M3.UNPACK_B R20, R0 ;  /* 0x00000000ff14723e */ /* 0x000fe400020006ff */
[----:B------:R-:W-:Y:S01]  /*17760*/  F2FP.F16.E4M3.UNPACK_B R22, R13 ;  /* 0x0000000dff16723e */ /* 0x000fe200020006ff */
[----:B------:R-:W3:Y:S01]  /*17770*/  LDL.LU R0, [R1+0x15c] ;  /* 0x00015c0001007983 */ /* 0x000ee20000300800 */
[----:B------:R-:W-:-:S03]  /*17780*/  F2FP.F16.E4M3.UNPACK_B R23, R14 ;  /* 0x0000000eff17723e */ /* 0x000fc600020006ff */
[----:B------:R-:W4:Y:S04]  /*17790*/  LDL.LU.64 R12, [R1+0x1c0] ;  /* 0x0001c000010c7983 */ /* 0x000f280000300a00 */
[----:B------:R-:W4:Y:S02]  /*177a0*/  LDL.LU.64 R14, [R1+0x1c8] ;  /* 0x0001c800010e7983 */ /* 0x000f240000300a00 */
[C---:B----4-:R-:W-:Y:S06]  /*177b0*/  HMMA.16816.F32 R12, R20.reuse, R28, R12 ;  /* 0x0000001c140c723c */ /* 0x050fec000000180c */
[----:B--2---:R-:W-:Y:S01]  /*177c0*/  HMMA.16816.F32 R20, R20, R2, R4 ;  /* 0x000000021414723c */ /* 0x004fe20000001804 */
[----:B------:R-:W2:Y:S04]  /*177d0*/  LDL.LU R28, [R1+0x70] ;  /* 0x00007000011c7983 */ /* 0x000ea80000300800 */
[----:B------:R-:W4:-:S12]  /*177e0*/  LDL.LU R29, [R1+0x74] ;  /* 0x00007400011d7983 */ /* 0x000f180000300800 */
[----:B------:R0:W-:Y:S04]  /*177f0*/  STL.64 [R1+0x1070], R14 ;  /* 0x0010700e01007387 */ /* 0x0001e80000100a00 */
[----:B0-----:R-:W5:Y:S04]  /*17800*/  LDL.LU R14, [R1+0x154] ;  /* 0x00015400010e7983 */ /* 0x001f680000300800 */
[----:B------:R-:W3:Y:S04]  /*17810*/  LDL.LU R15, [R1+0x160] ;  /* 0x00016000010f7983 */ /* 0x000ee80000300800 */
[----:B------:R0:W-:Y:S04]  /*17820*/  STL.64 [R1+0x1068], R12 ;  /* 0x0010680c01007387 */ /* 0x0001e80000100a00 */
[----:B0-----:R-:W3:Y:S04]  /*17830*/  LDL.LU R12, [R1+0x14c] ;  /* 0x00014c00010c7983 */ /* 0x001ee80000300800 */
[----:B------:R-:W5:Y:S04]  /*17840*/  LDL.LU R13, [R1+0x158] ;  /* 0x00015800010d7983 */ /* 0x000f680000300800 */
[----:B------:R-:W3:Y:S04]  /*17850*/  LDL.LU.64 R6, [R1+0x10c0] ;  /* 0x0010c00001067983 */ /* 0x000ee80000300a00 */
[----:B------:R-:W3:Y:S04]  /*17860*/  LDL.LU.64 R4, [R1+0x10b8] ;  /* 0x0010b80001047983 */ /* 0x000ee80000300a00 */
[----:B------:R0:W-:Y:S04]  /*17870*/  STL.64 [R1+0x30], R20 ;  /* 0x0000301401007387 */ /* 0x0001e80000100a00 */
[----:B------:R1:W-:Y:S04]  /*17880*/  STL.64 [R1+0x38], R22 ;  /* 0x0000381601007387 */ /* 0x0003e80000100a00 */
[----:B0-----:R-:W2:Y:S04]  /*17890*/  LDL.LU R20, [R1+0x124] ;  /* 0x0001240001147983 */ /* 0x001ea80000300800 */
[----:B------:R-:W4:Y:S04]  /*178a0*/  LDL.LU R21, [R1+0x12c] ;  /* 0x00012c0001157983 */ /* 0x000f280000300800 */
[----:B-1----:R-:W5:Y:S04]  /*178b0*/  LDL.LU R22, [R1+0x134] ;  /* 0x0001340001167983 */ /* 0x002f680000300800 */
[----:B------:R-:W3:Y:S04]  /*178c0*/  LDL.LU R23, [R1+0x13c] ;  /* 0x00013c0001177983 */ /* 0x000ee80000300800 */
[----:B------:R-:W3:Y:S04]  /*178d0*/  LDL.LU R2, [R1+0x80] ;  /* 0x0000800001027983 */ /* 0x000ee80000300800 */
[----:B------:R-:W3:Y:S01]  /*178e0*/  LDL.LU R3, [R1+0x84] ;  /* 0x0000840001037983 */ /* 0x000ee20000300800 */
[----:B--2---:R-:W-:-:S02]  /*178f0*/  IMAD R20, R20, 0x100, R24 ;  /* 0x0000010014147824 */ /* 0x004fc400078e0218 */
[----:B----4-:R-:W-:Y:S01]  /*17900*/  IMAD R21, R21, 0x100, R25 ;  /* 0x0000010015157824 */ /* 0x010fe200078e0219 */
[----:B------:R-:W2:Y:S04]  /*17910*/  LDL.LU R24, [R1+0x10b0] ;  /* 0x0010b00001187983 */ /* 0x000ea80000300800 */
[----:B------:R-:W2:Y:S01]  /*17920*/  LDL.LU R25, [R1+0x10ac] ;  /* 0x0010ac0001197983 */ /* 0x000ea20000300800 */
[----:B-----5:R-:W-:Y:S02]  /*17930*/  IMAD R22, R22, 0x100, R26 ;  /* 0x0000010016167824 */ /* 0x020fe400078e021a */
[----:B---3--:R-:W-:Y:S01]  /*17940*/  IMAD R23, R23, 0x100, R27 ;  /* 0x0000010017177824 */ /* 0x008fe200078e021b */
[----:B------:R-:W2:Y:S04]  /*17950*/  LDL.LU R26, [R1+0x10a8] ;  /* 0x0010a800011a7983 */ /* 0x000ea80000300800 */
[----:B------:R-:W2:Y:S01]  /*17960*/  LDL.LU R27, [R1+0x10a4] ;  /* 0x0010a400011b7983 */ /* 0x000ea20000300800 */
[----:B------:R-:W-:-:S02]  /*17970*/  F2FP.F16.E4M3.UNPACK_B R20, R20 ;  /* 0x00000014ff14723e */ /* 0x000fc400020006ff */
[----:B------:R-:W-:Y:S02]  /*17980*/  F2FP.F16.E4M3.UNPACK_B R21, R21 ;  /* 0x00000015ff15723e */ /* 0x000fe400020006ff */
[----:B------:R-:W-:Y:S02]  /*17990*/  F2FP.F16.E4M3.UNPACK_B R22, R22 ;  /* 0x00000016ff16723e */ /* 0x000fe400020006ff */
[----:B------:R-:W-:Y:S02]  /*179a0*/  F2FP.F16.E4M3.UNPACK_B R23, R23 ;  /* 0x00000017ff17723e */ /* 0x000fe400020006ff */
[----:B------:R-:W-:Y:S02]  /*179b0*/  F2FP.F16.E4M3.UNPACK_B R28, R28.H1 ;  /* 0x0000001cff1c723e */ /* 0x000fe400030006ff */
[----:B------:R-:W-:-:S07]  /*179c0*/  F2FP.F16.E4M3.UNPACK_B R29, R29.H1 ;  /* 0x0000001dff1d723e */ /* 0x000fce00030006ff */
[----:B--2---:R-:W-:-:S15]  /*179d0*/  HMMA.16816.F32 R24, R20, R28, R24 ;  /* 0x0000001c1418723c */ /* 0x004fde0000001818 */
[----:B------:R-:W-:-:S08]  /*179e0*/  NOP ;  /* 0x0000000000007918 */ /* 0x000fd00000000000 */
[----:B------:R0:W-:Y:S04]  /*179f0*/  STL.64 [R1+0x1060], R26 ;  /* 0x0010601a01007387 */ /* 0x0001e80000100a00 */
[----:B0-----:R-:W2:Y:S04]  /*17a00*/  LDL.LU R26, [R1+0x144] ;  /* 0x00014400011a7983 */ /* 0x001ea80000300800 */
[----:B------:R-:W3:Y:S01]  /*17a10*/  LDL.LU R27, [R1+0x150] ;  /* 0x00015000011b7983 */ /* 0x000ee20000300800 */
[----:B------:R-:W-:Y:S02]  /*17a20*/  F2FP.F16.E4M3.UNPACK_B R2, R2.H1 ;  /* 0x00000002ff02723e */ /* 0x000fe400030006ff */
[----:B------:R-:W-:-:S07]  /*17a30*/  F2FP.F16.E4M3.UNPACK_B R3, R3.H1 ;  /* 0x00000003ff03723e */ /* 0x000fce00030006ff */
[----:B------:R-:W-:Y:S01]  /*17a40*/  HMMA.16816.F32 R20, R20, R2, R4 ;  /* 0x000000021414723c */ /* 0x000fe20000001804 */
[----:B------:R0:W-:Y:S06]  /*17a50*/  STL.64 [R1+0x1058], R24 ;  /* 0x0010581801007387 */ /* 0x0001ec0000100a00 */
[----:B------:R-:W-:Y:S02]  /*17a60*/  IMAD R6, R14, 0x100, R13 ;  /* 0x000001000e067824 */ /* 0x000fe400078e020d */
[----:B------:R-:W-:Y:S02]  /*17a70*/  IMAD.MOV.U32 R13, RZ, RZ, R17 ;  /* 0x000000ffff0d7224 */ /* 0x000fe400078e0011 */
[----:B------:R-:W-:Y:S01]  /*17a80*/  IMAD.MOV.U32 R14, RZ, RZ, R18 ;  /* 0x000000ffff0e7224 */ /* 0x000fe200078e0012 */
[----:B0-----:R-:W2:Y:S01]  /*17a90*/  LDL.LU R25, [R1+0x148] ;  /* 0x0001480001197983 */ /* 0x001ea20000300800 */
[----:B------:R-:W-:-:S02]  /*17aa0*/  IMAD R7, R0, 0x100, R15 ;  /* 0x0000010000077824 */ /* 0x000fc400078e020f */
[----:B------:R-:W-:-:S08]  /*17ab0*/  IMAD.MOV.U32 R15, RZ, RZ, R19 ;  /* 0x000000ffff0f7224 */ /* 0x000fd000078e0013 */
[----:B------:R-:W-:Y:S04]  /*17ac0*/  STL.64 [R1+0x40], R20 ;  /* 0x0000401401007387 */ /* 0x000fe80000100a00 */
[----:B------:R-:W-:Y:S01]  /*17ad0*/  STL.64 [R1+0x48], R22 ;  /* 0x0000481601007387 */ /* 0x000fe20000100a00 */
[----:B---3--:R-:W-:Y:S02]  /*17ae0*/  IMAD R5, R12, 0x100, R27 ;  /* 0x000001000c057824 */ /* 0x008fe400078e021b */
[----:B------:R-:W-:Y:S02]  /*17af0*/  IMAD.MOV.U32 R12, RZ, RZ, R16 ;  /* 0x000000ffff0c7224 */ /* 0x000fe400078e0010 */
[----:B------:R-:W3:Y:S04]  /*17b00*/  LDL.LU R16, [R1+0x10a0] ;  /* 0x0010a00001107983 */ /* 0x000ee80000300800 */
[----:B------:R-:W-:Y:S04]  /*17b10*/  STL [R1+0x1078], R12 ;  /* 0x0010780c01007387 */ /* 0x000fe80000100800 */
[----:B------:R-:W3:Y:S04]  /*17b20*/  LDL.LU R17, [R1+0x109c] ;  /* 0x00109c0001117983 */ /* 0x000ee80000300800 */
[----:B------:R-:W-:Y:S04]  /*17b30*/  STL [R1+0x107c], R13 ;  /* 0x00107c0d01007387 */ /* 0x000fe80000100800 */
[----:B------:R-:W3:Y:S04]  /*17b40*/  LDL.LU R18, [R1+0x1098] ;  /* 0x0010980001127983 */ /* 0x000ee80000300800 */
[----:B------:R-:W-:Y:S04]  /*17b50*/  STL [R1+0x1080], R14 ;  /* 0x0010800e01007387 */ /* 0x000fe80000100800 */
[----:B------:R-:W3:Y:S04]  /*17b60*/  LDL.LU R19, [R1+0x1094] ;  /* 0x0010940001137983 */ /* 0x000ee80000300800 */
[----:B------:R0:W-:Y:S04]  /*17b70*/  STL [R1+0x1084], R15 ;  /* 0x0010840f01007387 */ /* 0x0001e80000100800 */
[----:B0-----:R-:W4:Y:S04]  /*17b80*/  LDL.LU R15, [R1+0x180] ;  /* 0x00018000010f7983 */ /* 0x001f280000300800 */
[----:B----4-:R0:W-:Y:S04]  /*17b90*/  STL [R1+0x1088], R15 ;  /* 0x0010880f01007387 */ /* 0x0101e80000100800 */
[----:B0-----:R-:W4:Y:S01]  /*17ba0*/  LDL.LU R15, [R1+0x178] ;  /* 0x00017800010f7983 */ /* 0x001f220000300800 */
[----:B--2---:R-:W-:-:S03]  /*17bb0*/  IMAD R4, R26, 0x100, R25 ;  /* 0x000001001a047824 */ /* 0x004fc600078e0219 */
[----:B----4-:R0:W-:Y:S04]  /*17bc0*/  STL [R1+0x108c], R15 ;  /* 0x00108c0f01007387 */ /* 0x0101e80000100800 */
[----:B0-----:R-:W2:Y:S01]  /*17bd0*/  LDL.LU R15, [R1+0x170] ;  /* 0x00017000010f7983 */ /* 0x001ea20000300800 */
[----:B------:R-:W-:Y:S02]  /*17be0*/  F2FP.F16.E4M3.UNPACK_B R4, R4 ;  /* 0x00000004ff04723e */ /* 0x000fe400020006ff */
[----:B------:R-:W-:Y:S02]  /*17bf0*/  F2FP.F16.E4M3.UNPACK_B R5, R5 ;  /* 0x00000005ff05723e */ /* 0x000fe400020006ff */
[----:B------:R-:W-:Y:S02]  /*17c00*/  F2FP.F16.E4M3.UNPACK_B R6, R6 ;  /* 0x00000006ff06723e */ /* 0x000fe400020006ff */
[----:B------:R-:W-:-:S07]  /*17c10*/  F2FP.F16.E4M3.UNPACK_B R7, R7 ;  /* 0x00000007ff07723e */ /* 0x000fce00020006ff */
[C---:B---3--:R-:W-:Y:S06]  /*17c20*/  HMMA.16816.F32 R24, R4.reuse, R28, R16 ;  /* 0x0000001c0418723c */ /* 0x048fec0000001810 */
[----:B------:R-:W-:Y:S01]  /*17c30*/  HMMA.16816.F32 R8, R4, R2, R8 ;  /* 0x000000020408723c */ /* 0x000fe20000001808 */
[----:B--2---:R0:W-:Y:S04]  /*17c40*/  STL [R1+0x1090], R15 ;  /* 0x0010900f01007387 */ /* 0x0041e80000100800 */
[----:B0-----:R-:W2:Y:S04]  /*17c50*/  LDL.LU R15, [R1+0x168] ;  /* 0x00016800010f7983 */ /* 0x001ea80000300800 */
[----:B------:R-:W3:Y:S04]  /*17c60*/  LDL.LU R14, [R1+0x188] ;  /* 0x00018800010e7983 */ /* 0x000ee80000300800 */
[----:B------:R-:W4:Y:S04]  /*17c70*/  LDL.LU R13, [R1+0x190] ;  /* 0x00019000010d7983 */ /* 0x000f280000300800 */
[----:B------:R-:W5:Y:S04]  /*17c80*/  LDL.LU R12, [R1+0x198] ;  /* 0x00019800010c7983 */ /* 0x000f680000300800 */
[----:B------:R-:W5:Y:S04]  /*17c90*/  LDL.LU R20, [R1+0x19c] ;  /* 0x00019c0001147983 */ /* 0x000f680000300800 */
[----:B------:R-:W2:Y:S04]  /*17ca0*/  LDL.LU R16, [R1+0x164] ;  /* 0x0001640001107983 */ /* 0x000ea80000300800 */
[----:B------:R-:W3:Y:S04]  /*17cb0*/  LDL.LU R17, [R1+0x16c] ;  /* 0x00016c0001117983 */ /* 0x000ee80000300800 */
[----:B------:R0:W-:Y:S04]  /*17cc0*/  STL.64 [R1], R24 ;  /* 0x0000001801007387 */ /* 0x0001e80000100a00 */
[----:B------:R1:W-:Y:S04]  /*17cd0*/  STL.64 [R1+0x8], R26 ;  /* 0x0000081a01007387 */ /* 0x0003e80000100a00 */
[----:B------:R-:W4:Y:S04]  /*17ce0*/  LDL.LU R18, [R1+0x174] ;  /* 0x0001740001127983 */ /* 0x000f280000300800 */
[----:B------:R-:W5:Y:S04]  /*17cf0*/  LDL.LU R19, [R1+0x17c] ;  /* 0x00017c0001137983 */ /* 0x000f680000300800 */
[----:B------:R-:W5:Y:S04]  /*17d00*/  LDL.LU R21, [R1+0x1a8] ;  /* 0x0001a80001157983 */ /* 0x000f680000300800 */
[----:B------:R-:W5:Y:S04]  /*17d10*/  LDL.LU R22, [R1+0x1a4] ;  /* 0x0001a40001167983 */ /* 0x000f680000300800 */
[----:B0-----:R-:W5:Y:S04]  /*17d20*/  LDL.LU R24, [R1+0x1f0] ;  /* 0x0001f00001187983 */ /* 0x001f680000300800 */
[----:B------:R-:W5:Y:S04]  /*17d30*/  LDL.LU R25, [R1+0x1ac] ;  /* 0x0001ac0001197983 */ /* 0x000f680000300800 */
[----:B-1----:R-:W5:Y:S04]  /*17d40*/  LDL.LU R26, [R1+0x1f8] ;  /* 0x0001f800011a7983 */ /* 0x002f680000300800 */
[----:B------:R-:W5:Y:S04]  /*17d50*/  LDL.LU R27, [R1+0x1f4] ;  /* 0x0001f400011b7983 */ /* 0x000f680000300800 */
[----:B------:R-:W5:Y:S04]  /*17d60*/  LDL.LU R23, [R1+0x200] ;  /* 0x0002000001177983 */ /* 0x000f680000300800 */
[----:B------:R-:W5:Y:S04]  /*17d70*/  LDL.LU R0, [R1+0x1fc] ;  /* 0x0001fc0001007983 */ /* 0x000f680000300800 */
[----:B------:R-:W5:Y:S04]  /*17d80*/  LDL.LU R4, [R1+0x184] ;  /* 0x0001840001047983 */ /* 0x000f680000300800 */
[----:B------:R-:W5:Y:S04]  /*17d90*/  LDL.LU R5, [R1+0x18c] ;  /* 0x00018c0001057983 */ /* 0x000f680000300800 */
[----:B------:R-:W5:Y:S04]  /*17da0*/  LDL.LU R6, [R1+0x194] ;  /* 0x0001940001067983 */ /* 0x000f680000300800 */
[----:B------:R-:W5:Y:S04]  /*17db0*/  LDL.LU R7, [R1+0x1a0] ;  /* 0x0001a00001077983 */ /* 0x000f680000300800 */
[----:B------:R0:W-:Y:S04]  /*17dc0*/  STL [R1+0x103c], R8 ;  /* 0x00103c0801007387 */ /* 0x0001e80000100800 */
[----:B------:R1:W-:Y:S04]  /*17dd0*/  STL [R1+0x1028], R9 ;  /* 0x0010280901007387 */ /* 0x0003e80000100800 */
[----:B------:R1:W-:Y:S04]  /*17de0*/  STL [R1+0x1024], R10 ;  /* 0x0010240a01007387 */ /* 0x0003e80000100800 */
[----:B------:R1:W-:Y:S04]  /*17df0*/  STL [R1+0x1020], R11 ;  /* 0x0010200b01007387 */ /* 0x0003e80000100800 */
[----:B0-----:R-:W5:Y:S04]  /*17e00*/  LDL.LU R8, [R1+0x10] ;  /* 0x0000100001087983 */ /* 0x001f680000300800 */
[----:B-1----:R-:W5:Y:S04]  /*17e10*/  LDL.LU R9, [R1+0x14] ;  /* 0x0000140001097983 */ /* 0x002f680000300800 */
[----:B------:R-:W5:Y:S04]  /*17e20*/  LDL.LU R10, [R1+0x18] ;  /* 0x00001800010a7983 */ /* 0x000f680000300800 */
[----:B------:R-:W5:Y:S01]  /*17e30*/  LDL.LU R11, [R1+0x1c] ;  /* 0x00001c00010b7983 */ /* 0x000f620000300800 */
[----:B--2---:R-:W-:-:S03]  /*17e40*/  IMAD R16, R16, 0x100, R15 ;  /* 0x0000010010107824 */ /* 0x004fc600078e020f */
[----:B------:R-:W3:Y:S02]  /*17e50*/  LDL.LU R15, [R1+0x1090] ;  /* 0x00109000010f7983 */ /* 0x000ee40000300800 */
[----:B---3--:R-:W-:Y:S02]  /*17e60*/  IMAD R17, R17, 0x100, R15 ;  /* 0x0000010011117824 */ /* 0x008fe400078e020f */
[----:B------:R-:W4:Y:S02]  /*17e70*/  LDL.LU R15, [R1+0x108c] ;  /* 0x00108c00010f7983 */ /* 0x000f240000300800 */
[----:B----4-:R-:W-:Y:S02]  /*17e80*/  IMAD R18, R18, 0x100, R15 ;  /* 0x0000010012127824 */ /* 0x010fe400078e020f */
[----:B------:R-:W2:Y:S01]  /*17e90*/  LDL.LU R15, [R1+0x1088] ;  /* 0x00108800010f7983 */ /* 0x000ea20000300800 */
[----:B-----5:R-:W-:Y:S02]  /*17ea0*/  IMAD R4, R4, 0x100, R14 ;  /* 0x0000010004047824 */ /* 0x020fe400078e020e */
[----:B------:R-:W-:-:S02]  /*17eb0*/  IMAD R5, R5, 0x100, R13 ;  /* 0x0000010005057824 */ /* 0x000fc400078e020d */
[----:B------:R-:W-:Y:S02]  /*17ec0*/  IMAD R6, R6, 0x100, R12 ;  /* 0x0000010006067824 */ /* 0x000fe400078e020c */
[----:B--2---:R-:W-:Y:S02]  /*17ed0*/  IMAD R19, R19, 0x100, R15 ;  /* 0x0000010013137824 */ /* 0x004fe400078e020f */
[----:B------:R-:W2:Y:S04]  /*17ee0*/  LDL.LU R15, [R1+0x1084] ;  /* 0x00108400010f7983 */ /* 0x000ea80000300800 */
[----:B------:R-:W2:Y:S04]  /*17ef0*/  LDL.LU R14, [R1+0x1080] ;  /* 0x00108000010e7983 */ /* 0x000ea80000300800 */
[----:B------:R-:W2:Y:S04]  /*17f00*/  LDL.LU R13, [R1+0x107c] ;  /* 0x00107c00010d7983 */ /* 0x000ea80000300800 */
[----:B------:R-:W2:Y:S01]  /*17f10*/  LDL.LU R12, [R1+0x1078] ;  /* 0x00107800010c7983 */ /* 0x000ea20000300800 */
[----:B------:R-:W-:-:S02]  /*17f20*/  F2FP.F16.E4M3.UNPACK_B R16, R16 ;  /* 0x00000010ff10723e */ /* 0x000fc400020006ff */
[----:B------:R-:W-:Y:S02]  /*17f30*/  F2FP.F16.E4M3.UNPACK_B R17, R17 ;  /* 0x00000011ff11723e */ /* 0x000fe400020006ff */
[----:B------:R-:W-:Y:S02]  /*17f40*/  F2FP.F16.E4M3.UNPACK_B R18, R18 ;  /* 0x00000012ff12723e */ /* 0x000fe400020006ff */
[----:B------:R-:W-:-:S07]  /*17f50*/  F2FP.F16.E4M3.UNPACK_B R19, R19 ;  /* 0x00000013ff13723e */ /* 0x000fce00020006ff */
[----:B--2---:R-:W-:-:S15]  /*17f60*/  HMMA.16816.F32 R12, R16, R28, R12 ;  /* 0x0000001c100c723c */ /* 0x004fde000000180c */
[----:B------:R-:W-:-:S08]  /*17f70*/  NOP ;  /* 0x0000000000007918 */ /* 0x000fd00000000000 */
[----:B------:R-:W-:Y:S04]  /*17f80*/  STL.64 [R1+0x60], R12 ;  /* 0x0000600c01007387 */ /* 0x000fe80000100a00 */
[----:B------:R0:W-:Y:S04]  /*17f90*/  STL.64 [R1+0x68], R14 ;  /* 0x0000680e01007387 */ /* 0x0001e80000100a00 */
[----:B0-----:R-:W2:Y:S04]  /*17fa0*/  LDL.LU.64 R14, [R1+0x1070] ;  /* 0x00107000010e7983 */ /* 0x001ea80000300a00 */
[----:B------:R-:W2:Y:S01]  /*17fb0*/  LDL.LU.64 R12, [R1+0x1068] ;  /* 0x00106800010c7983 */ /* 0x000ea20000300a00 */
[----:B------:R-:W-:Y:S01]  /*17fc0*/  HMMA.16816.F32 R16, R16, R2, R8 ;  /* 0x000000021010723c */ /* 0x000fe20000001808 */
[----:B------:R-:W-:Y:S01]  /*17fd0*/  IMAD R7, R20, 0x100, R7 ;  /* 0x0000010014077824 */ /* 0x000fe200078e0207 */
[----:B------:R-:W-:-:S02]  /*17fe0*/  F2FP.F16.E4M3.UNPACK_B R4, R4 ;  /* 0x00000004ff04723e */ /* 0x000fc400020006ff */
[----:B------:R-:W-:Y:S02]  /*17ff0*/  F2FP.F16.E4M3.UNPACK_B R5, R5 ;  /* 0x00000005ff05723e */ /* 0x000fe400020006ff */
[----:B------:R-:W-:Y:S02]  /*18000*/  F2FP.F16.E4M3.UNPACK_B R6, R6 ;  /* 0x00000006ff06723e */ /* 0x000fe400020006ff */
[----:B------:R-:W-:Y:S01]  /*18010*/  F2FP.F16.E4M3.UNPACK_B R7, R7 ;  /* 0x00000007ff07723e */ /* 0x000fe200020006ff */
[----:B------:R-:W-:Y:S02]  /*18020*/  IMAD R20, R22, 0x100, R21 ;  /* 0x0000010016147824 */ /* 0x000fe400078e0215 */
[----:B------:R-:W-:-:S12]  /*18030*/  IMAD R21, R25, 0x100, R24 ;  /* 0x0000010019157824 */ /* 0x000fd800078e0218 */
[----:B------:R2:W-:Y:S01]  /*18040*/  STL.64 [R1+0x18], R18 ;  /* 0x0000181201007387 */ /* 0x0005e20000100a00 */
[----:B------:R-:W-:Y:S02]  /*18050*/  IMAD.MOV.U32 R9, RZ, RZ, R16 ;  /* 0x000000ffff097224 */ /* 0x000fe400078e0010 */
[----:B------:R-:W-:Y:S02]  /*18060*/  IMAD.MOV.U32 R10, RZ, RZ, R17 ;  /* 0x000000ffff0a7224 */ /* 0x000fe400078e0011 */
[----:B------:R-:W-:-:S03]  /*18070*/  IMAD R22, R27, 0x100, R26 ;  /* 0x000001001b167824 */ /* 0x000fc600078e021a */
[----:B------:R-:W-:Y:S04]  /*18080*/  STL [R1+0x1044], R10 ;  /* 0x0010440a01007387 */ /* 0x000fe80000100800 */
[----:B------:R-:W-:Y:S04]  /*18090*/  STL [R1+0x1040], R9 ;  /* 0x0010400901007387 */ /* 0x000fe80000100800 */
[----:B------:R-:W3:Y:S04]  /*180a0*/  LDL.LU R24, [R1+0x30] ;  /* 0x0000300001187983 */ /* 0x000ee80000300800 */
[----:B------:R-:W3:Y:S04]  /*180b0*/  LDL.LU R25, [R1+0x34] ;  /* 0x0000340001197983 */ /* 0x000ee80000300800 */
[----:B------:R-:W3:Y:S04]  /*180c0*/  LDL.LU R26, [R1+0x38] ;  /* 0x00003800011a7983 */ /* 0x000ee80000300800 */
[----:B------:R-:W3:Y:S01]  /*180d0*/  LDL.LU R27, [R1+0x3c] ;  /* 0x00003c00011b7983 */ /* 0x000ee20000300800 */
[----:B------:R-:W-:-:S03]  /*180e0*/  IMAD R23, R0, 0x100, R23 ;  /* 0x0000010000177824 */ /* 0x000fc600078e0217 */
[----:B------:R-:W4:Y:S04]  /*180f0*/  LDL.LU R0, [R1+0x204] ;  /* 0x0002040001007983 */ /* 0x000f280000300800 */
[----:B------:R-:W5:Y:S01]  /*18100*/  LDL.LU R11, [R1+0x20c] ;  /* 0x00020c00010b7983 */ /* 0x000f620000300800 */
[C---:B--2---:R-:W-:Y:S03]  /*18110*/  HMMA.16816.F32 R16, R4.reuse, R28, R12 ;  /* 0x0000001c0410723c */ /* 0x044fe6000000180c */
[----:B------:R-:W2:Y:S04]  /*18120*/  LDL R12, [R1+0x78] ;  /* 0x00007800010c7983 */ /* 0x000ea80000100800 */
[----:B------:R-:W4:Y:S04]  /*18130*/  LDL R13, [R1+0x7c] ;  /* 0x00007c00010d7983 */ /* 0x000f280000100800 */
[----:B------:R-:W5:Y:S04]  /*18140*/  LDL.LU R14, [R1+0x210] ;  /* 0x00021000010e7983 */ /* 0x000f680000300800 */
[----:B------:R-:W5:Y:S08]  /*18150*/  LDL.LU R15, [R1+0x214] ;  /* 0x00021400010f7983 */ /* 0x000f700000300800 */
[----:B------:R-:W-:Y:S04]  /*18160*/  STL [R1+0x100c], R19 ;  /* 0x00100c1301007387 */ /* 0x000fe80000100800 */
[----:B------:R-:W-:Y:S04]  /*18170*/  STL [R1+0x1038], R18 ;  /* 0x0010381201007387 */ /* 0x000fe80000100800 */
[----:B------:R0:W-:Y:S04]  /*18180*/  STL.64 [R1+0x1030], R16 ;  /* 0x0010301001007387 */ /* 0x0001e80000100a00 */
[----:B0-----:R-:W2:Y:S04]  /*18190*/  LDL.LU R16, [R1] ;  /* 0x0000000001107983 */ /* 0x001ea80000300800 */
[----:B------:R-:W2:Y:S04]  /*181a0*/  LDL.LU R17, [R1+0x4] ;  /* 0x0000040001117983 */ /* 0x000ea80000300800 */
[----:B------:R-:W4:Y:S04]  /*181b0*/  LDL.LU R18, [R1+0x8] ;  /* 0x0000080001127983 */ /* 0x000f280000300800 */
[----:B------:R-:W4:Y:S01]  /*181c0*/  LDL.LU R19, [R1+0xc] ;  /* 0x00000c0001137983 */ /* 0x000f220000300800 */
[----:B---3--:R-:W-:Y:S03]  /*181d0*/  HMMA.16816.F32 R4, R4, R2, R24 ;  /* 0x000000020404723c */ /* 0x008fe60000001818 */
[----:B----4-:R-:W-:Y:S04]  /*181e0*/  STL.64 [R1+0x1050], R18 ;  /* 0x0010501201007387 */ /* 0x010fe80000100a00 */
[----:B--2---:R0:W-:Y:S04]  /*181f0*/  STL.64 [R1+0x1048], R16 ;  /* 0x0010481001007387 */ /* 0x0041e80000100a00 */
[----:B0-----:R-:W2:Y:S04]  /*18200*/  LDL.LU R16, [R1+0x40] ;  /* 0x0000400001107983 */ /* 0x001ea80000300800 */
[----:B------:R-:W2:Y:S04]  /*18210*/  LDL.LU R17, [R1+0x44] ;  /* 0x0000440001117983 */ /* 0x000ea80000300800 */
[----:B------:R-:W2:Y:S04]  /*18220*/  LDL.LU R18, [R1+0x48] ;  /* 0x0000480001127983 */ /* 0x000ea80000300800 */
[----:B------:R-:W2:Y:S04]  /*18230*/  LDL.LU R19, [R1+0x4c] ;  /* 0x00004c0001137983 */ /* 0x000ea80000300800 */
[----:B------:R-:W3:Y:S04]  /*18240*/  LDL.LU R10, [R1+0x228] ;  /* 0x00022800010a7983 */ /* 0x000ee80000300800 */
[----:B------:R-:W4:Y:S04]  /*18250*/  LDL.LU R9, [R1+0x230] ;  /* 0x0002300001097983 */ /* 0x000f280000300800 */
[----:B------:R-:W4:Y:S04]  /*18260*/  LDL.LU R8, [R1+0x240] ;  /* 0x0002400001087983 */ /* 0x000f280000300800 */
[----:B------:R-:W2:Y:S04]  /*18270*/  LDL.LU R28, [R1+0x88] ;  /* 0x00008800011c7983 */ /* 0x000ea80000300800 */
[----:B------:R-:W3:Y:S04]  /*18280*/  LDL.LU R29, [R1+0x8c] ;  /* 0x00008c00011d7983 */ /* 0x000ee80000300800 */
[----:B------:R-:W4:Y:S04]  /*18290*/  LDL.LU.64 R26, [R1+0x1060] ;  /* 0x00106000011a7983 */ /* 0x000f280000300a00 */
[----:B------:R-:W4:Y:S04]  /*182a0*/  LDL.LU.64 R24, [R1+0x1058] ;  /* 0x0010580001187983 */ /* 0x000f280000300a00 */
[----:B------:R-:W2:Y:S04]  /*182b0*/  LDL.LU R2, [R1+0x208] ;  /* 0x0002080001027983 */ /* 0x000ea80000300800 */
[----:B------:R-:W3:Y:S01]  /*182c0*/  LDL.LU R3, [R1+0x218] ;  /* 0x0002180001037983 */ /* 0x000ee20000300800 */
[----:B------:R-:W-:-:S02]  /*182d0*/  F2FP.F16.E4M3.UNPACK_B R20, R20 ;  /* 0x00000014ff14723e */ /* 0x000fc400020006ff */
[----:B------:R-:W-:Y:S02]  /*182e0*/  F2FP.F16.E4M3.UNPACK_B R21, R21 ;  /* 0x00000015ff15723e */ /* 0x000fe400020006ff */
[----:B------:R-:W-:Y:S02]  /*182f0*/  F2FP.F16.E4M3.UNPACK_B R22, R22 ;  /* 0x00000016ff16723e */ /* 0x000fe400020006ff */
[----:B------:R-:W-:Y:S02]  /*18300*/  F2FP.F16.E4M3.UNPACK_B R23, R23 ;  /* 0x00000017ff17723e */ /* 0x000fe400020006ff */
[----:B------:R-:W-:Y:S02]  /*18310*/  F2FP.F16.E4M3.UNPACK_B R12, R12 ;  /* 0x0000000cff0c723e */ /* 0x000fe400020006ff */
[----:B------:R-:W-:Y:S01]  /*18320*/  F2FP.F16.E4M3.UNPACK_B R13, R13 ;  /* 0x0000000dff0d723e */ /* 0x000fe200020006ff */
[----:B------:R0:W-:Y:S01]  /*18330*/  STL [R1+0x1008], R7 ;  /* 0x0010080701007387 */ /* 0x0001e20000100800 */
[----:B-----5:R-:W-:-:S03]  /*18340*/  IMAD R14, R11, 0x100, R14 ;  /* 0x000001000b0e7824 */ /* 0x020fc600078e020e */
[----:B0-----:R-:W5:Y:S04]  /*18350*/  LDL.LU R7, [R1+0x21c] ;  /* 0x00021c0001077983 */ /* 0x001f680000300800 */
[----:B------:R-:W5:Y:S01]  /*18360*/  LDL.LU R11, [R1+0x250] ;  /* 0x00025000010b7983 */ /* 0x000f620000300800 */
[----:B----4-:R-:W-:Y:S01]  /*18370*/  HMMA.16816.F32 R24, R20, R12, R24 ;  /* 0x0000000c1418723c */ /* 0x010fe20000001818 */
[----:B--2---:R-:W-:Y:S01]  /*18380*/  IMAD R0, R0, 0x100, R2 ;  /* 0x0000010000007824 */ /* 0x004fe200078e0202 */
[----:B------:R-:W-:Y:S01]  /*18390*/  F2FP.F16.E4M3.UNPACK_B R2, R28 ;  /* 0x0000001cff02723e */ /* 0x000fe200020006ff */
[----:B------:R0:W-:Y:S01]  /*183a0*/  STL [R1+0x1000], R28 ;  /* 0x0010001c01007387 */ /* 0x0001e20000100800 */
[----:B---3--:R-:W-:Y:S01]  /*183b0*/  IMAD R15, R15, 0x100, R3 ;  /* 0x000001000f0f7824 */ /* 0x008fe200078e0203 */
[----:B------:R-:W-:-:S02]  /*183c0*/  F2FP.F16.E4M3.UNPACK_B R3, R29 ;  /* 0x0000001dff03723e */ /* 0x000fc400020006ff */
[----:B0-----:R-:W2:Y:S04]  /*183d0*/  LDL.LU R28, [R1+0x234] ;  /* 0x00023400011c7983 */ /* 0x001ea80000300800 */
[----:B------:R0:W-:Y:S04]  /*183e0*/  STL [R1+0x1004], R29 ;  /* 0x0010041d01007387 */ /* 0x0001e80000100800 */
[----:B0-----:R-:W2:Y:S08]  /*183f0*/  LDL.LU R29, [R1+0x238] ;  /* 0x00023800011d7983 */ /* 0x001eb00000300800 */
[----:B------:R-:W-:Y:S04]  /*18400*/  STL.64 [R1+0x20], R24 ;  /* 0x0000201801007387 */ /* 0x000fe80000100a00 */
[----:B------:R0:W-:Y:S04]  /*18410*/  STL.64 [R1+0x28], R26 ;  /* 0x0000281a01007387 */ /* 0x0001e80000100a00 */
[----:B0-----:R-:W5:Y:S01]  /*18420*/  LDL.LU R27, [R1+0x220] ;  /* 0x00022000011b7983 */ /* 0x001f620000300800 */
[----:B------:R-:W-:Y:S01]  /*18430*/  HMMA.16816.F32 R20, R20, R2, R16 ;  /* 0x000000021414723c */ /* 0x000fe20000001810 */
[----:B------:R-:W-:-:S02]  /*18440*/  F2FP.F16.E4M3.UNPACK_B R24, R0 ;  /* 0x00000000ff18723e */ /* 0x000fc400020006ff */
[----:B------:R-:W-:Y:S02]  /*18450*/  F2FP.F16.E4M3.UNPACK_B R25, R14 ;  /* 0x0000000eff19723e */ /* 0x000fe400020006ff */
[----:B------:R-:W-:Y:S01]  /*18460*/  F2FP.F16.E4M3.UNPACK_B R26, R15 ;  /* 0x0000000fff1a723e */ /* 0x000fe200020006ff */
[----:B-----5:R-:W-:Y:S02]  /*18470*/  IMAD R27, R7, 0x100, R27 ;  /* 0x00000100071b7824 */ /* 0x020fe400078e021b */
[----:B------:R-:W3:Y:S04]  /*18480*/  LDL.LU R7, [R1+0x25c] ;  /* 0x00025c0001077983 */ /* 0x000ee80000300800 */
[----:B------:R-:W4:Y:S04]  /*18490*/  LDL.LU R0, [R1+0x24c] ;  /* 0x00024c0001007983 */ /* 0x000f280000300800 */
[----:B------:R-:W5:Y:S04]  /*184a0*/  LDL.LU R14, [R1+0x244] ;  /* 0x00024400010e7983 */ /* 0x000f680000300800 */
[----:B------:R-:W3:Y:S04]  /*184b0*/  LDL.LU R15, [R1+0x260] ;  /* 0x00026000010f7983 */ /* 0x000ee80000300800 */
[----:B------:R-:W2:Y:S04]  /*184c0*/  LDL.LU.64 R18, [R1+0x1050] ;  /* 0x0010500001127983 */ /* 0x000ea80000300a00 */
[----:B------:R-:W2:Y:S04]  /*184d0*/  LDL.LU.64 R16, [R1+0x1048] ;  /* 0x0010480001107983 */ /* 0x000ea80000300a00 */
[----:B------:R0:W-:Y:S04]  /*184e0*/  STL.64 [R1+0x30], R20 ;  /* 0x0000301401007387 */ /* 0x0001e80000100a00 */
[----:B------:R1:W-:Y:S04]  /*184f0*/  STL.64 [R1+0x38], R22 ;  /* 0x0000381601007387 */ /* 0x0003e80000100a00 */
[----:B0-----:R-:W4:Y:S04]  /*18500*/  LDL.LU R20, [R1+0x224] ;  /* 0x0002240001147983 */ /* 0x001f280000300800 */
[----:B------:R-:W5:Y:S04]  /*18510*/  LDL.LU R21, [R1+0x22c] ;  /* 0x00022c0001157983 */ /* 0x000f680000300800 */
[----:B-1----:R-:W3:Y:S04]  /*18520*/  LDL.LU R22, [R1+0x23c] ;  /* 0x00023c0001167983 */ /* 0x002ee80000300800 */
[----:B------:R-:W3:Y:S01]  /*18530*/  LDL.LU R23, [R1+0x248] ;  /* 0x0002480001177983 */ /* 0x000ee20000300800 */
[----:B------:R-:W-:-:S07]  /*18540*/  F2FP.F16.E4M3.UNPACK_B R27, R27 ;  /* 0x0000001bff1b723e */ /* 0x000fce00020006ff */
[----:B--2---:R-:W-:Y:S01]  /*18550*/  HMMA.16816.F32 R16, R24, R12, R16 ;  /* 0x0000000c1810723c */ /* 0x004fe20000001810 */
[----:B----4-:R-:W-:Y:S02]  /*18560*/  IMAD R20, R20, 0x100, R10 ;  /* 0x0000010014147824 */ /* 0x010fe400078e020a */
[----:B-----5:R-:W-:Y:S01]  /*18570*/  IMAD R21, R21, 0x100, R9 ;  /* 0x0000010015157824 */ /* 0x020fe200078e0209 */
[----:B------:R-:W2:Y:S04]  /*18580*/  LDL.LU R10, [R1+0x1044] ;  /* 0x00104400010a7983 */ /* 0x000ea80000300800 */
[----:B------:R-:W4:Y:S01]  /*18590*/  LDL.LU R9, [R1+0x1040] ;  /* 0x0010400001097983 */ /* 0x000f220000300800 */
[----:B---3--:R-:W-:Y:S02]  /*185a0*/  IMAD R22, R22, 0x100, R8 ;  /* 0x0000010016167824 */ /* 0x008fe400078e0208 */
[----:B------:R-:W-:Y:S01]  /*185b0*/  IMAD R23, R14, 0x100, R23 ;  /* 0x000001000e177824 */ /* 0x000fe200078e0217 */
[----:B------:R-:W3:Y:S01]  /*185c0*/  LDL.LU R8, [R1+0x103c] ;  /* 0x00103c0001087983 */ /* 0x000ee20000300800 */
[----:B------:R-:W-:-:S10]  /*185d0*/  IMAD R14, R28, 0x100, R29 ;  /* 0x000001001c0e7824 */ /* 0x000fd400078e021d */
[----:B------:R0:W-:Y:S01]  /*185e0*/  STL.64 [R1+0x50], R16 ;  /* 0x0000501001007387 */ /* 0x0001e20000100a00 */
[----:B------:R-:W-:-:S03]  /*185f0*/  IMAD.MOV.U32 R29, RZ, RZ, R18 ;  /* 0x000000ffff1d7224 */ /* 0x000fc600078e0012 */
[----:B------:R-:W5:Y:S01]  /*18600*/  LDL.LU R18, [R1+0x1038] ;  /* 0x0010380001127983 */ /* 0x000f620000300800 */
[----:B------:R-:W-:-:S03]  /*18610*/  IMAD.MOV.U32 R28, RZ, RZ, R19 ;  /* 0x000000ffff1c7224 */ /* 0x000fc600078e0013 */
[----:B0-----:R-:W2:Y:S04]  /*18620*/  LDL.LU.64 R16, [R1+0x1030] ;  /* 0x0010300001107983 */ /* 0x001ea80000300a00 */
[----:B------:R-:W5:Y:S01]  /*18630*/  LDL.LU R19, [R1+0x268] ;  /* 0x0002680001137983 */ /* 0x000f620000300800 */
[----:B------:R-:W-:-:S03]  /*18640*/  IMAD R0, R0, 0x100, R11 ;  /* 0x0000010000007824 */ /* 0x000fc600078e020b */
[----:B-----5:R-:W-:Y:S04]  /*18650*/  STL.64 [R1+0x1018], R18 ;  /* 0x0010181201007387 */ /* 0x020fe80000100a00 */
[----:B--2---:R4:W-:Y:S02]  /*18660*/  STL.64 [R1+0x1010], R16 ;  /* 0x0010101001007387 */ /* 0x0049e40000100a00 */
[----:B----4-:R-:W-:Y:S02]  /*18670*/  IMAD.MOV.U32 R16, RZ, RZ, R9 ;  /* 0x000000ffff107224 */ /* 0x010fe400078e0009 */
[----:B------:R-:W-:Y:S01]  /*18680*/  IMAD.MOV.U32 R17, RZ, RZ, R10 ;  /* 0x000000ffff117224 */ /* 0x000fe200078e000a */
[----:B------:R-:W3:Y:S04]  /*18690*/  LDL.LU R9, [R1+0x1028] ;  /* 0x0010280001097983 */ /* 0x000ee80000300800 */
[----:B------:R-:W3:Y:S04]  /*186a0*/  LDL.LU R10, [R1+0x1024] ;  /* 0x00102400010a7983 */ /* 0x000ee80000300800 */
[----:B------:R-:W2:Y:S04]  /*186b0*/  LDL.LU R18, [R1+0x18] ;  /* 0x0000180001127983 */ /* 0x000ea80000300800 */
[----:B------:R-:W2:Y:S04]  /*186c0*/  LDL.LU R19, [R1+0x1c] ;  /* 0x00001c0001137983 */ /* 0x000ea80000300800 */
[----:B------:R-:W3:Y:S02]  /*186d0*/  LDL.LU R11, [R1+0x1020] ;  /* 0x00102000010b7983 */ /* 0x000ee40000300800 */
[----:B---3--:R-:W-:Y:S02]  /*186e0*/  HMMA.16816.F32 R24, R24, R2, R8 ;  /* 0x000000021818723c */ /* 0x008fe40000001808 */
[----:B------:R-:W3:Y:S04]  /*186f0*/  LDL.LU R10, [R1+0x258] ;  /* 0x00025800010a7983 */ /* 0x000ee80000300800 */
[----:B------:R-:W3:-:S15]  /*18700*/  LDL.LU R11, [R1+0x254] ;  /* 0x00025400010b7983 */ /* 0x000ede0000300800 */
[----:B------:R-:W-:-:S02]  /*18710*/  NOP ;  /* 0x0000000000007918 */ /* 0x000fc40000000000 */
[----:B------:R0:W-:Y:S04]  /*18720*/  STL.64 [R1], R24 ;  /* 0x0000001801007387 */ /* 0x0001e80000100a00 */
[----:B------:R1:W-:Y:S04]  /*18730*/  STL.64 [R1+0x8], R26 ;  /* 0x0000081a01007387 */ /* 0x0003e80000100a00 */
[----:B0-----:R-:W4:Y:S04]  /*18740*/  LDL.LU R24, [R1+0x60] ;  /* 0x0000600001187983 */ /* 0x001f280000300800 */
[----:B------:R-:W4:Y:S04]  /*18750*/  LDL.LU R25, [R1+0x64] ;  /* 0x0000640001197983 */ /* 0x000f280000300800 */
[----:B-1----:R-:W4:Y:S04]  /*18760*/  LDL.LU R26, [R1+0x68] ;  /* 0x00006800011a7983 */ /* 0x002f280000300800 */
[----:B------:R-:W4:Y:S01]  /*18770*/  LDL.LU R27, [R1+0x6c] ;  /* 0x00006c00011b7983 */ /* 0x000f220000300800 */
[----:B------:R-:W-:-:S02]  /*18780*/  F2FP.F16.E4M3.UNPACK_B R20, R20 ;  /* 0x00000014ff14723e */ /* 0x000fc400020006ff */
[----:B------:R-:W-:Y:S02]  /*18790*/  F2FP.F16.E4M3.UNPACK_B R21, R21 ;  /* 0x00000015ff15723e */ /* 0x000fe400020006ff */
[----:B------:R-:W-:Y:S02]  /*187a0*/  F2FP.F16.E4M3.UNPACK_B R22, R22 ;  /* 0x00000016ff16723e */ /* 0x000fe400020006ff */
[----:B------:R-:W-:Y:S02]  /*187b0*/  F2FP.F16.E4M3.UNPACK_B R23, R23 ;  /* 0x00000017ff17723e */ /* 0x000fe400020006ff */
[----:B------:R-:W-:Y:S02]  /*187c0*/  F2FP.F16.E4M3.UNPACK_B R8, R14 ;  /* 0x0000000eff08723e */ /* 0x000fe400020006ff */
[----:B------:R-:W-:Y:S01]  /*187d0*/  F2FP.F16.E4M3.UNPACK_B R9, R0 ;  /* 0x00000000ff09723e */ /* 0x000fe200020006ff */
[----:B---3--:R-:W-:Y:S02]  /*187e0*/  IMAD R10, R11, 0x100, R10 ;  /* 0x000001000b0a7824 */ /* 0x008fe400078e020a */
[----:B------:R-:W-:-:S02]  /*187f0*/  IMAD R11, R7, 0x100, R15 ;  /* 0x00000100070b7824 */ /* 0x000fc400078e020f */
[----:B------:R-:W3:Y:S04]  /*18800*/  LDL.LU R7, [R1+0x270] ;  /* 0x0002700001077983 */ /* 0x000ee80000300800 */
[----:B------:R-:W5:Y:S04]  /*18810*/  LDL.LU R15, [R1+0x29c] ;  /* 0x00029c00010f7983 */ /* 0x000f680000300800 */
[----:B------:R-:W5:Y:S04]  /*18820*/  LDL.LU R14, [R1+0x294] ;  /* 0x00029400010e7983 */ /* 0x000f680000300800 */
[----:B------:R-:W5:Y:S01]  /*18830*/  LDL.LU R0, [R1+0xf0] ;  /* 0x0000f00001007983 */ /* 0x000f620000300800 */
[C---:B----4-:R-:W-:Y:S06]  /*18840*/  HMMA.16816.F32 R24, R20.reuse, R12, R24 ;  /* 0x0000000c1418723c */ /* 0x050fec0000001818 */
[----:B--2---:R-:W-:-:S15]  /*18850*/  HMMA.16816.F32 R20, R20, R2, R16 ;  /* 0x000000021414723c */ /* 0x004fde0000001810 */
[----:B------:R-:W-:-:S02]  /*18860*/  NOP ;  /* 0x0000000000007918 */ /* 0x000fc40000000000 */
[----:B------:R0:W-:Y:S04]  /*18870*/  STL [R1+0xfd0], R24 ;  /* 0x000fd01801007387 */ /* 0x0001e80000100800 */
[----:B0-----:R-:W5:Y:S04]  /*18880*/  LDL.LU R24, [R1+0x2a0] ;  /* 0x0002a00001187983 */ /* 0x001f680000300800 */
[----:B------:R0:W-:Y:S04]  /*18890*/  STL [R1+0xfac], R25 ;  /* 0x000fac1901007387 */ /* 0x0001e80000100800 */
[----:B0-----:R-:W2:Y:S04]  /*188a0*/  LDL.LU R25, [R1+0x298] ;  /* 0x0002980001197983 */ /* 0x001ea80000300800 */
[----:B------:R0:W-:Y:S04]  /*188b0*/  STL [R1+0xfa8], R26 ;  /* 0x000fa81a01007387 */ /* 0x0001e80000100800 */
[----:B0-----:R-:W4:Y:S04]  /*188c0*/  LDL.LU R26, [R1+0x7c] ;  /* 0x00007c00011a7983 */ /* 0x001f280000300800 */
[----:B------:R0:W-:Y:S04]  /*188d0*/  STL [R1+0xfa4], R27 ;  /* 0x000fa41b01007387 */ /* 0x0001e80000100800 */
[----:B0-----:R-:W2:Y:S04]  /*188e0*/  LDL.LU R27, [R1+0x78] ;  /* 0x00007800011b7983 */ /* 0x001ea80000300800 */
[----:B------:R-:W3:Y:S04]  /*188f0*/  LDL.LU.64 R18, [R1+0x1018] ;  /* 0x0010180001127983 */ /* 0x000ee80000300a00 */
[----:B------:R-:W5:Y:S04]  /*18900*/  LDL.LU.64 R16, [R1+0x1010] ;  /* 0x0010100001107983 */ /* 0x000f680000300a00 */
[----:B------:R0:W-:Y:S04]  /*18910*/  STL.64 [R1+0x10], R20 ;  /* 0x0000101401007387 */ /* 0x0001e80000100a00 */
[----:B------:R1:W-:Y:S04]  /*18920*/  STL.64 [R1+0x18], R22 ;  /* 0x0000181601007387 */ /* 0x0003e80000100a00 */
[----:B0-----:R-:W3:Y:S04]  /*18930*/  LDL.LU R20, [R1+0x264] ;  /* 0x0002640001147983 */ /* 0x001ee80000300800 */
[----:B------:R-:W4:Y:S04]  /*18940*/  LDL.LU R21, [R1+0x26c] ;  /* 0x00026c0001157983 */ /* 0x000f280000300800 */
[----:B-1----:R-:W2:Y:S04]  /*18950*/  LDL.LU R22, [R1+0x27c] ;  /* 0x00027c0001167983 */ /* 0x002ea80000300800 */
[----:B------:R-:W2:Y:S01]  /*18960*/  LDL.LU R23, [R1+0x28c] ;  /* 0x00028c0001177983 */ /* 0x000ea20000300800 */
[----:B------:R-:W-:-:S02]  /*18970*/  F2FP.F16.E4M3.UNPACK_B R10, R10 ;  /* 0x0000000aff0a723e */ /* 0x000fc400020006ff */
[----:B------:R-:W-:Y:S01]  /*18980*/  F2FP.F16.E4M3.UNPACK_B R11, R11 ;  /* 0x0000000bff0b723e */ /* 0x000fe200020006ff */
[----:B---3--:R-:W-:Y:S02]  /*18990*/  IMAD R20, R20, 0x100, R19 ;  /* 0x0000010014147824 */ /* 0x008fe400078e0213 */
[----:B------:R-:W5:Y:S01]  /*189a0*/  LDL.LU R19, [R1+0x100c] ;  /* 0x00100c0001137983 */ /* 0x000f620000300800 */
[----:B----4-:R-:W-:-:S03]  /*189b0*/  IMAD R21, R21, 0x100, R7 ;  /* 0x0000010015157824 */ /* 0x010fc600078e0207 */
[----:B-----5:R-:W-:Y:S01]  /*189c0*/  HMMA.16816.F32 R16, R8, R12, R16 ;  /* 0x0000000c0810723c */ /* 0x020fe20000001810 */
[----:B------:R-:W3:Y:S04]  /*189d0*/  LDL.LU R12, [R1+0x274] ;  /* 0x00027400010c7983 */ /* 0x000ee80000300800 */
[----:B------:R-:W4:-:S15]  /*189e0*/  LDL.LU R13, [R1+0x284] ;  /* 0x00028400010d7983 */ /* 0x000f1e0000300800 */
[----:B------:R-:W-:-:S03]  /*189f0*/  NOP ;  /* 0x0000000000007918 */ /* 0x000fc60000000000 */
[----:B------:R0:W-:Y:S04]  /*18a00*/  STL [R1+0xfa0], R16 ;  /* 0x000fa01001007387 */ /* 0x0001e80000100800 */
[----:B0-----:R-:W4:Y:S04]  /*18a10*/  LDL.LU R16, [R1+0x288] ;  /* 0x0002880001107983 */ /* 0x001f280000300800 */
[----:B------:R0:W-:Y:S04]  /*18a20*/  STL [R1+0xf9c], R17 ;  /* 0x000f9c1101007387 */ /* 0x0001e80000100800 */
[----:B0-----:R-:W3:Y:S04]  /*18a30*/  LDL.LU R17, [R1+0x278] ;  /* 0x0002780001117983 */ /* 0x001ee80000300800 */
[----:B------:R0:W-:Y:S04]  /*18a40*/  STL [R1+0xf98], R18 ;  /* 0x000f981201007387 */ /* 0x0001e80000100800 */
[----:B0-----:R-:W2:Y:S04]  /*18a50*/  LDL.LU R18, [R1+0x290] ;  /* 0x0002900001127983 */ /* 0x001ea80000300800 */
[----:B------:R0:W-:Y:S04]  /*18a60*/  STL [R1+0xf94], R19 ;  /* 0x000f941301007387 */ /* 0x0001e80000100800 */
[----:B0-----:R-:W5:Y:S04]  /*18a70*/  LDL.LU R19, [R1+0x280] ;  /* 0x0002800001137983 */ /* 0x001f680000300800 */
[----:B------:R-:W3:Y:S01]  /*18a80*/  LDL.LU R7, [R1+0x1008] ;  /* 0x0010080001077983 */ /* 0x000ee20000300800 */
[----:B------:R-:W-:-:S02]  /*18a90*/  IMAD R15, R15, 0x100, R24 ;  /* 0x000001000f0f7824 */ /* 0x000fc400078e0218 */
[----:B----4-:R-:W-:Y:S01]  /*18aa0*/  IMAD R13, R13, 0x100, R16 ;  /* 0x000001000d0d7824 */ /* 0x010fe200078e0210 */
[----:B---3--:R-:W-:Y:S01]  /*18ab0*/  HMMA.16816.F32 R8, R8, R2, R4 ;  /* 0x000000020808723c */ /* 0x008fe20000001804 */
[----:B------:R-:W-:Y:S02]  /*18ac0*/  IMAD R12, R12, 0x100, R17 ;  /* 0x000001000c0c7824 */ /* 0x000fe400078e0211 */
[----:B--2---:R-:W-:Y:S02]  /*18ad0*/  IMAD R23, R23, 0x100, R18 ;  /* 0x0000010017177824 */ /* 0x004fe400078e0212 */
[----:B-----5:R-:W-:-:S15]  /*18ae0*/  IMAD R22, R22, 0x100, R19 ;  /* 0x0000010016167824 */ /* 0x020fde00078e0213 */
[----:B------:R-:W-:-:S03]  /*18af0*/  NOP ;  /* 0x0000000000007918 */ /* 0x000fc60000000000 */
[----:B------:R-:W-:Y:S04]  /*18b00*/  STL.64 [R1+0xfb8], R10 ;  /* 0x000fb80a01007387 */ /* 0x000fe80000100a00 */
[----:B------:R0:W-:Y:S04]  /*18b10*/  STL.64 [R1+0xfb0], R8 ;  /* 0x000fb00801007387 */ /* 0x0001e80000100a00 */
[----:B------:R-:W2:Y:S04]  /*18b20*/  LDL.LU R16, [R1+0x20] ;  /* 0x0000200001107983 */ /* 0x000ea80000300800 */
[----:B------:R-:W2:Y:S04]  /*18b30*/  LDL.LU R17, [R1+0x24] ;  /* 0x0000240001117983 */ /* 0x000ea80000300800 */
[----:B------:R-:W2:Y:S04]  /*18b40*/  LDL.LU R18, [R1+0x28] ;  /* 0x0000280001127983 */ /* 0x000ea80000300800 */
[----:B------:R-:W2:Y:S04]  /*18b50*/  LDL.LU R19, [R1+0x2c] ;  /* 0x00002c0001137983 */ /* 0x000ea80000300800 */
[----:B0-----:R-:W3:Y:S04]  /*18b60*/  LDL.LU R8, [R1] ;  /* 0x0000000001087983 */ /* 0x001ee80000300800 */
[----:B------:R-:W3:Y:S04]  /*18b70*/  LDL.LU R9, [R1+0x4] ;  /* 0x0000040001097983 */ /* 0x000ee80000300800 */
[----:B------:R-:W4:Y:S04]  /*18b80*/  LDL.LU R10, [R1+0x8] ;  /* 0x00000800010a7983 */ /* 0x000f280000300800 */
[----:B------:R-:W4:Y:S04]  /*18b90*/  LDL.LU R11, [R1+0xc] ;  /* 0x00000c00010b7983 */ /* 0x000f280000300800 */
[----:B------:R-:W5:Y:S04]  /*18ba0*/  LDL.LU R24, [R1+0x2c0] ;  /* 0x0002c00001187983 */ /* 0x000f680000300800 */
[----:B-----5:R0:W-:Y:S04]  /*18bb0*/  STL [R1+0xfd4], R24 ;  /* 0x000fd41801007387 */ /* 0x0201e80000100800 */
[----:B0-----:R-:W5:Y:S04]  /*18bc0*/  LDL.LU R24, [R1+0x2b8] ;  /* 0x0002b80001187983 */ /* 0x001f680000300800 */
[----:B-----5:R0:W-:Y:S04]  /*18bd0*/  STL [R1+0xfd8], R24 ;  /* 0x000fd81801007387 */ /* 0x0201e80000100800 */
[----:B0-----:R-:W5:Y:S04]  /*18be0*/  LDL.LU R24, [R1+0x2b0] ;  /* 0x0002b00001187983 */ /* 0x001f680000300800 */
[----:B-----5:R0:W-:Y:S04]  /*18bf0*/  STL [R1+0xfdc], R24 ;  /* 0x000fdc1801007387 */ /* 0x0201e80000100800 */
[----:B0-----:R-:W5:Y:S04]  /*18c00*/  LDL.LU R24, [R1+0x2a8] ;  /* 0x0002a80001187983 */ /* 0x001f680000300800 */
[----:B----4-:R-:W-:Y:S04]  /*18c10*/  STL.64 [R1+0xfc8], R10 ;  /* 0x000fc80a01007387 */ /* 0x010fe80000100a00 */
[----:B---3--:R0:W-:Y:S04]  /*18c20*/  STL.64 [R1+0xfc0], R8 ;  /* 0x000fc00801007387 */ /* 0x0081e80000100a00 */
[----:B0-----:R-:W3:Y:S04]  /*18c30*/  LDL.LU R8, [R1+0x50] ;  /* 0x0000500001087983 */ /* 0x001ee80000300800 */
[----:B------:R-:W3:Y:S01]  /*18c40*/  LDL.LU R9, [R1+0x54] ;  /* 0x0000540001097983 */ /* 0x000ee20000300800 */
[----:B------:R-:W-:-:S02]  /*18c50*/  IMAD.MOV.U32 R10, RZ, RZ, R29 ;  /* 0x000000ffff0a7224 */ /* 0x000fc400078e001d */
[----:B------:R-:W-:Y:S01]  /*18c60*/  IMAD.MOV.U32 R11, RZ, RZ, R28 ;  /* 0x000000ffff0b7224 */ /* 0x000fe200078e001c */
[----:B------:R-:W4:Y:S04]  /*18c70*/  LDL.LU R29, [R1+0x1004] ;  /* 0x00100400011d7983 */ /* 0x000f280000300800 */
[----:B------:R-:W5:Y:S04]  /*18c80*/  LDL.LU R28, [R1+0x1000] ;  /* 0x00100000011c7983 */ /* 0x000f680000300800 */
[----:B------:R-:W-:Y:S04]  /*18c90*/  STL.64 [R1+0xfe8], R10 ;  /* 0x000fe80a01007387 */ /* 0x000fe80000100a00 */
[----:B---3--:R0:W-:Y:S04]  /*18ca0*/  STL.64 [R1+0xfe0], R8 ;  /* 0x000fe00801007387 */ /* 0x0081e80000100a00 */
[----:B0-----:R-:W3:Y:S04]  /*18cb0*/  LDL.LU R8, [R1+0x30] ;  /* 0x0000300001087983 */ /* 0x001ee80000300800 */
[----:B------:R-:W3:Y:S04]  /*18cc0*/  LDL.LU R9, [R1+0x34] ;  /* 0x0000340001097983 */ /* 0x000ee80000300800 */
[----:B------:R-:W2:Y:S04]  /*18cd0*/  LDL.LU R10, [R1+0x38] ;  /* 0x00003800010a7983 */ /* 0x000ea80000300800 */
[----:B------:R-:W2:Y:S01]  /*18ce0*/  LDL.LU R11, [R1+0x3c] ;  /* 0x00003c00010b7983 */ /* 0x000ea20000300800 */
[----:B------:R-:W-:-:S02]  /*18cf0*/  LOP3.LUT R0, R0, 0x40, RZ, 0x3c, !PT ;  /* 0x0000004000007812 */ /* 0x000fc400078e3cff */
[----:B------:R-:W-:Y:S02]  /*18d00*/  F2FP.F16.E4M3.UNPACK_B R4, R27.H1 ;  /* 0x0000001bff04723e */ /* 0x000fe400030006ff */
[----:B------:R-:W-:Y:S02]  /*18d10*/  F2FP.F16.E4M3.UNPACK_B R5, R26.H1 ;  /* 0x0000001aff05723e */ /* 0x000fe400030006ff */
[----:B------:R-:W-:Y:S02]  /*18d20*/  F2FP.F16.E4M3.UNPACK_B R20, R20 ;  /* 0x00000014ff14723e */ /* 0x000fe400020006ff */
[----:B------:R-:W-:Y:S02]  /*18d30*/  F2FP.F16.E4M3.UNPACK_B R21, R21 ;  /* 0x00000015ff15723e */ /* 0x000fe400020006ff */
[----:B------:R-:W-:Y:S02]  /*18d40*/  F2FP.F16.E4M3.UNPACK_B R22, R22 ;  /* 0x00000016ff16723e */ /* 0x000fe400020006ff */
[----:B------:R-:W-:Y:S01]  /*18d50*/  F2FP.F16.E4M3.UNPACK_B R23, R23 ;  /* 0x00000017ff17723e */ /* 0x000fe200020006ff */
[----:B------:R-:W-:Y:S01]  /*18d60*/  IMAD R14, R14, 0x100, R25 ;  /* 0x000001000e0e7824 */ /* 0x000fe200078e0219 */
[----:B--2---:R-:W-:Y:S04]  /*18d70*/  STL.64 [R1+0xff8], R10 ;  /* 0x000ff80a01007387 */ /* 0x004fe80000100a00 */
[----:B---3--:R-:W-:Y:S04]  /*18d80*/  STL.64 [R1+0xff0], R8 ;  /* 0x000ff00801007387 */ /* 0x008fe80000100a00 */
[----:B------:R-:W0:Y:S04]  /*18d90*/  LDSM.16.M88.4 R8, [R0+UR4] ;  /* 0x000000040008783b */ /* 0x000e280008000200 */
[----:B------:R-:W2:Y:S04]  /*18da0*/  LDL.LU R25, [R1+0x2c8] ;  /* 0x0002c80001197983 */ /* 0x000ea80000300800 */
[----:B------:R-:W3:Y:S04]  /*18db0*/  LDL.LU R26, [R1+0x2d0] ;  /* 0x0002d000011a7983 */ /* 0x000ee80000300800 */
[----:B0-----:R-:W-:Y:S04]  /*18dc0*/  STL.64 [R1+0x90], R8 ;  /* 0x0000900801007387 */ /* 0x001fe80000100a00 */
[----:B------:R0:W-:Y:S04]  /*18dd0*/  STL.64 [R1+0x98], R10 ;  /* 0x0000980a01007387 */ /* 0x0001e80000100a00 */
[----:B------:R-:W3:Y:S01]  /*18de0*/  LDL.LU R27, [R1+0x2d8] ;  /* 0x0002d800011b7983 */ /* 0x000ee20000300800 */
[----:B0-----:R-:W-:Y:S03]  /*18df0*/  HMMA.16816.F32 R8, R20, R4, R16 ;  /* 0x000000041408723c */ /* 0x001fe60000001810 */
[----:B------:R-:W3:-:S15]  /*18e00*/  LDL.LU R16, [R1+0x2e0] ;  /* 0x0002e00001107983 */ /* 0x000ede0000300800 */
[----:B------:R-:W-:-:S05]  /*18e10*/  NOP ;  /* 0x0000000000007918 */ /* 0x000fca0000000000 */
[----:B------:R-:W-:Y:S04]  /*18e20*/  STL.64 [R1+0x20], R8 ;  /* 0x0000200801007387 */ /* 0x000fe80000100a00 */
[----:B------:R-:W-:Y:S04]  /*18e30*/  STL.64 [R1+0x28], R10 ;  /* 0x0000280a01007387 */ /* 0x000fe80000100a00 */
[----:B------:R-:W0:Y:S04]  /*18e40*/  LDSM.16.M88.4 R8, [R0+UR4+0x400] ;  /* 0x000400040008783b */ /* 0x000e280008000200 */
[----:B0-----:R-:W-:Y:S04]  /*18e50*/  STL.64 [R1+0xa0], R8 ;  /* 0x0000a00801007387 */ /* 0x001fe80000100a00 */
[----:B------:R0:W-:Y:S04]  /*18e60*/  STL.64 [R1+0xa8], R10 ;  /* 0x0000a80a01007387 */ /* 0x0001e80000100a00 */
[----:B0-----:R-:W2:Y:S04]  /*18e70*/  LDL.LU.64 R10, [R1+0xff8] ;  /* 0x000ff800010a7983 */ /* 0x001ea80000300a00 */
[----:B------:R-:W2:Y:S01]  /*18e80*/  LDL.LU.64 R8, [R1+0xff0] ;  /* 0x000ff00001087983 */ /* 0x000ea20000300a00 */
[----:B-----5:R-:W-:-:S02]  /*18e90*/  F2FP.F16.E4M3.UNPACK_B R2, R28.H1 ;  /* 0x0000001cff02723e */ /* 0x020fc400030006ff */
[----:B----4-:R-:W-:Y:S01]  /*18ea0*/  F2FP.F16.E4M3.UNPACK_B R3, R29.H1 ;  /* 0x0000001dff03723e */ /* 0x010fe200030006ff */
[----:B------:R-:W4:Y:S06]  /*18eb0*/  LDL.LU R0, [R1+0x2f4] ;  /* 0x0002f40001007983 */ /* 0x000f2c0000300800 */
[----:B--2---:R-:W-:Y:S01]  /*18ec0*/  HMMA.16816.F32 R20, R20, R2, R8 ;  /* 0x000000021414723c */ /* 0x004fe20000001808 */
[----:B------:R-:W2:Y:S04]  /*18ed0*/  LDL.LU.64 R10, [R1+0xfe8] ;  /* 0x000fe800010a7983 */ /* 0x000ea80000300a00 */
[----:B------:R-:W2:-:S15]  /*18ee0*/  LDL.LU.64 R8, [R1+0xfe0] ;  /* 0x000fe00001087983 */ /* 0x000e9e0000300a00 */
[----:B------:R-:W-:-:S04]  /*18ef0*/  NOP ;  /* 0x0000000000007918 */ /* 0x000fc80000000000 */
[----:B------:R-:W-:Y:S02]  /*18f00*/  IMAD.MOV.U32 R29, RZ, RZ, R20 ;  /* 0x000000ffff1d7224 */ /* 0x000fe400078e0014 */
[----:B------:R-:W5:Y:S01]  /*18f10*/  LDL.LU R20, [R1+0x2a4] ;  /* 0x0002a40001147983 */ /* 0x000f620000300800 */
[----:B------:R-:W-:Y:S02]  /*18f20*/  IMAD.MOV.U32 R28, RZ, RZ, R21 ;  /* 0x000000ffff1c7224 */ /* 0x000fe400078e0015 */
[----:B------:R-:W-:Y:S01]  /*18f30*/  IMAD.MOV.U32 R7, RZ, RZ, R22 ;  /* 0x000000ffff077224 */ /* 0x000fe200078e0016 */
[----:B------:R-:W3:Y:S01]  /*18f40*/  LDL.LU R21, [R1+0x2ac] ;  /* 0x0002ac0001157983 */ /* 0x000ee20000300800 */
[----:B------:R-:W-:-:S03]  /*18f50*/  IMAD.MOV.U32 R6, RZ, RZ, R23 ;  /* 0x000000ffff067224 */ /* 0x000fc600078e0017 */
[----:B------:R-:W4:Y:S04]  /*18f60*/  LDL.LU R22, [R1+0x2b4] ;  /* 0x0002b40001167983 */ /* 0x000f280000300800 */
[----:B------:R-:W4:Y:S04]  /*18f70*/  LDL.LU R23, [R1+0x2bc] ;  /* 0x0002bc0001177983 */ /* 0x000f280000300800 */
[----:B------:R-:W4:Y:S04]  /*18f80*/  LDL.LU R17, [R1+0x2e8] ;  /* 0x0002e80001117983 */ /* 0x000f280000300800 */
[----:B------:R-:W4:Y:S04]  /*18f90*/  LDL.LU R18, [R1+0x2f0] ;  /* 0x0002f00001127983 */ /* 0x000f280000300800 */
[----:B------:R-:W4:Y:S01]  /*18fa0*/  LDL.LU R19, [R1+0x300] ;  /* 0x0003000001137983 */ /* 0x000f220000300800 */
[----:B-----5:R-:W-:-:S03]  /*18fb0*/  IMAD R20, R20, 0x100, R24 ;  /* 0x0000010014147824 */ /* 0x020fc600078e0218 */
[----:B------:R-:W3:Y:S02]  /*18fc0*/  LDL.LU R24, [R1+0xfdc] ;  /* 0x000fdc0001187983 */ /* 0x000ee40000300800 */
[----:B---3--:R-:W-:Y:S02]  /*18fd0*/  IMAD R21, R21, 0x100, R24 ;  /* 0x0000010015157824 */ /* 0x008fe400078e0218 */
[----:B------:R-:W4:Y:S01]  /*18fe0*/  LDL.LU R24, [R1+0xfd8] ;  /* 0x000fd80001187983 */ /* 0x000f220000300800 */
[----:B------:R-:W-:Y:S02]  /*18ff0*/  F2FP.F16.E4M3.UNPACK_B R12, R12 ;  /* 0x0000000cff0c723e */ /* 0x000fe400020006ff */
[----:B------:R-:W-:Y:S02]  /*19000*/  F2FP.F16.E4M3.UNPACK_B R13, R13 ;  /* 0x0000000dff0d723e */ /* 0x000fe400020006ff */
[----:B------:R-:W-:Y:S02]  /*19010*/  F2FP.F16.E4M3.UNPACK_B R14, R14 ;  /* 0x0000000eff0e723e */ /* 0x000fe400020006ff */
[----:B------:R-:W-:-:S07]  /*19020*/  F2FP.F16.E4M3.UNPACK_B R15, R15 ;  /* 0x0000000fff0f723e */ /* 0x000fce00020006ff */
[----:B--2---:R-:W-:Y:S01]  /*19030*/  HMMA.16816.F32 R8, R12, R4, R8 ;  /* 0x000000040c08723c */ /* 0x004fe20000001808 */
[----:B----4-:R-:W-:Y:S02]  /*19040*/  IMAD R22, R22, 0x100, R24 ;  /* 0x0000010016167824 */ /* 0x010fe400078e0218 */
[----:B------:R-:W2:Y:S02]  /*19050*/  LDL.LU R24, [R1+0xfd4] ;  /* 0x000fd40001187983 */ /* 0x000ea40000300800 */
[----:B--2---:R-:W-:Y:S02]  /*19060*/  IMAD R23, R23, 0x100, R24 ;  /* 0x0000010017177824 */ /* 0x004fe400078e0218 */
[----:B------:R-:W2:-:S15]  /*19070*/  LDL.LU R24, [R1+0xfd0] ;  /* 0x000fd00001187983 */ /* 0x000e9e0000300800 */
[----:B------:R-:W-:-:S01]  /*19080*/  NOP ;  /* 0x0000000000007918 */ /* 0x000fc20000000000 */
[----:B------:R-:W-:Y:S04]  /*19090*/  STL.64 [R1+0x50], R8 ;  /* 0x0000500801007387 */ /* 0x000fe80000100a00 */
[----:B------:R0:W-:Y:S04]  /*190a0*/  STL.64 [R1+0x58], R10 ;  /* 0x0000580a01007387 */ /* 0x0001e80000100a00 */
[----:B0-----:R-:W3:Y:S04]  /*190b0*/  LDL.LU.64 R10, [R1+0xfc8] ;  /* 0x000fc800010a7983 */ /* 0x001ee80000300a00 */
[----:B------:R-:W3:Y:S02]  /*190c0*/  LDL.LU.64 R8, [R1+0xfc0] ;  /* 0x000fc00001087983 */ /* 0x000ee40000300a00 */
[----:B---3--:R-:W-:Y:S02]  /*190d0*/  HMMA.16816.F32 R12, R12, R2, R8 ;  /* 0x000000020c0c723c */ /* 0x008fe40000001808 */
[----:B------:R-:W3:Y:S04]  /*190e0*/  LDL.LU.64 R10, [R1+0xfb8] ;  /* 0x000fb800010a7983 */ /* 0x000ee80000300a00 */
[----:B------:R-:W3:-:S15]  /*190f0*/  LDL.LU.64 R8, [R1+0xfb0] ;  /* 0x000fb00001087983 */ /* 0x000ede0000300a00 */
[----:B------:R-:W-:-:S02]  /*19100*/  NOP ;  /* 0x0000000000007918 */ /* 0x000fc40000000000 */
[----:B------:R0:W-:Y:S04]  /*19110*/  STL.64 [R1+0x30], R12 ;  /* 0x0000300c01007387 */ /* 0x0001e80000100a00 */
[----:B------:R1:W-:Y:S04]  /*19120*/  STL.64 [R1+0x38], R14 ;  /* 0x0000380e01007387 */ /* 0x0003e80000100a00 */
[----:B0-----:R-:W4:Y:S04]  /*19130*/  LDL.LU R12, [R1+0x2c4] ;  /* 0x0002c400010c7983 */ /* 0x001f280000300800 */
[----:B------:R-:W5:Y:S04]  /*19140*/  LDL.LU R13, [R1+0x2cc] ;  /* 0x0002cc00010d7983 */ /* 0x000f680000300800 */
[----:B-1----:R-:W2:Y:S04]  /*19150*/  LDL.LU R14, [R1+0x2d4] ;  /* 0x0002d400010e7983 */ /* 0x002ea80000300800 */
[----:B------:R-:W3:Y:S01]  /*19160*/  LDL.LU R15, [R1+0x2dc] ;  /* 0x0002dc00010f7983 */ /* 0x000ee20000300800 */
[----:B------:R-:W-:Y:S01]  /*19170*/  F2FP.F16.E4M3.UNPACK_B R20, R20 ;  /* 0x00000014ff14723e */ /* 0x000fe200020006ff */
[----:B----4-:R-:W-:-:S02]  /*19180*/  IMAD R12, R12, 0x100, R25 ;  /* 0x000001000c0c7824 */ /* 0x010fc400078e0219 */
[----:B-----5:R-:W-:Y:S01]  /*19190*/  IMAD R13, R13, 0x100, R26 ;  /* 0x000001000d0d7824 */ /* 0x020fe200078e021a */
[----:B------:R-:W4:Y:S04]  /*191a0*/  LDL.LU R25, [R1+0xfac] ;  /* 0x000fac0001197983 */ /* 0x000f280000300800 */
[----:B------:R-:W4:Y:S01]  /*191b0*/  LDL.LU R26, [R1+0xfa8] ;  /* 0x000fa800011a7983 */ /* 0x000f220000300800 */
[----:B--2---:R-:W-:-:S03]  /*191c0*/  IMAD R14, R14, 0x100, R27 ;  /* 0x000001000e0e7824 */ /* 0x004fc600078e021b */
[----:B------:R-:W4:Y:S01]  /*191d0*/  LDL.LU R27, [R1+0xfa4] ;  /* 0x000fa400011b7983 */ /* 0x000f220000300800 */
[----:B------:R-:W-:Y:S02]  /*191e0*/  F2FP.F16.E4M3.UNPACK_B R21, R21 ;  /* 0x00000015ff15723e */ /* 0x000fe400020006ff */
[----:B------:R-:W-:Y:S02]  /*191f0*/  F2FP.F16.E4M3.UNPACK_B R22, R22 ;  /* 0x00000016ff16723e */ /* 0x000fe400020006ff */
[----:B------:R-:W-:-:S07]  /*19200*/  F2FP.F16.E4M3.UNPACK_B R23, R23 ;  /* 0x00000017ff17723e */ /* 0x000fce00020006ff */
[----:B----4-:R-:W-:-:S15]  /*19210*/  HMMA.16816.F32 R24, R20, R4, R24 ;  /* 0x000000041418723c */ /* 0x010fde0000001818 */
[----:B------:R-:W-:-:S08]  /*19220*/  NOP ;  /* 0x0000000000007918 */ /* 0x000fd00000000000 */
[----:B------:R0:W-:Y:S04]  /*19230*/  STL.64 [R1], R24 ;  /* 0x0000001801007387 */ /* 0x0001e80000100a00 */
[----:B------:R1:W-:Y:S04]  /*19240*/  STL.64 [R1+0x8], R26 ;  /* 0x0000081a01007387 */ /* 0x0003e80000100a00 */
[----:B0-----:R-:W2:Y:S04]  /*19250*/  LDL.LU R24, [R1+0x10] ;  /* 0x0000100001187983 */ /* 0x001ea80000300800 */
[----:B------:R-:W2:Y:S04]  /*19260*/  LDL.LU R25, [R1+0x14] ;  /* 0x0000140001197983 */ /* 0x000ea80000300800 */
[----:B-1----:R-:W2:Y:S04]  /*19270*/  LDL.LU R26, [R1+0x18] ;  /* 0x00001800011a7983 */ /* 0x002ea80000300800 */
[----:B------:R-:W2:Y:S01]  /*19280*/  LDL.LU R27, [R1+0x1c] ;  /* 0x00001c00011b7983 */ /* 0x000ea20000300800 */
[----:B---3--:R-:W-:-:S03]  /*19290*/  IMAD R15, R15, 0x100, R16 ;  /* 0x000001000f0f7824 */ /* 0x008fc600078e0210 */
[----:B------:R-:W3:Y:S01]  /*192a0*/  LDL.LU R16, [R1+0xfa0] ;  /* 0x000fa00001107983 */ /* 0x000ee20000300800 */
[----:B--2---:R-:W-:Y:S03]  /*192b0*/  HMMA.16816.F32 R24, R20, R2, R24 ;  /* 0x000000021418723c */ /* 0x004fe60000001818 */
[----:B------:R-:W2:Y:S04]  /*192c0*/  LDL.LU R20, [R1+0x2e4] ;  /* 0x0002e40001147983 */ /* 0x000ea80000300800 */
[----:B------:R-:W4:Y:S04]  /*192d0*/  LDL.LU R21, [R1+0x2ec] ;  /* 0x0002ec0001157983 */ /* 0x000f280000300800 */
[----:B------:R-:W5:Y:S04]  /*192e0*/  LDL.LU R22, [R1+0x2fc] ;  /* 0x0002fc0001167983 */ /* 0x000f680000300800 */
[----:B------:R-:W3:Y:S08]  /*192f0*/  LDL.LU R23, [R1+0x304] ;  /* 0x0003040001177983 */ /* 0x000ef00000300800 */
[----:B------:R0:W-:Y:S04]  /*19300*/  STL.64 [R1+0xf48], R26 ;  /* 0x000f481a01007387 */ /* 0x0001e80000100a00 */
[----:B0-----:R-:W3:Y:S04]  /*19310*/  LDL.LU R26, [R1+0x308] ;  /* 0x00030800011a7983 */ /* 0x001ee80000300800 */
[----:B------:R-:W3:Y:S04]  /*19320*/  LDL.LU R27, [R1+0x2f8] ;  /* 0x0002f800011b7983 */ /* 0x000ee80000300800 */
[----:B------:R0:W-:Y:S04]  /*19330*/  STL.64 [R1+0xf40], R24 ;  /* 0x000f401801007387 */ /* 0x0001e80000100a00 */
[----:B0-----:R-:W3:Y:S04]  /*19340*/  LDL.LU R24, [R1+0x320] ;  /* 0x0003200001187983 */ /* 0x001ee80000300800 */
[----:B------:R-:W3:Y:S01]  /*19350*/  LDL.LU R25, [R1+0x31c] ;  /* 0x00031c0001197983 */ /* 0x000ee20000300800 */
[----:B--2---:R-:W-:-:S02]  /*19360*/  IMAD R20, R20, 0x100, R17 ;  /* 0x0000010014147824 */ /* 0x004fc400078e0211 */
[----:B----4-:R-:W-:Y:S01]  /*19370*/  IMAD R21, R21, 0x100, R18 ;  /* 0x0000010015157824 */ /* 0x010fe200078e0212 */
[----:B------:R-:W2:Y:S04]  /*19380*/  LDL.LU R17, [R1+0xf9c] ;  /* 0x000f9c0001117983 */ /* 0x000ea80000300800 */
[----:B------:R-:W2:Y:S01]  /*19390*/  LDL.LU R18, [R1+0xf98] ;  /* 0x000f980001127983 */ /* 0x000ea20000300800 */
[----:B-----5:R-:W-:-:S03]  /*193a0*/  IMAD R22, R22, 0x100, R19 ;  /* 0x0000010016167824 */ /* 0x020fc600078e0213 */
[----:B------:R-:W2:Y:S01]  /*193b0*/  LDL.LU R19, [R1+0xf94] ;  /* 0x000f940001137983 */ /* 0x000ea20000300800 */
[----:B------:R-:W-:Y:S02]  /*193c0*/  F2FP.F16.E4M3.UNPACK_B R12, R12 ;  /* 0x0000000cff0c723e */ /* 0x000fe400020006ff */
[----:B------:R-:W-:Y:S02]  /*193d0*/  F2FP.F16.E4M3.UNPACK_B R13, R13 ;  /* 0x0000000dff0d723e */ /* 0x000fe400020006ff */
[----:B------:R-:W-:Y:S02]  /*193e0*/  F2FP.F16.E4M3.UNPACK_B R14, R14 ;  /* 0x0000000eff0e723e */ /* 0x000fe400020006ff */
[----:B------:R-:W-:Y:S01]  /*193f0*/  F2FP.F16.E4M3.UNPACK_B R15, R15 ;  /* 0x0000000fff0f723e */ /* 0x000fe200020006ff */
[----:B---3--:R-:W-:Y:S02]  /*19400*/  IMAD R23, R23, 0x100, R26 ;  /* 0x0000010017177824 */ /* 0x008fe400078e021a */
[----:B------:R-:W-:Y:S01]  /*19410*/  IMAD R0, R0, 0x100, R27 ;  /* 0x0000010000007824 */ /* 0x000fe200078e021b */
[----:B------:R-:W3:Y:S04]  /*19420*/  LDL R26, [R1+0xa0] ;  /* 0x0000a000011a7983 */ /* 0x000ee80000100800 */
[----:B------:R-:W4:Y:S01]  /*19430*/  LDL R27, [R1+0xa4] ;  /* 0x0000a400011b7983 */ /* 0x000f220000100800 */
[----:B--2---:R-:W-:Y:S03]  /*19440*/  HMMA.16816.F32 R16, R12, R4, R16 ;  /* 0x000000040c10723c */ /* 0x004fe60000001810 */
[----:B------:R-:W2:Y:S04]  /*19450*/  LDL R4, [R1+0x90] ;  /* 0x0000900001047983 */ /* 0x000ea80000100800 */
[----:B------:R-:W5:-:S15]  /*19460*/  LDL R5, [R1+0x94] ;  /* 0x0000940001057983 */ /* 0x000f5e0000100800 */
[----:B------:R-:W-:-:S01]  /*19470*/  NOP ;  /* 0x0000000000007918 */ /* 0x000fc20000000000 */
[----:B------:R0:W-:Y:S04]  /*19480*/  STL [R1+0xf38], R16 ;  /* 0x000f381001007387 */ /* 0x0001e80000100800 */
[----:B0-----:R-:W3:Y:S04]  /*19490*/  LDL.LU R16, [R1+0x314] ;  /* 0x0003140001107983 */ /* 0x001ee80000300800 */
[----:B------:R0:W-:Y:S04]  /*194a0*/  STL [R1+0xf34], R17 ;  /* 0x000f341101007387 */ /* 0x0001e80000100800 */
[----:B0-----:R-:W3:Y:S04]  /*194b0*/  LDL.LU R17, [R1+0x318] ;  /* 0x0003180001117983 */ /* 0x001ee80000300800 */
[----:B------:R0:W-:Y:S04]  /*194c0*/  STL [R1+0xf30], R18 ;  /* 0x000f301201007387 */ /* 0x0001e80000100800 */
[----:B0-----:R-:W4:Y:S04]  /*194d0*/  LDL.LU R18, [R1+0x30c] ;  /* 0x00030c0001127983 */ /* 0x001f280000300800 */
[----:B------:R0:W-:Y:S04]  /*194e0*/  STL [R1+0xf2c], R19 ;  /* 0x000f2c1301007387 */ /* 0x0001e80000100800 */
[----:B0-----:R-:W4:Y:S01]  /*194f0*/  LDL.LU R19, [R1+0x310] ;  /* 0x0003100001137983 */ /* 0x001f220000300800 */
[----:B------:R-:W-:-:S15]  /*19500*/  HMMA.16816.F32 R8, R12, R2, R8 ;  /* 0x000000020c08723c */ /* 0x000fde0000001808 */
[----:B------:R-:W-:-:S08]  /*19510*/  NOP ;  /* 0x0000000000007918 */ /* 0x000fd00000000000 */
[----:B------:R-:W-:Y:S04]  /*19520*/  STL [R1+0xf58], R9 ;  /* 0x000f580901007387 */ /* 0x000fe80000100800 */
[----:B------:R-:W-:Y:S04]  /*19530*/  STL [R1+0xf54], R10 ;  /* 0x000f540a01007387 */ /* 0x000fe80000100800 */
[----:B------:R-:W-:Y:S04]  /*19540*/  STL [R1+0xf50], R11 ;  /* 0x000f500b01007387 */ /* 0x000fe80000100800 */
[----:B------:R0:W-:Y:S04]  /*19550*/  STL [R1+0xf90], R8 ;  /* 0x000f900801007387 */ /* 0x0001e80000100800 */
[----:B0-----:R-:W5:Y:S04]  /*19560*/  LDL.LU R8, [R1+0x20] ;  /* 0x0000200001087983 */ /* 0x001f680000300800 */
[----:B------:R-:W5:Y:S04]  /*19570*/  LDL.LU R9, [R1+0x24] ;  /* 0x0000240001097983 */ /* 0x000f680000300800 */
[----:B------:R-:W5:Y:S04]  /*19580*/  LDL.LU R10, [R1+0x28] ;  /* 0x00002800010a7983 */ /* 0x000f680000300800 */
[----:B------:R-:W5:Y:S01]  /*19590*/  LDL.LU R11, [R1+0x2c] ;  /* 0x00002c00010b7983 */ /* 0x000f620000300800 */
[----:B---3--:R-:W-:-:S02]  /*195a0*/  IMAD R14, R16, 0x100, R17 ;  /* 0x00000100100e7824 */ /* 0x008fc400078e0211 */
[----:B----4-:R-:W-:Y:S02]  /*195b0*/  IMAD R13, R18, 0x100, R19 ;  /* 0x00000100120d7824 */ /* 0x010fe400078e0213 */
[----:B------:R-:W3:Y:S04]  /*195c0*/  LDL.LU R19, [R1+0x328] ;  /* 0x0003280001137983 */ /* 0x000ee80000300800 */
[----:B------:R-:W3:Y:S04]  /*195d0*/  LDL.LU R18, [R1+0x324] ;  /* 0x0003240001127983 */ /* 0x000ee80000300800 */
[----:B------:R-:W4:Y:S04]  /*195e0*/  LDL.LU R17, [R1+0x330] ;  /* 0x0003300001117983 */ /* 0x000f280000300800 */
[----:B------:R-:W4:Y:S01]  /*195f0*/  LDL.LU R16, [R1+0x32c] ;  /* 0x00032c0001107983 */ /* 0x000f220000300800 */
[----:B------:R-:W-:Y:S01]  /*19600*/  IMAD R15, R25, 0x100, R24 ;  /* 0x00000100190f7824 */ /* 0x000fe200078e0218 */
[----:B------:R-:W-:-:S02]  /*19610*/  F2FP.F16.E4M3.UNPACK_B R2, R26 ;  /* 0x0000001aff02723e */ /* 0x000fc400020006ff */
[----:B------:R-:W-:Y:S01]  /*19620*/  F2FP.F16.E4M3.UNPACK_B R3, R27 ;  /* 0x0000001bff03723e */ /* 0x000fe200020006ff */
[----:B---3--:R0:W-:Y:S04]  /*19630*/  STL.64 [R1+0xf88], R18 ;  /* 0x000f881201007387 */ /* 0x0081e80000100a00 */
[----:B----4-:R1:W-:Y:S01]  /*19640*/  STL.64 [R1+0xf80], R16 ;  /* 0x000f801001007387 */ /* 0x0103e20000100a00 */
[----:B0-----:R-:W-:Y:S02]  /*19650*/  IMAD.MOV.U32 R19, RZ, RZ, R6 ;  /* 0x000000ffff137224 */ /* 0x001fe400078e0006 */
[----:B------:R-:W-:Y:S01]  /*19660*/  IMAD.MOV.U32 R18, RZ, RZ, R7 ;  /* 0x000000ffff127224 */ /* 0x000fe200078e0007 */
[----:B------:R-:W3:Y:S01]  /*19670*/  LDL.LU R6, [R1+0x338] ;  /* 0x0003380001067983 */ /* 0x000ee20000300800 */
[----:B-1----:R-:W-:-:S03]  /*19680*/  IMAD.MOV.U32 R17, RZ, RZ, R28 ;  /* 0x000000ffff117224 */ /* 0x002fc600078e001c */
[----:B------:R-:W3:Y:S01]  /*19690*/  LDL.LU R7, [R1+0x334] ;  /* 0x0003340001077983 */ /* 0x000ee20000300800 */
[----:B------:R-:W-:-:S03]  /*196a0*/  IMAD.MOV.U32 R16, RZ, RZ, R29 ;  /* 0x000000ffff107224 */ /* 0x000fc600078e001d */
[----:B------:R-:W4:Y:S04]  /*196b0*/  LDL.LU R28, [R1+0x340] ;  /* 0x00034000011c7983 */ /* 0x000f280000300800 */
[----:B------:R-:W4:Y:S04]  /*196c0*/  LDL.LU R29, [R1+0x33c] ;  /* 0x00033c00011d7983 */ /* 0x000f280000300800 */
[----:B------:R-:W3:Y:S04]  /*196d0*/  LDL.LU R24, [R1] ;  /* 0x0000000001187983 */ /* 0x000ee80000300800 */
[----:B------:R-:W3:Y:S04]  /*196e0*/  LDL.LU R25, [R1+0x4] ;  /* 0x0000040001197983 */ /* 0x000ee80000300800 */
[----:B------:R-:W4:Y:S04]  /*196f0*/  LDL.LU R26, [R1+0x8] ;  /* 0x00000800011a7983 */ /* 0x000f280000300800 */
[----:B------:R-:W4:Y:S01]  /*19700*/  LDL.LU R27, [R1+0xc] ;  /* 0x00000c00011b7983 */ /* 0x000f220000300800 */
[----:B------:R-:W-:-:S02]  /*19710*/  F2FP.F16.E4M3.UNPACK_B R20, R20 ;  /* 0x00000014ff14723e */ /* 0x000fc400020006ff */
[----:B------:R-:W-:Y:S02]  /*19720*/  F2FP.F16.E4M3.UNPACK_B R21, R21 ;  /* 0x00000015ff15723e */ /* 0x000fe400020006ff */
[----:B------:R-:W-:Y:S02]  /*19730*/  F2FP.F16.E4M3.UNPACK_B R22, R22 ;  /* 0x00000016ff16723e */ /* 0x000fe400020006ff */
[----:B------:R-:W-:Y:S02]  /*19740*/  F2FP.F16.E4M3.UNPACK_B R23, R23 ;  /* 0x00000017ff17723e */ /* 0x000fe400020006ff */
[----:B--2---:R-:W-:Y:S02]  /*19750*/  F2FP.F16.E4M3.UNPACK_B R4, R4 ;  /* 0x00000004ff04723e */ /* 0x004fe400020006ff */
[----:B-----5:R-:W-:Y:S01]  /*19760*/  F2FP.F16.E4M3.UNPACK_B R5, R5 ;  /* 0x00000005ff05723e */ /* 0x020fe200020006ff */
[----:B----4-:R-:W-:Y:S04]  /*19770*/  STL.64 [R1+0xf68], R26 ;  /* 0x000f681a01007387 */ /* 0x010fe80000100a00 */
[----:B---3--:R0:W-:Y:S04]  /*19780*/  STL.64 [R1+0xf60], R24 ;  /* 0x000f601801007387 */ /* 0x0081e80000100a00 */
[----:B0-----:R-:W2:Y:S04]  /*19790*/  LDL.LU R24, [R1+0x30] ;  /* 0x0000300001187983 */ /* 0x001ea80000300800 */
[----:B------:R-:W2:Y:S04]  /*197a0*/  LDL.LU R25, [R1+0x34] ;  /* 0x0000340001197983 */ /* 0x000ea80000300800 */
[----:B------:R-:W3:Y:S04]  /*197b0*/  LDL.LU R26, [R1+0x38] ;  /* 0x00003800011a7983 */ /* 0x000ee80000300800 */
[----:B------:R-:W3:Y:S01]  /*197c0*/  LDL.LU R27, [R1+0x3c] ;  /* 0x00003c00011b7983 */ /* 0x000ee20000300800 */
[C---:B------:R-:W-:Y:S06]  /*197d0*/  HMMA.16816.F32 R8, R20.reuse, R4, R8 ;  /* 0x000000041408723c */ /* 0x040fec0000001808 */
[----:B------:R-:W-:Y:S01]  /*197e0*/  HMMA.16816.F32 R20, R20, R2, R16 ;  /* 0x000000021414723c */ /* 0x000fe20000001810 */
[----:B---3--:R-:W-:Y:S04]  /*197f0*/  STL.64 [R1+0xf78], R26 ;  /* 0x000f781a01007387 */ /* 0x008fe80000100a00 */
[----:B--2---:R0:W-:Y:S04]  /*19800*/  STL.64 [R1+0xf70], R24 ;  /* 0x000f701801007387 */ /* 0x0041e80000100a00 */
[----:B0-----:R-:W2:Y:S04]  /*19810*/  LDL.LU R24, [R1+0x50] ;  /* 0x0000500001187983 */ /* 0x001ea80000300800 */
[----:B------:R-:W2:Y:S04]  /*19820*/  LDL.LU R25, [R1+0x54] ;  /* 0x0000540001197983 */ /* 0x000ea80000300800 */
[----:B------:R-:W2:Y:S04]  /*19830*/  LDL.LU R26, [R1+0x58] ;  /* 0x00005800011a7983 */ /* 0x000ea80000300800 */
[----:B------:R-:W2:Y:S04]  /*19840*/  LDL.LU R27, [R1+0x5c] ;  /* 0x00005c00011b7983 */ /* 0x000ea80000300800 */
[----:B------:R0:W-:Y:S04]  /*19850*/  STL.64 [R1+0x10], R8 ;  /* 0x0000100801007387 */ /* 0x0001e80000100a00 */
[----:B------:R1:W-:Y:S04]  /*19860*/  STL.64 [R1+0x18], R10 ;  /* 0x0000180a01007387 */ /* 0x0003e80000100a00 */
[----:B0-----:R-:W3:Y:S04]  /*19870*/  LDL.LU R8, [R1+0xf90] ;  /* 0x000f900001087983 */ /* 0x001ee80000300800 */
[----:B------:R-:W4:Y:S04]  /*19880*/  LDL.LU R9, [R1+0x348] ;  /* 0x0003480001097983 */ /* 0x000f280000300800 */
[----:B-1----:R-:W5:Y:S04]  /*19890*/  LDL.LU R10, [R1+0x350] ;  /* 0x00035000010a7983 */ /* 0x002f680000300800 */
[----:B------:R-:W3:Y:S04]  /*198a0*/  LDL.LU R11, [R1+0x358] ;  /* 0x00035800010b7983 */ /* 0x000ee80000300800 */
[----:B------:R-:W4:Y:S04]  /*198b0*/  LDL.LU.64 R18, [R1+0xf88] ;  /* 0x000f880001127983 */ /* 0x000f280000300a00 */
[----:B------:R-:W5:Y:S01]  /*198c0*/  LDL.LU.64 R16, [R1+0xf80] ;  /* 0x000f800001107983 */ /* 0x000f620000300a00 */
[----:B------:R-:W-:-:S02]  /*198d0*/  F2FP.F16.E4M3.UNPACK_B R12, R0 ;  /* 0x00000000ff0c723e */ /* 0x000fc400020006ff */
[----:B------:R-:W-:Y:S02]  /*198e0*/  F2FP.F16.E4M3.UNPACK_B R13, R13 ;  /* 0x0000000dff0d723e */ /* 0x000fe400020006ff */
[----:B------:R-:W-:Y:S02]  /*198f0*/  F2FP.F16.E4M3.UNPACK_B R14, R14 ;  /* 0x0000000eff0e723e */ /* 0x000fe400020006ff */
[----:B------:R-:W-:Y:S01]  /*19900*/  F2FP.F16.E4M3.UNPACK_B R15, R15 ;  /* 0x0000000fff0f723e */ /* 0x000fe200020006ff */
[----:B------:R-:W-:Y:S04]  /*19910*/  STL.64 [R1+0x40], R20 ;  /* 0x0000401401007387 */ /* 0x000fe80000100a00 */
[----:B------:R0:W-:Y:S02]  /*19920*/  STL.64 [R1+0x48], R22 ;  /* 0x0000481601007387 */ /* 0x0001e40000100a00 */
[----:B0-----:R-:W-:-:S02]  /*19930*/  IMAD R22, R7, 0x100, R6 ;  /* 0x0000010007167824 */ /* 0x001fc400078e0206 */
[----:B------:R-:W-:Y:S01]  /*19940*/  IMAD R23, R29, 0x100, R28 ;  /* 0x000001001d177824 */ /* 0x000fe200078e021c */
[----:B--2---:R-:W-:Y:S01]  /*19950*/  HMMA.16816.F32 R24, R12, R4, R24 ;  /* 0x000000040c18723c */ /* 0x004fe20000001818 */
[----:B-----5:R-:W-:Y:S02]  /*19960*/  IMAD R21, R16, 0x100, R17 ;  /* 0x0000010010157824 */ /* 0x020fe400078e0211 */
[----:B------:R-:W2:Y:S04]  /*19970*/  LDL.LU R16, [R1+0x368] ;  /* 0x0003680001107983 */ /* 0x000ea80000300800 */
[----:B------:R-:W2:Y:S04]  /*19980*/  LDL.LU R0, [R1+0x364] ;  /* 0x0003640001007983 */ /* 0x000ea80000300800 */
[----:B------:R-:W5:Y:S01]  /*19990*/  LDL.LU R17, [R1+0x370] ;  /* 0x0003700001117983 */ /* 0x000f620000300800 */
[----:B----4-:R-:W-:-:S03]  /*199a0*/  IMAD R20, R18, 0x100, R19 ;  /* 0x0000010012147824 */ /* 0x010fc600078e0213 */
[----:B------:R-:W5:Y:S04]  /*199b0*/  LDL.LU R6, [R1+0x36c] ;  /* 0x00036c0001067983 */ /* 0x000f680000300800 */
[----:B------:R-:W4:Y:S04]  /*199c0*/  LDL.LU R18, [R1+0x378] ;  /* 0x0003780001127983 */ /* 0x000f280000300800 */
[----:B------:R-:W4:Y:S04]  /*199d0*/  LDL.LU R7, [R1+0x374] ;  /* 0x0003740001077983 */ /* 0x000f280000300800 */
[----:B------:R-:W4:Y:S01]  /*199e0*/  LDL.LU R19, [R1+0x380] ;  /* 0x0003800001137983 */ /* 0x000f220000300800 */
[----:B------:R-:W-:-:S03]  /*199f0*/  IMAD.MOV.U32 R29, RZ, RZ, R26 ;  /* 0x000000ffff1d7224 */ /* 0x000fc600078e001a */
[----:B------:R0:W-:Y:S01]  /*19a00*/  STL.64 [R1+0x70], R24 ;  /* 0x0000701801007387 */ /* 0x0001e20000100a00 */
[----:B------:R-:W-:-:S03]  /*19a10*/  IMAD.MOV.U32 R28, RZ, RZ, R27 ;  /* 0x000000ffff1c7224 */ /* 0x000fc600078e001b */
[----:B------:R-:W3:Y:S04]  /*19a20*/  LDL.LU.64 R26, [R1+0xf78] ;  /* 0x000f7800011a7983 */ /* 0x000ee80000300a00 */
[----:B0-----:R-:W3:Y:S04]  /*19a30*/  LDL.LU.64 R24, [R1+0xf70] ;  /* 0x000f700001187983 */ /* 0x001ee80000300a00 */
[----:B------:R0:W-:Y:S04]  /*19a40*/  STL [R1+0xf28], R29 ;  /* 0x000f281d01007387 */ /* 0x0001e80000100800 */
[----:B0-----:R-:W2:Y:S01]  /*19a50*/  LDL.LU R29, [R1+0x35c] ;  /* 0x00035c00011d7983 */ /* 0x001ea20000300800 */
[----:B---3--:R-:W-:Y:S03]  /*19a60*/  HMMA.16816.F32 R12, R12, R2, R24 ;  /* 0x000000020c0c723c */ /* 0x008fe60000001818 */
[----:B------:R-:W3:Y:S04]  /*19a70*/  LDL.LU.64 R26, [R1+0xf68] ;  /* 0x000f6800011a7983 */ /* 0x000ee80000300a00 */
[----:B------:R-:W3:-:S15]  /*19a80*/  LDL.LU.64 R24, [R1+0xf60] ;  /* 0x000f600001187983 */ /* 0x000ede0000300a00 */
[----:B------:R-:W-:-:S01]  /*19a90*/  NOP ;  /* 0x0000000000007918 */ /* 0x000fc20000000000 */
[----:B------:R0:W-:Y:S04]  /*19aa0*/  STL.64 [R1+0x60], R12 ;  /* 0x0000600c01007387 */ /* 0x0001e80000100a00 */
[----:B------:R1:W-:Y:S04]  /*19ab0*/  STL.64 [R1+0x68], R14 ;  /* 0x0000680e01007387 */ /* 0x0003e80000100a00 */
[----:B0-----:R-:W5:Y:S04]  /*19ac0*/  LDL.LU R12, [R1+0x344] ;  /* 0x00034400010c7983 */ /* 0x001f680000300800 */
[----:B------:R-:W4:Y:S04]  /*19ad0*/  LDL.LU R13, [R1+0x34c] ;  /* 0x00034c00010d7983 */ /* 0x000f280000300800 */
[----:B-1----:R-:W2:Y:S01]  /*19ae0*/  LDL.LU R14, [R1+0x354] ;  /* 0x00035400010e7983 */ /* 0x002ea20000300800 */
[----:B------:R-:W-:-:S02]  /*19af0*/  F2FP.F16.E4M3.UNPACK_B R20, R20 ;  /* 0x00000014ff14723e */ /* 0x000fc400020006ff */
[----:B------:R-:W-:Y:S02]  /*19b00*/  F2FP.F16.E4M3.UNPACK_B R21, R21 ;  /* 0x00000015ff15723e */ /* 0x000fe400020006ff */
[----:B------:R-:W-:Y:S02]  /*19b10*/  F2FP.F16.E4M3.UNPACK_B R22, R22 ;  /* 0x00000016ff16723e */ /* 0x000fe400020006ff */
[----:B------:R-:W-:Y:S01]  /*19b20*/  F2FP.F16.E4M3.UNPACK_B R23, R23 ;  /* 0x00000017ff17723e */ /* 0x000fe200020006ff */
[----:B------:R-:W2:Y:S06]  /*19b30*/  LDL.LU R15, [R1+0x360] ;  /* 0x00036000010f7983 */ /* 0x000eac0000300800 */
[----:B---3--:R-:W-:Y:S01]  /*19b40*/  HMMA.16816.F32 R24, R20, R4, R24 ;  /* 0x000000041418723c */ /* 0x008fe20000001818 */
[----:B-----5:R-:W-:-:S02]  /*19b50*/  IMAD R12, R12, 0x100, R9 ;  /* 0x000001000c0c7824 */ /* 0x020fc400078e0209 */
[----:B----4-:R-:W-:Y:S01]  /*19b60*/  IMAD R13, R13, 0x100, R10 ;  /* 0x000001000d0d7824 */ /* 0x010fe200078e020a */
[----:B------:R-:W3:Y:S04]  /*19b70*/  LDL.LU R9, [R1+0xf58] ;  /* 0x000f580001097983 */ /* 0x000ee80000300800 */
[----:B------:R-:W3:Y:S01]  /*19b80*/  LDL.LU R10, [R1+0xf54] ;  /* 0x000f5400010a7983 */ /* 0x000ee20000300800 */
[----:B--2---:R-:W-:-:S03]  /*19b90*/  IMAD R14, R14, 0x100, R11 ;  /* 0x000001000e0e7824 */ /* 0x004fc600078e020b */
[----:B------:R-:W3:Y:S11]  /*19ba0*/  LDL.LU R11, [R1+0xf50] ;  /* 0x000f5000010b7983 */ /* 0x000ef60000300800 */
[----:B------:R-:W-:Y:S04]  /*19bb0*/  STL.64 [R1+0x50], R24 ;  /* 0x0000501801007387 */ /* 0x000fe80000100a00 */
[----:B------:R0:W-:Y:S04]  /*19bc0*/  STL.64 [R1+0x58], R26 ;  /* 0x0000581a01007387 */ /* 0x0001e80000100a00 */
[----:B0-----:R-:W2:Y:S04]  /*19bd0*/  LDL.LU.64 R26, [R1+0xf48] ;  /* 0x000f4800011a7983 */ /* 0x001ea80000300a00 */
[----:B------:R-:W2:Y:S01]  /*19be0*/  LDL.LU.64 R24, [R1+0xf40] ;  /* 0x000f400001187983 */ /* 0x000ea20000300a00 */
[----:B------:R-:W-:-:S02]  /*19bf0*/  IMAD R15, R29, 0x100, R15 ;  /* 0x000001001d0f7824 */ /* 0x000fc400078e020f */
[----:B------:R-:W-:Y:S01]  /*19c00*/  IMAD R0, R0, 0x100, R16 ;  /* 0x0000010000007824 */ /* 0x000fe200078e0210 */
[----:B--2---:R-:W-:Y:S01]  /*19c10*/  HMMA.16816.F32 R24, R20, R2, R24 ;  /* 0x000000021418723c */ /* 0x004fe20000001818 */
[----:B------:R-:W2:Y:S01]  /*19c20*/  LDL.LU R20, [R1+0x37c] ;  /* 0x00037c0001147983 */ /* 0x000ea20000300800 */
[----:B------:R-:W-:Y:S02]  /*19c30*/  IMAD R6, R6, 0x100, R17 ;  /* 0x0000010006067824 */ /* 0x000fe400078e0211 */
[----:B------:R-:W-:-:S15]  /*19c40*/  IMAD R7, R7, 0x100, R18 ;  /* 0x0000010007077824 */ /* 0x000fde00078e0212 */
[----:B------:R-:W-:-:S04]  /*19c50*/  NOP ;  /* 0x0000000000007918 */ /* 0x000fc80000000000 */
[----:B------:R0:W-:Y:S04]  /*19c60*/  STL.64 [R1+0x30], R24 ;  /* 0x0000301801007387 */ /* 0x0001e80000100a00 */
[----:B------:R1:W-:Y:S04]  /*19c70*/  STL.64 [R1+0x38], R26 ;  /* 0x0000381a01007387 */ /* 0x0003e80000100a00 */
[----:B0-----:R-:W4:Y:S04]  /*19c80*/  LDL.LU R24, [R1+0x90] ;  /* 0x0000900001187983 */ /* 0x001f280000300800 */
[----:B------:R-:W5:Y:S04]  /*19c90*/  LDL.LU R25, [R1+0x94] ;  /* 0x0000940001197983 */ /* 0x000f680000300800 */
[----:B------:R-:W5:Y:S04]  /*19ca0*/  LDL.LU R29, [R1+0x388] ;  /* 0x00038800011d7983 */ /* 0x000f680000300800 */
[----:B------:R-:W5:Y:S04]  /*19cb0*/  LDL.LU R21, [R1+0x38c] ;  /* 0x00038c0001157983 */ /* 0x000f680000300800 */
[----:B------:R-:W5:Y:S04]  /*19cc0*/  LDL.LU R22, [R1+0x394] ;  /* 0x0003940001167983 */ /* 0x000f680000300800 */
[----:B------:R-:W5:Y:S04]  /*19cd0*/  LDL.LU R23, [R1+0x39c] ;  /* 0x00039c0001177983 */ /* 0x000f680000300800 */
[----:B-1----:R-:W5:Y:S04]  /*19ce0*/  LDL.LU R26, [R1+0x3b0] ;  /* 0x0003b000011a7983 */ /* 0x002f680000300800 */
[----:B------:R-:W5:Y:S04]  /*19cf0*/  LDL.LU R27, [R1+0x3ac] ;  /* 0x0003ac00011b7983 */ /* 0x000f680000300800 */
[----:B------:R-:W4:Y:S04]  /*19d00*/  LDL.LU R16, [R1+0xf38] ;  /* 0x000f380001107983 */ /* 0x000f280000300800 */
[----:B------:R-:W4:Y:S04]  /*19d10*/  LDL.LU R17, [R1+0xf34] ;  /* 0x000f340001117983 */ /* 0x000f280000300800 */
[----:B------:R-:W4:Y:S01]  /*19d20*/  LDL.LU R18, [R1+0xf30] ;  /* 0x000f300001127983 */ /* 0x000f220000300800 */
[----:B--2---:R-:W-:-:S03]  /*19d30*/  IMAD R20, R20, 0x100, R19 ;  /* 0x0000010014147824 */ /* 0x004fc600078e0213 */
[----:B------:R-:W4:Y:S01]  /*19d40*/  LDL.LU R19, [R1+0xf2c] ;  /* 0x000f2c0001137983 */ /* 0x000f220000300800 */
[----:B------:R-:W-:Y:S02]  /*19d50*/  F2FP.F16.E4M3.UNPACK_B R12, R12 ;  /* 0x0000000cff0c723e */ /* 0x000fe400020006ff */
[----:B------:R-:W-:Y:S02]  /*19d60*/  F2FP.F16.E4M3.UNPACK_B R13, R13 ;  /* 0x0000000dff0d723e */ /* 0x000fe400020006ff */
[----:B------:R-:W-:Y:S02]  /*19d70*/  F2FP.F16.E4M3.UNPACK_B R14, R14 ;  /* 0x0000000eff0e723e */ /* 0x000fe400020006ff */
[----:B------:R-:W-:-:S07]  /*19d80*/  F2FP.F16.E4M3.UNPACK_B R15, R15 ;  /* 0x0000000fff0f723e */ /* 0x000fce00020006ff */
[C---:B---3--:R-:W-:Y:S06]  /*19d90*/  HMMA.16816.F32 R8, R12.reuse, R2, R8 ;  /* 0x000000020c08723c */ /* 0x048fec0000001808 */
[----:B----4-:R-:W-:Y:S07]  /*19da0*/  HMMA.16816.F32 R16, R12, R4, R16 ;  /* 0x000000040c10723c */ /* 0x010fee0000001810 */
[----:B------:R-:W-:-:S02]  /*19db0*/  F2FP.F16.E4M3.UNPACK_B R5, R6 ;  /* 0x00000006ff05723e */ /* 0x000fc400020006ff */
[----:B------:R-:W-:Y:S02]  /*19dc0*/  F2FP.F16.E4M3.UNPACK_B R4, R0 ;  /* 0x00000000ff04723e */ /* 0x000fe400020006ff */
[----:B------:R-:W-:Y:S02]  /*19dd0*/  F2FP.F16.E4M3.UNPACK_B R6, R7 ;  /* 0x00000007ff06723e */ /* 0x000fe400020006ff */
[----:B------:R-:W-:-:S10]  /*19de0*/  F2FP.F16.E4M3.UNPACK_B R7, R20 ;  /* 0x00000014ff07723e */ /* 0x000fd400020006ff */
[----:B------:R0:W-:Y:S04]  /*19df0*/  STL.64 [R1+0x20], R16 ;  /* 0x0000201001007387 */ /* 0x0001e80000100a00 */
[----:B------:R1:W-:Y:S04]  /*19e00*/  STL.64 [R1+0x28], R18 ;  /* 0x0000281201007387 */ /* 0x0003e80000100a00 */
[----:B0-----:R-:W2:Y:S04]  /*19e10*/  LDL.LU R16, [R1+0xa4] ;  /* 0x0000a40001107983 */ /* 0x001ea80000300800 */
[----:B------:R-:W3:Y:S04]  /*19e20*/  LDL.LU R17, [R1+0x3a0] ;  /* 0x0003a00001117983 */ /* 0x000ee80000300800 */
[----:B-1----:R-:W4:Y:S04]  /*19e30*/  LDL.LU R18, [R1+0x3a8] ;  /* 0x0003a80001127983 */ /* 0x002f280000300800 */
[----:B------:R-:W4:Y:S04]  /*19e40*/  LDL.LU R19, [R1+0x3a4] ;  /* 0x0003a40001137983 */ /* 0x000f280000300800 */
[----:B------:R-:W2:Y:S04]  /*19e50*/  LDL.LU R0, [R1+0xa0] ;  /* 0x0000a00001007983 */ /* 0x000ea80000300800 */
[----:B------:R-:W3:Y:S04]  /*19e60*/  LDL.LU R20, [R1+0x384] ;  /* 0x0003840001147983 */ /* 0x000ee80000300800 */
[----:B------:R-:W4:Y:S04]  /*19e70*/  LDL.LU R2, [R1+0x390] ;  /* 0x0003900001027983 */ /* 0x000f280000300800 */
[----:B------:R-:W2:Y:S04]  /*19e80*/  LDL.LU R3, [R1+0x398] ;  /* 0x0003980001037983 */ /* 0x000ea80000300800 */
[----:B------:R0:W-:Y:S04]  /*19e90*/  STL.64 [R1], R8 ;  /* 0x0000000801007387 */ /* 0x0001e80000100a00 */
[----:B------:R1:W-:Y:S04]  /*19ea0*/  STL.64 [R1+0x8], R10 ;  /* 0x0000080a01007387 */ /* 0x0003e80000100a00 */
[----:B------:R-:W3:Y:S04]  /*19eb0*/  LDL.LU R12, [R1+0x10] ;  /* 0x00001000010c7983 */ /* 0x000ee80000300800 */
[----:B------:R-:W3:Y:S04]  /*19ec0*/  LDL.LU R13, [R1+0x14] ;  /* 0x00001400010d7983 */ /* 0x000ee80000300800 */
[----:B------:R-:W3:Y:S04]  /*19ed0*/  LDL.LU R14, [R1+0x18] ;  /* 0x00001800010e7983 */ /* 0x000ee80000300800 */
[----:B------:R-:W3:Y:S04]  /*19ee0*/  LDL.LU R15, [R1+0x1c] ;  /* 0x00001c00010f7983 */ /* 0x000ee80000300800 */
[----:B0-----:R-:W3:Y:S04]  /*19ef0*/  LDL.LU R8, [R1+0x40] ;  /* 0x0000400001087983 */ /* 0x001ee80000300800 */
[----:B------:R-:W3:Y:S04]  /*19f00*/  LDL.LU R9, [R1+0x44] ;  /* 0x0000440001097983 */ /* 0x000ee80000300800 */
[----:B-1----:R-:W3:Y:S04]  /*19f10*/  LDL.LU R10, [R1+0x48] ;  /* 0x00004800010a7983 */ /* 0x002ee80000300800 */
[----:B------:R-:W3:Y:S01]  /*19f20*/  LDL.LU R11, [R1+0x4c] ;  /* 0x00004c00010b7983 */ /* 0x000ee20000300800 */
[----:B------:R-:W-:-:S02]  /*19f30*/  F2FP.F16.E4M3.UNPACK_B R24, R24.H1 ;  /* 0x00000018ff18723e */ /* 0x000fc400030006ff */
[----:B-----5:R-:W-:Y:S01]  /*19f40*/  F2FP.F16.E4M3.UNPACK_B R25, R25.H1 ;  /* 0x00000019ff19723e */ /* 0x020fe200030006ff */
[----:B----4-:R-:W-:Y:S02]  /*19f50*/  IMAD R21, R21, 0x100, R2 ;  /* 0x0000010015157824 */ /* 0x010fe400078e0202 */
[----:B--2---:R-:W-:Y:S01]  /*19f60*/  IMAD R22, R22, 0x100, R3 ;  /* 0x0000010016167824 */ /* 0x004fe200078e0203 */
[----:B------:R-:W-:Y:S02]  /*19f70*/  F2FP.F16.E4M3.UNPACK_B R2, R0.H1 ;  /* 0x00000000ff02723e */ /* 0x000fe400030006ff */
[----:B------:R-:W-:Y:S01]  /*19f80*/  F2FP.F16.E4M3.UNPACK_B R3, R16.H1 ;  /* 0x00000010ff03723e */ /* 0x000fe200030006ff */
[C---:B---3--:R-:W-:Y:S06]  /*19f90*/  HMMA.16816.F32 R12, R4.reuse, R24, R12 ;  /* 0x00000018040c723c */ /* 0x048fec000000180c */
[----:B------:R-:W-:Y:S01]  /*19fa0*/  HMMA.16816.F32 R4, R4, R2, R8 ;  /* 0x000000020404723c */ /* 0x000fe20000001808 */
[----:B------:R-:W-:-:S02]  /*19fb0*/  IMAD R20, R20, 0x100, R29 ;  /* 0x0000010014147824 */ /* 0x000fc400078e021d */
[----:B------:R-:W2:Y:S01]  /*19fc0*/  LDL.LU R29, [R1+0xf28] ;  /* 0x000f2800011d7983 */ /* 0x000ea20000300800 */
[----:B------:R-:W-:-:S13]  /*19fd0*/  IMAD R16, R19, 0x100, R18 ;  /* 0x0000010013107824 */ /* 0x000fda00078e0212 */
[----:B------:R0:W-:Y:S04]  /*19fe0*/  STL.64 [R1+0xec8], R14 ;  /* 0x000ec80e01007387 */ /* 0x0001e80000100a00 */
[----:B------:R-:W-:Y:S01]  /*19ff0*/  STL.64 [R1+0xec0], R12 ;  /* 0x000ec00c01007387 */ /* 0x000fe20000100a00 */
[----:B------:R-:W-:-:S03]  /*1a000*/  IMAD R23, R23, 0x100, R17 ;  /* 0x0000010017177824 */ /* 0x000fc600078e0211 */
[----:B------:R-:W-:Y:S04]  /*1a010*/  STL.64 [R1+0xed8], R6 ;  /* 0x000ed80601007387 */ /* 0x000fe80000100a00 */
[----:B------:R-:W-:Y:S04]  /*1a020*/  STL.64 [R1+0xed0], R4 ;  /* 0x000ed00401007387 */ /* 0x000fe80000100a00 */
[----:B------:R-:W3:Y:S04]  /*1a030*/  LDL.LU R8, [R1+0x70] ;  /* 0x0000700001087983 */ /* 0x000ee80000300800 */
[----:B------:R-:W3:Y:S04]  /*1a040*/  LDL.LU R9, [R1+0x74] ;  /* 0x0000740001097983 */ /* 0x000ee80000300800 */
[----:B0-----:R-:W4:Y:S04]  /*1a050*/  LDL.LU R14, [R1+0x3b8] ;  /* 0x0003b800010e7983 */ /* 0x001f280000300800 */
[----:B------:R-:W4:Y:S04]  /*1a060*/  LDL.LU R18, [R1+0x3b4] ;  /* 0x0003b40001127983 */ /* 0x000f280000300800 */
[----:B------:R-:W5:Y:S04]  /*1a070*/  LDL.LU R15, [R1+0x3c0] ;  /* 0x0003c000010f7983 */ /* 0x000f680000300800 */
[----:B------:R-:W5:Y:S01]  /*1a080*/  LDL.LU R19, [R1+0x3bc] ;  /* 0x0003bc0001137983 */ /* 0x000f620000300800 */
[----:B------:R-:W-:-:S03]  /*1a090*/  IMAD R17, R27, 0x100, R26 ;  /* 0x000001001b117824 */ /* 0x000fc600078e021a */
[----:B------:R-:W3:Y:S04]  /*1a0a0*/  LDL.LU R0, [R1+0x3cc] ;  /* 0x0003cc0001007983 */ /* 0x000ee80000300800 */
[----:B------:R-:W3:Y:S01]  /*1a0b0*/  LDL.LU R26, [R1+0x3d8] ;  /* 0x0003d800011a7983 */ /* 0x000ee20000300800 */
[----:B------:R-:W-:-:S03]  /*1a0c0*/  IMAD.MOV.U32 R11, RZ, RZ, R28 ;  /* 0x000000ffff0b7224 */ /* 0x000fc600078e001c */
[----:B------:R-:W3:Y:S04]  /*1a0d0*/  LDL.LU R27, [R1+0x3d4] ;  /* 0x0003d400011b7983 */ /* 0x000ee80000300800 */
[----:B------:R-:W2:Y:S04]  /*1a0e0*/  LDL.LU R28, [R1+0x3f8] ;  /* 0x0003f800011c7983 */ /* 0x000ea80000300800 */
[----:B--2---:R0:W-:Y:S04]  /*1a0f0*/  STL [R1+0xee0], R28 ;  /* 0x000ee01c01007387 */ /* 0x0041e80000100800 */
[----:B0-----:R-:W2:Y:S04]  /*1a100*/  LDL.LU R28, [R1+0x408] ;  /* 0x00040800011c7983 */ /* 0x001ea80000300800 */
[----:B--2---:R0:W-:Y:S04]  /*1a110*/  STL [R1+0xee4], R28 ;  /* 0x000ee41c01007387 */ /* 0x0041e80000100800 */
[----:B0-----:R-:W2:Y:S04]  /*1a120*/  LDL.LU R28, [R1+0x404] ;  /* 0x00040400011c7983 */ /* 0x001ea80000300800 */
[----:B--2---:R0:W-:Y:S04]  /*1a130*/  STL [R1+0xee8], R28 ;  /* 0x000ee81c01007387 */ /* 0x0041e80000100800 */
[----:B0-----:R-:W2:Y:S04]  /*1a140*/  LDL.LU R28, [R1+0x3f0] ;  /* 0x0003f000011c7983 */ /* 0x001ea80000300800 */
[----:B--2---:R0:W-:Y:S04]  /*1a150*/  STL [R1+0xeec], R28 ;  /* 0x000eec1c01007387 */ /* 0x0041e80000100800 */
[----:B0-----:R-:W2:Y:S01]  /*1a160*/  LDL.LU R28, [R1+0x3e8] ;  /* 0x0003e800011c7983 */ /* 0x001ea20000300800 */
[----:B------:R-:W-:-:S03]  /*1a170*/  IMAD.MOV.U32 R10, RZ, RZ, R29 ;  /* 0x000000ffff0a7224 */ /* 0x000fc600078e001d */
[----:B--2---:R0:W-:Y:S04]  /*1a180*/  STL [R1+0xf00], R28 ;  /* 0x000f001c01007387 */ /* 0x0041e80000100800 */
[----:B0-----:R-:W2:Y:S04]  /*1a190*/  LDL.LU R28, [R1+0x3e0] ;  /* 0x0003e000011c7983 */ /* 0x001ea80000300800 */
[----:B------:R-:W2:Y:S04]  /*1a1a0*/  LDL.LU R29, [R1+0x3f4] ;  /* 0x0003f400011d7983 */ /* 0x000ea80000300800 */
[----:B------:R-:W4:Y:S04]  /*1a1b0*/  LDL.LU R4, [R1+0x20] ;  /* 0x0000200001047983 */ /* 0x000f280000300800 */
[----:B------:R-:W4:Y:S04]  /*1a1c0*/  LDL.LU R5, [R1+0x24] ;  /* 0x0000240001057983 */ /* 0x000f280000300800 */
[----:B------:R-:W5:Y:S04]  /*1a1d0*/  LDL.LU R6, [R1+0x28] ;  /* 0x0000280001067983 */ /* 0x000f680000300800 */
[----:B------:R-:W5:Y:S04]  /*1a1e0*/  LDL.LU R7, [R1+0x2c] ;  /* 0x00002c0001077983 */ /* 0x000f680000300800 */
[----:B-----5:R-:W-:Y:S04]  /*1a1f0*/  STL.64 [R1+0xef8], R6 ;  /* 0x000ef80601007387 */ /* 0x020fe80000100a00 */
[----:B----4-:R0:W-:Y:S04]  /*1a200*/  STL.64 [R1+0xef0], R4 ;  /* 0x000ef00401007387 */ /* 0x0101e80000100a00 */
[----:B0-----:R-:W4:Y:S04]  /*1a210*/  LDL.LU R4, [R1+0x30] ;  /* 0x0000300001047983 */ /* 0x001f280000300800 */
        /* <DEDUP_REMOVED lines=8> */
[----:B------:R-:W5:Y:S01]  /*1a2a0*/  LDL.LU R7, [R1+0x5c] ;  /* 0x00005c0001077983 */ /* 0x000f620000300800 */
[----:B------:R-:W-:-:S02]  /*1a2b0*/  F2FP.F16.E4M3.UNPACK_B R20, R20 ;  /* 0x00000014ff14723e */ /* 0x000fc400020006ff */
[----:B------:R-:W-:Y:S02]  /*1a2c0*/  F2FP.F16.E4M3.UNPACK_B R21, R21 ;  /* 0x00000015ff15723e */ /* 0x000fe400020006ff */
[----:B------:R-:W-:Y:S01]  /*1a2d0*/  F2FP.F16.E4M3.UNPACK_B R22, R22 ;  /* 0x00000016ff16723e */ /* 0x000fe200020006ff */
[----:B-----5:R-:W-:Y:S04]  /*1a2e0*/  STL.64 [R1+0xf20], R6 ;  /* 0x000f200601007387 */ /* 0x020fe80000100a00 */
[----:B----4-:R0:W-:Y:S04]  /*1a2f0*/  STL.64 [R1+0xf18], R4 ;  /* 0x000f180401007387 */ /* 0x0101e80000100a00 */
[----:B0-----:R-:W4:Y:S04]  /*1a300*/  LDL.LU R4, [R1+0x60] ;  /* 0x0000600001047983 */ /* 0x001f280000300800 */
[----:B------:R-:W4:Y:S04]  /*1a310*/  LDL.LU R5, [R1+0x64] ;  /* 0x0000640001057983 */ /* 0x000f280000300800 */
[----:B------:R-:W4:Y:S04]  /*1a320*/  LDL.LU R6, [R1+0x68] ;  /* 0x0000680001067983 */ /* 0x000f280000300800 */
[----:B------:R-:W4:Y:S01]  /*1a330*/  LDL.LU R7, [R1+0x6c] ;  /* 0x00006c0001077983 */ /* 0x000f220000300800 */
[----:B------:R-:W-:-:S03]  /*1a340*/  F2FP.F16.E4M3.UNPACK_B R23, R23 ;  /* 0x00000017ff17723e */ /* 0x000fc600020006ff */
[----:B------:R-:W5:Y:S01]  /*1a350*/  LDL.LU R12, [R1] ;  /* 0x00000000010c7983 */ /* 0x000f620000300800 */
[----:B------:R-:W-:-:S03]  /*1a360*/  IMAD R18, R18, 0x100, R14 ;  /* 0x0000010012127824 */ /* 0x000fc600078e020e */
[----:B------:R-:W5:Y:S01]  /*1a370*/  LDL.LU R13, [R1+0x4] ;  /* 0x00000400010d7983 */ /* 0x000f620000300800 */
[----:B------:R-:W-:-:S03]  /*1a380*/  IMAD R19, R19, 0x100, R15 ;  /* 0x0000010013137824 */ /* 0x000fc600078e020f */
[----:B------:R-:W5:Y:S04]  /*1a390*/  LDL.LU R14, [R1+0x8] ;  /* 0x00000800010e7983 */ /* 0x000f680000300800 */
[----:B------:R-:W5:Y:S01]  /*1a3a0*/  LDL.LU R15, [R1+0xc] ;  /* 0x00000c00010f7983 */ /* 0x000f620000300800 */
[C---:B---3--:R-:W-:Y:S06]  /*1a3b0*/  HMMA.16816.F32 R8, R20.reuse, R24, R8 ;  /* 0x000000181408723c */ /* 0x048fec0000001808 */
[----:B----4-:R-:W-:Y:S01]  /*1a3c0*/  HMMA.16816.F32 R20, R20, R2, R4 ;  /* 0x000000021414723c */ /* 0x010fe20000001804 */
[----:B------:R-:W3:Y:S04]  /*1a3d0*/  LDL.LU.64 R6, [R1+0xf20] ;  /* 0x000f200001067983 */ /* 0x000ee80000300a00 */
[----:B------:R-:W3:-:S15]  /*1a3e0*/  LDL.LU.64 R4, [R1+0xf18] ;  /* 0x000f180001047983 */ /* 0x000ede0000300a00 */
[----:B------:R-:W-:-:S03]  /*1a3f0*/  NOP ;  /* 0x0000000000007918 */ /* 0x000fc60000000000 */
[----:B------:R0:W-:Y:S04]  /*1a400*/  STL.64 [R1+0x70], R20 ;  /* 0x0000701401007387 */ /* 0x0001e80000100a00 */
[----:B------:R1:W-:Y:S04]  /*1a410*/  STL.64 [R1+0x78], R22 ;  /* 0x0000781601007387 */ /* 0x0003e80000100a00 */
[----:B0-----:R-:W4:Y:S04]  /*1a420*/  LDL.LU R20, [R1+0x3c8] ;  /* 0x0003c80001147983 */ /* 0x001f280000300800 */
[----:B------:R-:W4:Y:S04]  /*1a430*/  LDL.LU R21, [R1+0x3c4] ;  /* 0x0003c40001157983 */ /* 0x000f280000300800 */
[----:B-1----:R-:W2:Y:S01]  /*1a440*/  LDL.LU R22, [R1+0x3d0] ;  /* 0x0003d00001167983 */ /* 0x002ea20000300800 */
[----:B------:R-:W-:-:S02]  /*1a450*/  F2FP.F16.E4M3.UNPACK_B R16, R16 ;  /* 0x00000010ff10723e */ /* 0x000fc400020006ff */
[----:B------:R-:W-:Y:S02]  /*1a460*/  F2FP.F16.E4M3.UNPACK_B R17, R17 ;  /* 0x00000011ff11723e */ /* 0x000fe400020006ff */
[----:B------:R-:W-:Y:S02]  /*1a470*/  F2FP.F16.E4M3.UNPACK_B R18, R18 ;  /* 0x00000012ff12723e */ /* 0x000fe400020006ff */
[----:B------:R-:W-:Y:S01]  /*1a480*/  F2FP.F16.E4M3.UNPACK_B R19, R19 ;  /* 0x00000013ff13723e */ /* 0x000fe200020006ff */
[----:B------:R-:W5:Y:S06]  /*1a490*/  LDL.LU R23, [R1+0x3dc] ;  /* 0x0003dc0001177983 */ /* 0x000f6c0000300800 */
[----:B---3--:R-:W-:Y:S01]  /*1a4a0*/  HMMA.16816.F32 R4, R16, R24, R4 ;  /* 0x000000181004723c */ /* 0x008fe20000001804 */
[----:B----4-:R-:W-:-:S02]  /*1a4b0*/  IMAD R20, R21, 0x100, R20 ;  /* 0x0000010015147824 */ /* 0x010fc400078e0214 */
[----:B--2---:R-:W-:Y:S02]  /*1a4c0*/  IMAD R21, R0, 0x100, R22 ;  /* 0x0000010000157824 */ /* 0x004fe400078e0216 */
[----:B------:R-:W-:Y:S01]  /*1a4d0*/  IMAD R22, R27, 0x100, R26 ;  /* 0x000001001b167824 */ /* 0x000fe200078e021a */
[----:B------:R-:W2:Y:S04]  /*1a4e0*/  LDL.LU R0, [R1+0x40c] ;  /* 0x00040c0001007983 */ /* 0x000ea80000300800 */
[----:B------:R-:W3:Y:S04]  /*1a4f0*/  LDL.LU R26, [R1+0x418] ;  /* 0x00041800011a7983 */ /* 0x000ee80000300800 */
[----:B------:R-:W4:Y:S09]  /*1a500*/  LDL.LU R27, [R1+0x414] ;  /* 0x00041400011b7983 */ /* 0x000f320000300800 */
[----:B------:R-:W-:Y:S04]  /*1a510*/  STL.64 [R1+0x60], R4 ;  /* 0x0000600401007387 */ /* 0x000fe80000100a00 */
[----:B------:R0:W-:Y:S04]  /*1a520*/  STL.64 [R1+0x68], R6 ;  /* 0x0000680601007387 */ /* 0x0001e80000100a00 */
[----:B0-----:R-:W2:Y:S04]  /*1a530*/  LDL.LU.64 R6, [R1+0xf10] ;  /* 0x000f100001067983 */ /* 0x001ea80000300a00 */
[----:B------:R-:W2:Y:S01]  /*1a540*/  LDL.LU.64 R4, [R1+0xf08] ;  /* 0x000f080001047983 */ /* 0x000ea20000300a00 */
[----:B-----5:R-:W-:-:S03]  /*1a550*/  IMAD R23, R23, 0x100, R28 ;  /* 0x0000010017177824 */ /* 0x020fc600078e021c */
[----:B------:R-:W5:Y:S01]  /*1a560*/  LDL.LU R28, [R1+0xf00] ;  /* 0x000f0000011c7983 */ /* 0x000f620000300800 */
[----:B--2---:R-:W-:Y:S03]  /*1a570*/  HMMA.16816.F32 R16, R16, R2, R4 ;  /* 0x000000021010723c */ /* 0x004fe60000001804 */
[----:B------:R-:W2:Y:S04]  /*1a580*/  LDL.LU.64 R6, [R1+0xef8] ;  /* 0x000ef80001067983 */ /* 0x000ea80000300a00 */
[----:B------:R-:W2:-:S15]  /*1a590*/  LDL.LU.64 R4, [R1+0xef0] ;  /* 0x000ef00001047983 */ /* 0x000e9e0000300a00 */
[----:B------:R-:W-:-:S01]  /*1a5a0*/  NOP ;  /* 0x0000000000007918 */ /* 0x000fc20000000000 */
[----:B------:R0:W-:Y:S04]  /*1a5b0*/  STL.64 [R1+0x50], R16 ;  /* 0x0000501001007387 */ /* 0x0001e80000100a00 */
[----:B------:R1:W-:Y:S04]  /*1a5c0*/  STL.64 [R1+0x58], R18 ;  /* 0x0000581201007387 */ /* 0x0003e80000100a00 */
[----:B0-----:R-:W5:Y:S04]  /*1a5d0*/  LDL.LU R16, [R1+0x3e4] ;  /* 0x0003e40001107983 */ /* 0x001f680000300800 */
[----:B------:R-:W3:Y:S04]  /*1a5e0*/  LDL.LU R17, [R1+0x3ec] ;  /* 0x0003ec0001117983 */ /* 0x000ee80000300800 */
[----:B-1----:R-:W4:Y:S04]  /*1a5f0*/  LDL.LU R18, [R1+0x400] ;  /* 0x0004000001127983 */ /* 0x002f280000300800 */
[----:B------:R-:W2:Y:S01]  /*1a600*/  LDL.LU R19, [R1+0x3fc] ;  /* 0x0003fc0001137983 */ /* 0x000ea20000300800 */
[----:B-----5:R-:W-:-:S03]  /*1a610*/  IMAD R16, R16, 0x100, R28 ;  /* 0x0000010010107824 */ /* 0x020fc600078e021c */
[----:B------:R-:W3:Y:S02]  /*1a620*/  LDL.LU R28, [R1+0xeec] ;  /* 0x000eec00011c7983 */ /* 0x000ee40000300800 */
[----:B---3--:R-:W-:Y:S02]  /*1a630*/  IMAD R17, R17, 0x100, R28 ;  /* 0x0000010011117824 */ /* 0x008fe400078e021c */
[----:B------:R-:W4:Y:S02]  /*1a640*/  LDL.LU R28, [R1+0xee8] ;  /* 0x000ee800011c7983 */ /* 0x000f240000300800 */
[----:B----4-:R-:W-:Y:S02]  /*1a650*/  IMAD R18, R18, 0x100, R28 ;  /* 0x0000010012127824 */ /* 0x010fe400078e021c */
[----:B------:R-:W3:Y:S01]  /*1a660*/  LDL.LU R28, [R1+0xee4] ;  /* 0x000ee400011c7983 */ /* 0x000ee20000300800 */
[----:B------:R-:W-:Y:S02]  /*1a670*/  F2FP.F16.E4M3.UNPACK_B R20, R20 ;  /* 0x00000014ff14723e */ /* 0x000fe400020006ff */
[----:B------:R-:W-:-:S02]  /*1a680*/  F2FP.F16.E4M3.UNPACK_B R21, R21 ;  /* 0x00000015ff15723e */ /* 0x000fc400020006ff */
[----:B------:R-:W-:Y:S02]  /*1a690*/  F2FP.F16.E4M3.UNPACK_B R22, R22 ;  /* 0x00000016ff16723e */ /* 0x000fe400020006ff */
[----:B------:R-:W-:-:S07]  /*1a6a0*/  F2FP.F16.E4M3.UNPACK_B R23, R23 ;  /* 0x00000017ff17723e */ /* 0x000fce00020006ff */
[----:B--2---:R-:W-:Y:S01]  /*1a6b0*/  HMMA.16816.F32 R4, R20, R24, R4 ;  /* 0x000000181404723c */ /* 0x004fe20000001804 */
[----:B---3--:R-:W-:Y:S02]  /*1a6c0*/  IMAD R19, R19, 0x100, R28 ;  /* 0x0000010013137824 */ /* 0x008fe400078e021c */
[----:B------:R-:W2:-:S15]  /*1a6d0*/  LDL.LU R28, [R1+0xee0] ;  /* 0x000ee000011c7983 */ /* 0x000e9e0000300800 */
[----:B------:R-:W-:-:S05]  /*1a6e0*/  NOP ;  /* 0x0000000000007918 */ /* 0x000fca0000000000 */
[----:B------:R-:W-:Y:S04]  /*1a6f0*/  STL.64 [R1+0x40], R4 ;  /* 0x0000400401007387 */ /* 0x000fe80000100a00 */
[----:B------:R0:W-:Y:S01]  /*1a700*/  STL.64 [R1+0x48], R6 ;  /* 0x0000480601007387 */ /* 0x0001e20000100a00 */
[----:B------:R-:W-:Y:S03]  /*1a710*/  HMMA.16816.F32 R20, R20, R2, R12 ;  /* 0x000000021414723c */ /* 0x000fe6000000180c */
[----:B0-----:R-:W3:Y:S04]  /*1a720*/  LDL.LU.64 R6, [R1+0xed8] ;  /* 0x000ed80001067983 */ /* 0x001ee80000300a00 */
[----:B------:R-:W3:Y:S04]  /*1a730*/  LDL.LU.64 R4, [R1+0xed0] ;  /* 0x000ed00001047983 */ /* 0x000ee80000300a00 */
[----:B------:R-:W4:Y:S04]  /*1a740*/  LDL R24, [R1+0x98] ;  /* 0x0000980001187983 */ /* 0x000f280000100800 */
[----:B------:R-:W5:Y:S01]  /*1a750*/  LDL R25, [R1+0x9c] ;  /* 0x00009c0001197983 */ /* 0x000f620000100800 */
[----:B--2---:R-:W-:-:S03]  /*1a760*/  IMAD R28, R29, 0x100, R28 ;  /* 0x000001001d1c7824 */ /* 0x004fc600078e021c */
[----:B------:R-:W2:Y:S04]  /*1a770*/  LDL.LU R29, [R1+0x434] ;  /* 0x00043400011d7983 */ /* 0x000ea80000300800 */
[----:B------:R-:W3:Y:S04]  /*1a780*/  LDL.LU.64 R14, [R1+0xec8] ;  /* 0x000ec800010e7983 */ /* 0x000ee80000300a00 */
[----:B------:R-:W3:Y:S04]  /*1a790*/  LDL.LU.64 R12, [R1+0xec0] ;  /* 0x000ec000010c7983 */ /* 0x000ee80000300a00 */
[----:B------:R-:W2:Y:S04]  /*1a7a0*/  LDL R2, [R1+0xa8] ;  /* 0x0000a80001027983 */ /* 0x000ea80000100800 */
[----:B------:R-:W3:Y:S04]  /*1a7b0*/  LDL R3, [R1+0xac] ;  /* 0x0000ac0001037983 */ /* 0x000ee80000100800 */
[----:B------:R0:W-:Y:S04]  /*1a7c0*/  STL [R1+0xe84], R20 ;  /* 0x000e841401007387 */ /* 0x0001e80000100800 */
[----:B0-----:R-:W3:Y:S04]  /*1a7d0*/  LDL.LU R20, [R1+0x420] ;  /* 0x0004200001147983 */ /* 0x001ee80000300800 */
[----:B------:R0:W-:Y:S04]  /*1a7e0*/  STL [R1+0xe80], R21 ;  /* 0x000e801501007387 */ /* 0x0001e80000100800 */
[----:B0-----:R-:W3:Y:S04]  /*1a7f0*/  LDL.LU R21, [R1+0x41c] ;  /* 0x00041c0001157983 */ /* 0x001ee80000300800 */
[----:B------:R0:W-:Y:S04]  /*1a800*/  STL [R1+0xe7c], R22 ;  /* 0x000e7c1601007387 */ /* 0x0001e80000100800 */
[----:B0-----:R-:W3:Y:S01]  /*1a810*/  LDL.LU R22, [R1+0x410] ;  /* 0x0004100001167983 */ /* 0x001ee20000300800 */
[----:B------:R-:W-:-:S02]  /*1a820*/  F2FP.F16.E4M3.UNPACK_B R16, R16 ;  /* 0x00000010ff10723e */ /* 0x000fc400020006ff */
[----:B------:R-:W-:Y:S02]  /*1a830*/  F2FP.F16.E4M3.UNPACK_B R17, R17 ;  /* 0x00000011ff11723e */ /* 0x000fe400020006ff */
[----:B------:R-:W-:Y:S02]  /*1a840*/  F2FP.F16.E4M3.UNPACK_B R18, R18 ;  /* 0x00000012ff12723e */ /* 0x000fe400020006ff */
[----:B------:R-:W-:Y:S02]  /*1a850*/  F2FP.F16.E4M3.UNPACK_B R19, R19 ;  /* 0x00000013ff13723e */ /* 0x000fe400020006ff */
[----:B----4-:R-:W-:Y:S02]  /*1a860*/  F2FP.F16.E4M3.UNPACK_B R24, R24 ;  /* 0x00000018ff18723e */ /* 0x010fe400020006ff */
[----:B-----5:R-:W-:Y:S01]  /*1a870*/  F2FP.F16.E4M3.UNPACK_B R25, R25 ;  /* 0x00000019ff19723e */ /* 0x020fe200020006ff */
[----:B------:R0:W-:Y:S04]  /*1a880*/  STL [R1+0xe78], R23 ;  /* 0x000e781701007387 */ /* 0x0001e80000100800 */
[----:B0-----:R-:W4:Y:S01]  /*1a890*/  LDL.LU R23, [R1+0x440] ;  /* 0x0004400001177983 */ /* 0x001f220000300800 */
[----:B--2---:R-:W-:-:S02]  /*1a8a0*/  F2FP.F16.E4M3.UNPACK_B R2, R2 ;  /* 0x00000002ff02723e */ /* 0x004fc400020006ff */
[----:B---3--:R-:W-:Y:S01]  /*1a8b0*/  F2FP.F16.E4M3.UNPACK_B R3, R3 ;  /* 0x00000003ff03723e */ /* 0x008fe200020006ff */
[C---:B------:R-:W-:Y:S06]  /*1a8c0*/  HMMA.16816.F32 R12, R16.reuse, R24, R12 ;  /* 0x00000018100c723c */ /* 0x040fec000000180c */
[----:B------:R-:W-:Y:S01]  /*1a8d0*/  HMMA.16816.F32 R4, R16, R2, R4 ;  /* 0x000000021004723c */ /* 0x000fe20000001804 */
[----:B------:R-:W-:Y:S02]  /*1a8e0*/  IMAD R27, R27, 0x100, R20 ;  /* 0x000001001b1b7824 */ /* 0x000fe400078e0214 */
[----:B------:R-:W-:-:S14]  /*1a8f0*/  IMAD R26, R26, 0x100, R21 ;  /* 0x000001001a1a7824 */ /* 0x000fdc00078e0215 */
[----:B------:R0:W-:Y:S04]  /*1a900*/  STL.64 [R1+0x80], R12 ;  /* 0x0000800c01007387 */ /* 0x0001e80000100a00 */
[----:B------:R1:W-:Y:S01]  /*1a910*/  STL.64 [R1+0x88], R14 ;  /* 0x0000880e01007387 */ /* 0x0003e20000100a00 */
[----:B------:R-:W-:Y:S01]  /*1a920*/  IMAD R0, R0, 0x100, R22 ;  /* 0x0000010000007824 */ /* 0x000fe200078e0216 */
[----:B0-----:R-:W-:Y:S02]  /*1a930*/  F2FP.F16.E4M3.UNPACK_B R12, R28 ;  /* 0x0000001cff0c723e */ /* 0x001fe400020006ff */
[----:B-1----:R-:W-:Y:S01]  /*1a940*/  F2FP.F16.E4M3.UNPACK_B R14, R26 ;  /* 0x0000001aff0e723e */ /* 0x002fe200020006ff */
[----:B------:R-:W2:Y:S01]  /*1a950*/  LDL.LU R28, [R1+0x438] ;  /* 0x00043800011c7983 */ /* 0x000ea20000300800 */
[----:B------:R-:W-:-:S03]  /*1a960*/  F2FP.F16.E4M3.UNPACK_B R13, R0 ;  /* 0x00000000ff0d723e */ /* 0x000fc600020006ff */
[----:B------:R-:W3:Y:S04]  /*1a970*/  LDL.LU R0, [R1+0x424] ;  /* 0x0004240001007983 */ /* 0x000ee80000300800 */
[----:B------:R-:W2:Y:S01]  /*1a980*/  LDL.LU R26, [R1+0x43c] ;  /* 0x00043c00011a7983 */ /* 0x000ea20000300800 */
[----:B------:R-:W-:Y:S01]  /*1a990*/  F2FP.F16.E4M3.UNPACK_B R15, R27 ;  /* 0x0000001bff0f723e */ /* 0x000fe200020006ff */
[----:B------:R-:W-:Y:S02]  /*1a9a0*/  IMAD.MOV.U32 R21, RZ, RZ, R6 ;  /* 0x000000ffff157224 */ /* 0x000fe400078e0006 */
[----:B------:R-:W5:Y:S04]  /*1a9b0*/  LDL.LU R27, [R1+0x42c] ;  /* 0x00042c00011b7983 */ /* 0x000f680000300800 */
[----:B------:R-:W-:Y:S04]  /*1a9c0*/  STL [R1+0x30], R4 ;  /* 0x0000300401007387 */ /* 0x000fe80000100800 */
[----:B------:R-:W3:Y:S01]  /*1a9d0*/  LDL.LU R6, [R1+0x428] ;  /* 0x0004280001067983 */ /* 0x000ee20000300800 */
[----:B------:R-:W-:-:S03]  /*1a9e0*/  IMAD.MOV.U32 R22, RZ, RZ, R7 ;  /* 0x000000ffff167224 */ /* 0x000fc600078e0007 */
[----:B------:R-:W5:Y:S01]  /*1a9f0*/  LDL.LU R7, [R1+0x430] ;  /* 0x0004300001077983 */ /* 0x000f620000300800 */
[----:B------:R-:W-:Y:S01]  /*1aa00*/  HMMA.16816.F32 R8, R12, R24, R8 ;  /* 0x000000180c08723c */ /* 0x000fe20000001808 */
[----:B------:R-:W-:Y:S02]  /*1aa10*/  IMAD.MOV.U32 R20, RZ, RZ, R5 ;  /* 0x000000ffff147224 */ /* 0x000fe400078e0005 */
[----:B------:R-:W-:Y:S04]  /*1aa20*/  STL [R1+0xeb8], R22 ;  /* 0x000eb81601007387 */ /* 0x000fe80000100800 */
[----:B------:R-:W-:Y:S04]  /*1aa30*/  STL [R1+0xea0], R21 ;  /* 0x000ea01501007387 */ /* 0x000fe80000100800 */
[----:B------:R-:W-:Y:S04]  /*1aa40*/  STL [R1+0xe88], R20 ;  /* 0x000e881401007387 */ /* 0x000fe80000100800 */
[----:B------:R0:W-:Y:S04]  /*1aa50*/  STL [R1+0xebc], R25 ;  /* 0x000ebc1901007387 */ /* 0x0001e80000100800 */
[----:B0-----:R-:W2:Y:S04]  /*1aa60*/  LDL.LU R25, [R1+0x460] ;  /* 0x0004600001197983 */ /* 0x001ea80000300800 */
[----:B------:R0:W-:Y:S04]  /*1aa70*/  STL.64 [R1+0x10], R8 ;  /* 0x0000100801007387 */ /* 0x0001e80000100a00 */
[----:B------:R1:W-:Y:S04]  /*1aa80*/  STL.64 [R1+0x18], R10 ;  /* 0x0000180a01007387 */ /* 0x0003e80000100a00 */
[----:B------:R-:W2:Y:S04]  /*1aa90*/  LDL.LU R16, [R1+0x45c] ;  /* 0x00045c0001107983 */ /* 0x000ea80000300800 */
[----:B------:R-:W2:Y:S01]  /*1aaa0*/  LDL.LU R22, [R1+0x448] ;  /* 0x0004480001167983 */ /* 0x000ea20000300800 */
[----:B---3--:R-:W-:-:S02]  /*1aab0*/  IMAD R0, R0, 0x100, R6 ;  /* 0x0000010000007824 */ /* 0x008fc400078e0206 */
[----:B----4-:R-:W-:Y:S02]  /*1aac0*/  IMAD R6, R29, 0x100, R23 ;  /* 0x000001001d067824 */ /* 0x010fe400078e0217 */
[----:B------:R-:W3:Y:S04]  /*1aad0*/  LDL.LU R23, [R1+0x458] ;  /* 0x0004580001177983 */ /* 0x000ee80000300800 */
[----:B------:R-:W3:Y:S04]  /*1aae0*/  LDL.LU R29, [R1+0x454] ;  /* 0x00045400011d7983 */ /* 0x000ee80000300800 */
[----:B------:R-:W4:Y:S04]  /*1aaf0*/  LDL.LU R21, [R1+0x468] ;  /* 0x0004680001157983 */ /* 0x000f280000300800 */
[----:B------:R-:W4:Y:S04]  /*1ab00*/  LDL.LU R20, [R1+0x470] ;  /* 0x0004700001147983 */ /* 0x000f280000300800 */
[----:B------:R-:W4:Y:S01]  /*1ab10*/  LDL.LU R17, [R1+0x46c] ;  /* 0x00046c0001117983 */ /* 0x000f220000300800 */
[----:B-----5:R-:W-:-:S03]  /*1ab20*/  IMAD R4, R27, 0x100, R7 ;  /* 0x000001001b047824 */ /* 0x020fc600078e0207 */
[----:B------:R-:W5:Y:S01]  /*1ab30*/  LDL.LU R18, [R1+0x480] ;  /* 0x0004800001127983 */ /* 0x000f620000300800 */
[----:B--2---:R-:W-:-:S03]  /*1ab40*/  IMAD R5, R28, 0x100, R26 ;  /* 0x000001001c057824 */ /* 0x004fc600078e021a */
[----:B------:R-:W2:Y:S04]  /*1ab50*/  LDL.LU R19, [R1+0x47c] ;  /* 0x00047c0001137983 */ /* 0x000ea80000300800 */
[----:B------:R-:W5:Y:S04]  /*1ab60*/  LDL.LU R27, [R1+0x474] ;  /* 0x00047400011b7983 */ /* 0x000f680000300800 */
[----:B------:R-:W2:Y:S04]  /*1ab70*/  LDL.LU R26, [R1+0x48c] ;  /* 0x00048c00011a7983 */ /* 0x000ea80000300800 */
[----:B------:R-:W2:Y:S01]  /*1ab80*/  LDL.LU R28, [R1+0x488] ;  /* 0x00048800011c7983 */ /* 0x000ea20000300800 */
[----:B0-----:R-:W-:-:S02]  /*1ab90*/  F2FP.F16.E4M3.UNPACK_B R8, R0 ;  /* 0x00000000ff08723e */ /* 0x001fc400020006ff */
[----:B------:R-:W-:Y:S01]  /*1aba0*/  F2FP.F16.E4M3.UNPACK_B R9, R4 ;  /* 0x00000004ff09723e */ /* 0x000fe200020006ff */
[----:B------:R-:W5:Y:S01]  /*1abb0*/  LDL.LU R0, [R1+0x478] ;  /* 0x0004780001007983 */ /* 0x000f620000300800 */
[----:B-1----:R-:W-:-:S03]  /*1abc0*/  F2FP.F16.E4M3.UNPACK_B R10, R5 ;  /* 0x00000005ff0a723e */ /* 0x002fc600020006ff */
[----:B------:R-:W3:Y:S01]  /*1abd0*/  LDL.LU R4, [R1+0x70] ;  /* 0x0000700001047983 */ /* 0x000ee20000300800 */
[----:B------:R-:W-:-:S03]  /*1abe0*/  F2FP.F16.E4M3.UNPACK_B R11, R6 ;  /* 0x00000006ff0b723e */ /* 0x000fc600020006ff */
[----:B------:R-:W3:Y:S04]  /*1abf0*/  LDL.LU R5, [R1+0x74] ;  /* 0x0000740001057983 */ /* 0x000ee80000300800 */
[----:B------:R-:W3:Y:S04]  /*1ac00*/  LDL.LU R6, [R1+0x78] ;  /* 0x0000780001067983 */ /* 0x000ee80000300800 */
[----:B------:R-:W3:Y:S02]  /*1ac10*/  LDL.LU R7, [R1+0x7c] ;  /* 0x00007c0001077983 */ /* 0x000ee40000300800 */
[----:B---3--:R-:W-:Y:S02]  /*1ac20*/  HMMA.16816.F32 R4, R12, R2, R4 ;  /* 0x000000020c04723c */ /* 0x008fe40000001804 */
[----:B------:R-:W3:Y:S04]  /*1ac30*/  LDL.LU R12, [R1+0x444] ;  /* 0x00044400010c7983 */ /* 0x000ee80000300800 */
[----:B------:R-:W4:Y:S04]  /*1ac40*/  LDL.LU R13, [R1+0x450] ;  /* 0x00045000010d7983 */ /* 0x000f280000300800 */
[----:B------:R-:W4:Y:S04]  /*1ac50*/  LDL.LU R14, [R1+0x44c] ;  /* 0x00044c00010e7983 */ /* 0x000f280000300800 */
[----:B------:R-:W2:Y:S09]  /*1ac60*/  LDL.LU R15, [R1+0x464] ;  /* 0x00046400010f7983 */ /* 0x000eb20000300800 */
[----:B------:R-:W-:Y:S04]  /*1ac70*/  STL.64 [R1+0xe48], R6 ;  /* 0x000e480601007387 */ /* 0x000fe80000100a00 */
[----:B------:R0:W-:Y:S04]  /*1ac80*/  STL.64 [R1+0xe40], R4 ;  /* 0x000e400401007387 */ /* 0x0001e80000100a00 */
[----:B0-----:R-:W5:Y:S04]  /*1ac90*/  LDL.LU R4, [R1+0x40] ;  /* 0x0000400001047983 */ /* 0x001f680000300800 */
[----:B------:R-:W5:Y:S04]  /*1aca0*/  LDL.LU R5, [R1+0x44] ;  /* 0x0000440001057983 */ /* 0x000f680000300800 */
[----:B------:R-:W3:Y:S04]  /*1acb0*/  LDL.LU R6, [R1+0x48] ;  /* 0x0000480001067983 */ /* 0x000ee80000300800 */
[----:B------:R-:W3:Y:S04]  /*1acc0*/  LDL.LU R7, [R1+0x4c] ;  /* 0x00004c0001077983 */ /* 0x000ee80000300800 */
[----:B---3--:R-:W-:Y:S04]  /*1acd0*/  STL.64 [R1+0xe98], R6 ;  /* 0x000e980601007387 */ /* 0x008fe80000100a00 */
[----:B-----5:R0:W-:Y:S04]  /*1ace0*/  STL.64 [R1+0xe90], R4 ;  /* 0x000e900401007387 */ /* 0x0201e80000100a00 */
[----:B0-----:R-:W3:Y:S04]  /*1acf0*/  LDL.LU R4, [R1+0x50] ;  /* 0x0000500001047983 */ /* 0x001ee80000300800 */
[----:B------:R-:W3:Y:S04]  /*1ad00*/  LDL.LU R5, [R1+0x54] ;  /* 0x0000540001057983 */ /* 0x000ee80000300800 */
[----:B------:R-:W5:Y:S04]  /*1ad10*/  LDL.LU R6, [R1+0x58] ;  /* 0x0000580001067983 */ /* 0x000f680000300800 */
[----:B------:R-:W5:Y:S01]  /*1ad20*/  LDL.LU R7, [R1+0x5c] ;  /* 0x00005c0001077983 */ /* 0x000f620000300800 */
[----:B------:R-:W-:-:S03]  /*1ad30*/  IMAD R16, R16, 0x100, R25 ;  /* 0x0000010010107824 */ /* 0x000fc600078e0219 */
[----:B-----5:R-:W-:Y:S04]  /*1ad40*/  STL.64 [R1+0xeb0], R6 ;  /* 0x000eb00601007387 */ /* 0x020fe80000100a00 */
[----:B---3--:R0:W-:Y:S04]  /*1ad50*/  STL.64 [R1+0xea8], R4 ;  /* 0x000ea80401007387 */ /* 0x0081e80000100a00 */
[----:B0-----:R-:W3:Y:S04]  /*1ad60*/  LDL.LU R4, [R1+0x60] ;  /* 0x0000600001047983 */ /* 0x001ee80000300800 */
[----:B------:R-:W3:Y:S04]  /*1ad70*/  LDL.LU R5, [R1+0x64] ;  /* 0x0000640001057983 */ /* 0x000ee80000300800 */
[----:B------:R-:W3:Y:S04]  /*1ad80*/  LDL.LU R6, [R1+0x68] ;  /* 0x0000680001067983 */ /* 0x000ee80000300800 */
[----:B------:R-:W3:Y:S04]  /*1ad90*/  LDL.LU R7, [R1+0x6c] ;  /* 0x00006c0001077983 */ /* 0x000ee80000300800 */
[----:B------:R-:W3:Y:S01]  /*1ada0*/  LDL.LU R25, [R1+0xebc] ;  /* 0x000ebc0001197983 */ /* 0x000ee20000300800 */
[----:B------:R-:W-:-:S03]  /*1adb0*/  IMAD R12, R12, 0x100, R22 ;  /* 0x000001000c0c7824 */ /* 0x000fc600078e0216 */
[----:B------:R-:W5:Y:S01]  /*1adc0*/  LDL.LU R22, [R1+0xeb8] ;  /* 0x000eb80001167983 */ /* 0x000f620000300800 */
[----:B----4-:R-:W-:Y:S02]  /*1add0*/  IMAD R13, R14, 0x100, R13 ;  /* 0x000001000e0d7824 */ /* 0x010fe400078e020d */
[----:B------:R-:W-:Y:S01]  /*1ade0*/  IMAD R14, R29, 0x100, R23 ;  /* 0x000001001d0e7824 */ /* 0x000fe200078e0217 */
[----:B---3--:R-:W-:-:S15]  /*1adf0*/  HMMA.16816.F32 R4, R8, R24, R4 ;  /* 0x000000180804723c */ /* 0x008fde0000001804 */
[----:B------:R-:W-:-:S08]  /*1ae00*/  NOP ;  /* 0x0000000000007918 */ /* 0x000fd00000000000 */
[----:B------:R-:W-:Y:S04]  /*1ae10*/  STL [R1+0x24], R5 ;  /* 0x0000240501007387 */ /* 0x000fe80000100800 */
[----:B------:R0:W-:Y:S01]  /*1ae20*/  STL [R1+0x28], R6 ;  /* 0x0000280601007387 */ /* 0x0001e20000100800 */
[----:B------:R-:W-:Y:S02]  /*1ae30*/  IMAD.MOV.U32 R29, RZ, RZ, R7 ;  /* 0x000000ffff1d7224 */ /* 0x000fe400078e0007 */
[----:B------:R-:W-:Y:S01]  /*1ae40*/  IMAD.MOV.U32 R23, RZ, RZ, R4 ;  /* 0x000000ffff177224 */ /* 0x000fe200078e0004 */
[----:B0-----:R-:W3:Y:S04]  /*1ae50*/  LDL.LU.64 R6, [R1+0xeb0] ;  /* 0x000eb00001067983 */ /* 0x001ee80000300a00 */
[----:B------:R-:W3:Y:S01]  /*1ae60*/  LDL.LU.64 R4, [R1+0xea8] ;  /* 0x000ea80001047983 */ /* 0x000ee20000300a00 */
[----:B--2---:R-:W-:-:S03]  /*1ae70*/  IMAD R15, R15, 0x100, R21 ;  /* 0x000001000f0f7824 */ /* 0x004fc600078e0215 */
[----:B------:R-:W2:Y:S01]  /*1ae80*/  LDL.LU R21, [R1+0xea0] ;  /* 0x000ea00001157983 */ /* 0x000ea20000300800 */
[----:B---3--:R-:W-:Y:S03]  /*1ae90*/  HMMA.16816.F32 R8, R8, R2, R4 ;  /* 0x000000020808723c */ /* 0x008fe60000001804 */
[----:B------:R-:W3:Y:S04]  /*1aea0*/  LDL.LU.64 R6, [R1+0xe98] ;  /* 0x000e980001067983 */ /* 0x000ee80000300a00 */
[----:B------:R-:W3:-:S15]  /*1aeb0*/  LDL.LU.64 R4, [R1+0xe90] ;  /* 0x000e900001047983 */ /* 0x000ede0000300a00 */
[----:B------:R-:W-:-:S01]  /*1aec0*/  NOP ;  /* 0x0000000000007918 */ /* 0x000fc20000000000 */
[----:B------:R-:W-:Y:S04]  /*1aed0*/  STL.64 [R1], R8 ;  /* 0x0000000801007387 */ /* 0x000fe80000100a00 */
[----:B------:R0:W-:Y:S04]  /*1aee0*/  STL.64 [R1+0x8], R10 ;  /* 0x0000080a01007387 */ /* 0x0001e80000100a00 */
[----:B0-----:R-:W4:Y:S04]  /*1aef0*/  LDL.LU R10, [R1+0x484] ;  /* 0x00048400010a7983 */ /* 0x001f280000300800 */
[----:B------:R-:W5:Y:S01]  /*1af00*/  LDL.LU R11, [R1+0x490] ;  /* 0x00049000010b7983 */ /* 0x000f620000300800 */
[----:B------:R-:W-:-:S02]  /*1af10*/  F2FP.F16.E4M3.UNPACK_B R12, R12 ;  /* 0x0000000cff0c723e */ /* 0x000fc400020006ff */
[----:B------:R-:W-:Y:S02]  /*1af20*/  F2FP.F16.E4M3.UNPACK_B R13, R13 ;  /* 0x0000000dff0d723e */ /* 0x000fe400020006ff */
[----:B------:R-:W-:Y:S02]  /*1af30*/  F2FP.F16.E4M3.UNPACK_B R14, R14 ;  /* 0x0000000eff0e723e */ /* 0x000fe400020006ff */
[----:B------:R-:W-:Y:S01]  /*1af40*/  F2FP.F16.E4M3.UNPACK_B R15, R15 ;  /* 0x0000000fff0f723e */ /* 0x000fe200020006ff */
[----:B------:R-:W2:Y:S04]  /*1af50*/  LDL.LU R8, [R1+0x98] ;  /* 0x0000980001087983 */ /* 0x000ea80000300800 */
[----:B------:R-:W2:Y:S01]  /*1af60*/  LDL.LU R9, [R1+0x9c] ;  /* 0x00009c0001097983 */ /* 0x000ea20000300800 */
[----:B------:R-:W-:-:S02]  /*1af70*/  IMAD R17, R17, 0x100, R20 ;  /* 0x0000010011117824 */ /* 0x000fc400078e0214 */
[----:B------:R-:W-:Y:S01]  /*1af80*/  IMAD R28, R28, 0x100, R26 ;  /* 0x000001001c1c7824 */ /* 0x000fe200078e021a */
[----:B------:R-:W2:Y:S01]  /*1af90*/  LDL.LU R20, [R1+0xe88] ;  /* 0x000e880001147983 */ /* 0x000ea20000300800 */
[----:B-----5:R-:W-:Y:S02]  /*1afa0*/  IMAD R19, R19, 0x100, R11 ;  /* 0x0000010013137824 */ /* 0x020fe400078e020b */
[----:B------:R-:W-:Y:S02]  /*1afb0*/  IMAD R11, R27, 0x100, R0 ;  /* 0x000001001b0b7824 */ /* 0x000fe400078e0200 */
[----:B---3--:R-:W-:Y:S01]  /*1afc0*/  HMMA.16816.F32 R24, R12, R24, R4 ;  /* 0x000000180c18723c */ /* 0x008fe20000001804 */
[----:B------:R-:W3:Y:S01]  /*1afd0*/  LDL.LU R4, [R1+0x10] ;  /* 0x0000100001047983 */ /* 0x000ee20000300800 */
[----:B----4-:R-:W-:-:S04]  /*1afe0*/  IMAD R18, R18, 0x100, R10 ;  /* 0x0000010012127824 */ /* 0x010fc800078e020a */
[----:B---3--:R0:W-:Y:S04]  /*1aff0*/  STL [R1+0xe50], R4 ;  /* 0x000e500401007387 */ /* 0x0081e80000100800 */
[----:B------:R-:W3:Y:S04]  /*1b000*/  LDL.LU R5, [R1+0x14] ;  /* 0x0000140001057983 */ /* 0x000ee80000300800 */
[----:B------:R-:W4:Y:S04]  /*1b010*/  LDL.LU R6, [R1+0x18] ;  /* 0x0000180001067983 */ /* 0x000f280000300800 */
[----:B------:R-:W4:Y:S04]  /*1b020*/  LDL.LU R7, [R1+0x1c] ;  /* 0x00001c0001077983 */ /* 0x000f280000300800 */
[----:B------:R-:W5:Y:S04]  /*1b030*/  LDL.LU R0, [R1+0x498] ;  /* 0x0004980001007983 */ /* 0x000f680000300800 */
[----:B------:R-:W5:Y:S04]  /*1b040*/  LDL.LU R10, [R1+0x494] ;  /* 0x00049400010a7983 */ /* 0x000f680000300800 */
[----:B0-----:R-:W3:Y:S04]  /*1b050*/  LDL.LU R4, [R1+0x4a8] ;  /* 0x0004a80001047983 */ /* 0x001ee80000300800 */
[----:B----4-:R-:W-:Y:S04]  /*1b060*/  STL.64 [R1+0xe60], R6 ;  /* 0x000e600601007387 */ /* 0x010fe80000100a00 */
[----:B---3--:R0:W-:Y:S04]  /*1b070*/  STL.64 [R1+0xe58], R4 ;  /* 0x000e580401007387 */ /* 0x0081e80000100a00 */
[----:B0-----:R-:W3:Y:S01]  /*1b080*/  LDL.LU R4, [R1+0x30] ;  /* 0x0000300001047983 */ /* 0x001ee20000300800 */
[----:B--2---:R-:W-:-:S02]  /*1b090*/  IMAD.MOV.U32 R6, RZ, RZ, R21 ;  /* 0x000000ffff067224 */ /* 0x004fc400078e0015 */
[----:B------:R-:W-:Y:S02]  /*1b0a0*/  IMAD.MOV.U32 R7, RZ, RZ, R22 ;  /* 0x000000ffff077224 */ /* 0x000fe400078e0016 */
[----:B------:R-:W-:Y:S02]  /*1b0b0*/  IMAD.MOV.U32 R5, RZ, RZ, R20 ;  /* 0x000000ffff057224 */ /* 0x000fe400078e0014 */
[----:B------:R-:W2:Y:S04]  /*1b0c0*/  LDL.LU R20, [R1+0xe84] ;  /* 0x000e840001147983 */ /* 0x000ea80000300800 */
[----:B------:R-:W2:Y:S04]  /*1b0d0*/  LDL.LU R21, [R1+0xe80] ;  /* 0x000e800001157983 */ /* 0x000ea80000300800 */
[----:B------:R-:W2:Y:S04]  /*1b0e0*/  LDL.LU R22, [R1+0xe7c] ;  /* 0x000e7c0001167983 */ /* 0x000ea80000300800 */
[----:B------:R-:W-:Y:S04]  /*1b0f0*/  STL.64 [R1+0xe70], R6 ;  /* 0x000e700601007387 */ /* 0x000fe80000100a00 */
[----:B---3--:R0:W-:Y:S04]  /*1b100*/  STL.64 [R1+0xe68], R4 ;  /* 0x000e680401007387 */ /* 0x0081e80000100a00 */
[----:B0-----:R-:W3:Y:S04]  /*1b110*/  LDL.LU R4, [R1+0x80] ;  /* 0x0000800001047983 */ /* 0x001ee80000300800 */
[----:B------:R-:W3:Y:S04]  /*1b120*/  LDL.LU R5, [R1+0x84] ;  /* 0x0000840001057983 */ /* 0x000ee80000300800 */
[----:B------:R-:W3:Y:S04]  /*1b130*/  LDL.LU R6, [R1+0x88] ;  /* 0x0000880001067983 */ /* 0x000ee80000300800 */
[----:B------:R-:W3:Y:S04]  /*1b140*/  LDL.LU R7, [R1+0x8c] ;  /* 0x00008c0001077983 */ /* 0x000ee80000300800 */
[----:B------:R-:W-:Y:S04]  /*1b150*/  STL.64 [R1+0xe38], R26 ;  /* 0x000e381a01007387 */ /* 0x000fe80000100a00 */
[----:B------:R0:W-:Y:S02]  /*1b160*/  STL.64 [R1+0xe30], R24 ;  /* 0x000e301801007387 */ /* 0x0001e40000100a00 */
[----:B0-----:R-:W-:-:S02]  /*1b170*/  IMAD.MOV.U32 R24, RZ, RZ, R23 ;  /* 0x000000ffff187224 */ /* 0x001fc400078e0017 */
[----:B------:R-:W2:Y:S04]  /*1b180*/  LDL.LU R23, [R1+0xe78] ;  /* 0x000e780001177983 */ /* 0x000ea80000300800 */
[----:B------:R-:W4:Y:S04]  /*1b190*/  LDL.LU R25, [R1+0x24] ;  /* 0x0000240001197983 */ /* 0x000f280000300800 */
[----:B------:R-:W4:Y:S01]  /*1b1a0*/  LDL.LU R26, [R1+0x28] ;  /* 0x00002800011a7983 */ /* 0x000f220000300800 */
[----:B------:R-:W-:-:S03]  /*1b1b0*/  IMAD.MOV.U32 R27, RZ, RZ, R29 ;  /* 0x000000ffff1b7224 */ /* 0x000fc600078e001d */
[----:B------:R-:W4:Y:S01]  /*1b1c0*/  LDL.LU R29, [R1+0x4d8] ;  /* 0x0004d800011d7983 */ /* 0x000f220000300800 */
[----:B------:R-:W-:Y:S02]  /*1b1d0*/  F2FP.F16.E4M3.UNPACK_B R8, R8.H1 ;  /* 0x00000008ff08723e */ /* 0x000fe400030006ff */
[----:B------:R-:W-:Y:S02]  /*1b1e0*/  F2FP.F16.E4M3.UNPACK_B R9, R9.H1 ;  /* 0x00000009ff09723e */ /* 0x000fe400030006ff */
[----:B------:R-:W-:Y:S02]  /*1b1f0*/  F2FP.F16.E4M3.UNPACK_B R16, R16 ;  /* 0x00000010ff10723e */ /* 0x000fe400020006ff */
[----:B------:R-:W-:Y:S02]  /*1b200*/  F2FP.F16.E4M3.UNPACK_B R17, R17 ;  /* 0x00000011ff11723e */ /* 0x000fe400020006ff */
[----:B------:R-:W-:Y:S02]  /*1b210*/  F2FP.F16.E4M3.UNPACK_B R18, R18 ;  /* 0x00000012ff12723e */ /* 0x000fe400020006ff */
[----:B------:R-:W-:Y:S01]  /*1b220*/  F2FP.F16.E4M3.UNPACK_B R19, R19 ;  /* 0x00000013ff13723e */ /* 0x000fe200020006ff */
[----:B--2---:R-:W-:Y:S01]  /*1b230*/  HMMA.16816.F32 R12, R12, R2, R20 ;  /* 0x000000020c0c723c */ /* 0x004fe20000001814 */
[----:B------:R-:W5:Y:S05]  /*1b240*/  LDL.LU R20, [R1+0x49c] ;  /* 0x00049c0001147983 */ /* 0x000f6a0000300800 */
[----:B---3--:R-:W-:Y:S01]  /*1b250*/  HMMA.16816.F32 R4, R16, R8, R4 ;  /* 0x000000081004723c */ /* 0x008fe20000001804 */
[----:B------:R-:W2:Y:S04]  /*1b260*/  LDL.LU R21, [R1+0x4a0] ;  /* 0x0004a00001157983 */ /* 0x000ea80000300800 */
[----:B------:R-:W3:Y:S04]  /*1b270*/  LDL.LU R22, [R1+0xa8] ;  /* 0x0000a80001167983 */ /* 0x000ee80000300800 */
[----:B------:R-:W4:Y:S01]  /*1b280*/  LDL.LU R23, [R1+0xac] ;  /* 0x0000ac0001177983 */ /* 0x000f220000300800 */
[----:B-----5:R-:W-:Y:S01]  /*1b290*/  IMAD R0, R0, 0x100, R20 ;  /* 0x0000010000007824 */ /* 0x020fe200078e0214 */
[----:B------:R-:W-:-:S02]  /*1b2a0*/  F2FP.F16.E4M3.UNPACK_B R20, R11 ;  /* 0x0000000bff14723e */ /* 0x000fc400020006ff */
[----:B------:R-:W5:Y:S10]  /*1b2b0*/  LDL.LU R11, [R1+0x4b0] ;  /* 0x0004b000010b7983 */ /* 0x000f740000300800 */
[----:B------:R-:W-:Y:S04]  /*1b2c0*/  STL.64 [R1+0x1b0], R4 ;  /* 0x0001b00401007387 */ /* 0x000fe80000100a00 */
[----:B------:R0:W-:Y:S04]  /*1b2d0*/  STL.64 [R1+0x1b8], R6 ;  /* 0x0001b80601007387 */ /* 0x0001e80000100a00 */
[----:B0-----:R-:W5:Y:S04]  /*1b2e0*/  LDL.LU.64 R6, [R1+0xe70] ;  /* 0x000e700001067983 */ /* 0x001f680000300a00 */
[----:B------:R-:W5:Y:S01]  /*1b2f0*/  LDL.LU.64 R4, [R1+0xe68] ;  /* 0x000e680001047983 */ /* 0x000f620000300a00 */
[----:B---3--:R-:W-:-:S02]  /*1b300*/  F2FP.F16.E4M3.UNPACK_B R2, R22.H1 ;  /* 0x00000016ff02723e */ /* 0x008fc400030006ff */
[----:B----4-:R-:W-:Y:S01]  /*1b310*/  F2FP.F16.E4M3.UNPACK_B R3, R23.H1 ;  /* 0x00000017ff03723e */ /* 0x010fe200030006ff */
[----:B--2---:R-:W-:Y:S01]  /*1b320*/  IMAD R10, R10, 0x100, R21 ;  /* 0x000001000a0a7824 */ /* 0x004fe200078e0215 */
[----:B------:R-:W-:Y:S02]  /*1b330*/  F2FP.F16.E4M3.UNPACK_B R21, R28 ;  /* 0x0000001cff15723e */ /* 0x000fe400020006ff */
[----:B------:R-:W-:Y:S01]  /*1b340*/  F2FP.F16.E4M3.UNPACK_B R22, R0 ;  /* 0x00000000ff16723e */ /* 0x000fe200020006ff */
[----:B------:R-:W2:Y:S04]  /*1b350*/  LDL.LU R28, [R1+0x4e4] ;  /* 0x0004e400011c7983 */ /* 0x000ea80000300800 */
[----:B------:R-:W3:Y:S01]  /*1b360*/  LDL.LU R0, [R1+0x4b8] ;  /* 0x0004b80001007983 */ /* 0x000ee20000300800 */
[----:B------:R-:W-:-:S03]  /*1b370*/  F2FP.F16.E4M3.UNPACK_B R23, R10 ;  /* 0x0000000aff17723e */ /* 0x000fc600020006ff */
[----:B------:R-:W4:Y:S01]  /*1b380*/  LDL.LU R10, [R1+0x4a4] ;  /* 0x0004a400010a7983 */ /* 0x000f220000300800 */
[----:B-----5:R-:W-:Y:S03]  /*1b390*/  HMMA.16816.F32 R16, R16, R2, R4 ;  /* 0x000000021010723c */ /* 0x020fe60000001804 */
[----:B------:R-:W5:Y:S04]  /*1b3a0*/  LDL.LU.64 R6, [R1+0xe60] ;  /* 0x000e600001067983 */ /* 0x000f680000300a00 */
[----:B------:R-:W4:-:S15]  /*1b3b0*/  LDL.LU.64 R4, [R1+0xe58] ;  /* 0x000e580001047983 */ /* 0x000f1e0000300a00 */
[----:B------:R-:W-:-:S01]  /*1b3c0*/  NOP ;  /* 0x0000000000007918 */ /* 0x000fc20000000000 */
[----:B------:R0:W-:Y:S04]  /*1b3d0*/  STL.64 [R1+0xa0], R16 ;  /* 0x0000a01001007387 */ /* 0x0001e80000100a00 */
[----:B------:R1:W-:Y:S04]  /*1b3e0*/  STL.64 [R1+0xa8], R18 ;  /* 0x0000a81201007387 */ /* 0x0003e80000100a00 */
[----:B0-----:R-:W2:Y:S04]  /*1b3f0*/  LDL.LU R16, [R1+0x4b4] ;  /* 0x0004b40001107983 */ /* 0x001ea80000300800 */
[----:B------:R-:W3:Y:S04]  /*1b400*/  LDL.LU R17, [R1+0x4c0] ;  /* 0x0004c00001117983 */ /* 0x000ee80000300800 */
[----:B-1----:R-:W3:Y:S04]  /*1b410*/  LDL.LU R18, [R1+0x4bc] ;  /* 0x0004bc0001127983 */ /* 0x002ee80000300800 */
[----:B------:R-:W3:Y:S01]  /*1b420*/  LDL.LU R19, [R1+0x4c4] ;  /* 0x0004c40001137983 */ /* 0x000ee20000300800 */
[----:B----4-:R-:W-:-:S03]  /*1b430*/  IMAD R10, R10, 0x100, R4 ;  /* 0x000001000a0a7824 */ /* 0x010fc600078e0204 */
[----:B------:R-:W5:Y:S02]  /*1b440*/  LDL.LU R4, [R1+0xe50] ;  /* 0x000e500001047983 */ /* 0x000f640000300800 */
[----:B-----5:R-:W-:-:S15]  /*1b450*/  HMMA.16816.F32 R4, R20, R8, R4 ;  /* 0x000000081404723c */ /* 0x020fde0000001804 */
[----:B------:R-:W-:-:S08]  /*1b460*/  NOP ;  /* 0x0000000000007918 */ /* 0x000fd00000000000 */
[----:B------:R-:W-:Y:S04]  /*1b470*/  STL.64 [R1+0x1e0], R4 ;  /* 0x0001e00401007387 */ /* 0x000fe80000100a00 */
[----:B------:R0:W-:Y:S04]  /*1b480*/  STL.64 [R1+0x1e8], R6 ;  /* 0x0001e80601007387 */ /* 0x0001e80000100a00 */
[----:B0-----:R-:W4:Y:S04]  /*1b490*/  LDL.LU.64 R6, [R1+0xe48] ;  /* 0x000e480001067983 */ /* 0x001f280000300a00 */
[----:B------:R-:W4:Y:S01]  /*1b4a0*/  LDL.LU.64 R4, [R1+0xe40] ;  /* 0x000e400001047983 */ /* 0x000f220000300a00 */
[----:B--2---:R-:W-:-:S02]  /*1b4b0*/  IMAD R11, R11, 0x100, R16 ;  /* 0x000001000b0b7824 */ /* 0x004fc400078e0210 */
[----:B---3--:R-:W-:Y:S02]  /*1b4c0*/  IMAD R18, R18, 0x100, R17 ;  /* 0x0000010012127824 */ /* 0x008fe400078e0211 */
[----:B------:R-:W-:Y:S01]  /*1b4d0*/  IMAD R0, R0, 0x100, R19 ;  /* 0x0000010000007824 */ /* 0x000fe200078e0213 */
[----:B------:R-:W-:Y:S02]  /*1b4e0*/  F2FP.F16.E4M3.UNPACK_B R16, R10 ;  /* 0x0000000aff10723e */ /* 0x000fe400020006ff */
[----:B------:R-:W-:Y:S02]  /*1b4f0*/  F2FP.F16.E4M3.UNPACK_B R17, R11 ;  /* 0x0000000bff11723e */ /* 0x000fe400020006ff */
[----:B------:R-:W-:Y:S02]  /*1b500*/  F2FP.F16.E4M3.UNPACK_B R18, R18 ;  /* 0x00000012ff12723e */ /* 0x000fe400020006ff */
[----:B------:R-:W-:Y:S01]  /*1b510*/  F2FP.F16.E4M3.UNPACK_B R19, R0 ;  /* 0x00000000ff13723e */ /* 0x000fe200020006ff */
[----:B------:R-:W2:Y:S04]  /*1b520*/  LDL.LU R10, [R1+0x4dc] ;  /* 0x0004dc00010a7983 */ /* 0x000ea80000300800 */
[----:B------:R-:W2:Y:S04]  /*1b530*/  LDL.LU R11, [R1+0x4e0] ;  /* 0x0004e000010b7983 */ /* 0x000ea80000300800 */
[----:B------:R-:W3:Y:S01]  /*1b540*/  LDL.LU R0, [R1+0x4d0] ;  /* 0x0004d00001007983 */ /* 0x000ee20000300800 */
[----:B------:R-:W-:Y:S06]  /*1b550*/  HMMA.16816.F32 R24, R16, R8, R24 ;  /* 0x000000081018723c */ /* 0x000fec0000001818 */
[----:B----4-:R-:W-:Y:S01]  /*1b560*/  HMMA.16816.F32 R20, R20, R2, R4 ;  /* 0x000000021414723c */ /* 0x010fe20000001804 */
[----:B------:R-:W4:Y:S04]  /*1b570*/  LDL.LU R5, [R1+0x4cc] ;  /* 0x0004cc0001057983 */ /* 0x000f280000300800 */
[----:B------:R-:W4:-:S15]  /*1b580*/  LDL.LU R6, [R1+0x4c8] ;  /* 0x0004c80001067983 */ /* 0x000f1e0000300800 */
[----:B------:R-:W-:-:S03]  /*1b590*/  NOP ;  /* 0x0000000000007918 */ /* 0x000fc60000000000 */
[----:B------:R0:W-:Y:S04]  /*1b5a0*/  STL.64 [R1+0x90], R20 ;  /* 0x0000901401007387 */ /* 0x0001e80000100a00 */
[----:B------:R1:W-:Y:S04]  /*1b5b0*/  STL.64 [R1+0x98], R22 ;  /* 0x0000981601007387 */ /* 0x0003e80000100a00 */
[----:B------:R-:W3:Y:S04]  /*1b5c0*/  LDL.LU R7, [R1+0x4d4] ;  /* 0x0004d40001077983 */ /* 0x000ee80000300800 */
[----:B0-----:R-:W5:Y:S04]  /*1b5d0*/  LDL.LU R20, [R1] ;  /* 0x0000000001147983 */ /* 0x001f680000300800 */
[----:B------:R-:W5:Y:S04]  /*1b5e0*/  LDL.LU R21, [R1+0x4] ;  /* 0x0000040001157983 */ /* 0x000f680000300800 */
[----:B-1----:R-:W5:Y:S04]  /*1b5f0*/  LDL.LU R22, [R1+0x8] ;  /* 0x0000080001167983 */ /* 0x002f680000300800 */
[----:B------:R-:W5:Y:S04]  /*1b600*/  LDL.LU R23, [R1+0xc] ;  /* 0x00000c0001177983 */ /* 0x000f680000300800 */
[----:B------:R-:W-:Y:S04]  /*1b610*/  STL.64 [R1+0x1d0], R24 ;  /* 0x0001d01801007387 */ /* 0x000fe80000100a00 */
[----:B------:R0:W-:Y:S04]  /*1b620*/  STL.64 [R1+0x1d8], R26 ;  /* 0x0001d81a01007387 */ /* 0x0001e80000100a00 */
[----:B0-----:R-:W5:Y:S04]  /*1b630*/  LDL.LU.64 R26, [R1+0xe38] ;  /* 0x000e3800011a7983 */ /* 0x001f680000300a00 */
[----:B------:R-:W5:Y:S01]  /*1b640*/  LDL.LU.64 R24, [R1+0xe30] ;  /* 0x000e300001187983 */ /* 0x000f620000300a00 */
[----:B----4-:R-:W-:-:S02]  /*1b650*/  IMAD R4, R6, 0x100, R5 ;  /* 0x0000010006047824 */ /* 0x010fc400078e0205 */
[----:B--2---:R-:W-:-:S03]  /*1b660*/  IMAD R6, R10, 0x100, R11 ;  /* 0x000001000a067824 */ /* 0x004fc600078e020b */
[----:B------:R-:W-:Y:S02]  /*1b670*/  F2FP.F16.E4M3.UNPACK_B R4, R4 ;  /* 0x00000004ff04723e */ /* 0x000fe400020006ff */
[----:B------:R-:W-:Y:S01]  /*1b680*/  F2FP.F16.E4M3.UNPACK_B R6, R6 ;  /* 0x00000006ff06723e */ /* 0x000fe200020006ff */
[----:B---3--:R-:W-:Y:S02]  /*1b690*/  IMAD R5, R0, 0x100, R7 ;  /* 0x0000010000057824 */ /* 0x008fe400078e0207 */
[----:B------:R-:W-:-:S03]  /*1b6a0*/  IMAD R0, R29, 0x100, R28 ;  /* 0x000001001d007824 */ /* 0x000fc600078e021c */
[----:B------:R-:W-:Y:S02]  /*1b6b0*/  F2FP.F16.E4M3.UNPACK_B R5, R5 ;  /* 0x00000005ff05723e */ /* 0x000fe400020006ff */
[----:B------:R-:W-:Y:S01]  /*1b6c0*/  F2FP.F16.E4M3.UNPACK_B R7, R0 ;  /* 0x00000000ff07723e */ /* 0x000fe200020006ff */
[----:B-----5:R-:W-:Y:S01]  /*1b6d0*/  HMMA.16816.F32 R20, R16, R2, R20 ;  /* 0x000000021014723c */ /* 0x020fe20000001814 */
[----:B------:R-:W2:Y:S04]  /*1b6e0*/  LDL.LU R16, [R1+0x860] ;  /* 0x0008600001107983 */ /* 0x000ea80000300800 */
[----:B------:R-:W3:Y:S01]  /*1b6f0*/  LDL.LU R17, [R1+0x858] ;  /* 0x0008580001117983 */ /* 0x000ee20000300800 */
[----:B------:R-:W-:-:S15]  /*1b700*/  HMMA.16816.F32 R24, R4, R8, R24 ;  /* 0x000000080418723c */ /* 0x000fde0000001818 */
[----:B------:R-:W-:-:S02]  /*1b710*/  NOP ;  /* 0x0000000000007918 */ /* 0x000fc40000000000 */
[----:B------:R0:W-:Y:S04]  /*1b720*/  STL.64 [R1+0x60], R20 ;  /* 0x0000601401007387 */ /* 0x0001e80000100a00 */
[----:B------:R1:W-:Y:S04]  /*1b730*/  STL.64 [R1+0x68], R22 ;  /* 0x0000681601007387 */ /* 0x0003e80000100a00 */
[----:B------:R-:W4:Y:S04]  /*1b740*/  LDL.LU R18, [R1+0x114] ;  /* 0x0001140001127983 */ /* 0x000f280000300800 */
        /* <DEDUP_REMOVED lines=10> */
[----:B------:R-:W4:Y:S04]  /*1b7f0*/  LDL.LU R9, [R1+0x118] ;  /* 0x0001180001097983 */ /* 0x000f280000300800 */
[----:B------:R0:W-:Y:S04]  /*1b800*/  STL.64 [R1+0x1c0], R24 ;  /* 0x0001c01801007387 */ /* 0x0001e80000100a00 */
[----:B------:R1:W-:Y:S04]  /*1b810*/  STL.64 [R1+0x1c8], R26 ;  /* 0x0001c81a01007387 */ /* 0x0003e80000100a00 */
[----:B0-----:R-:W5:Y:S04]  /*1b820*/  LDL.LU R24, [R1+0x120] ;  /* 0x0001200001187983 */ /* 0x001f680000300800 */
[----:B------:R-:W5:Y:S04]  /*1b830*/  LDL.LU R25, [R1+0x878] ;  /* 0x0008780001197983 */ /* 0x000f680000300800 */
[----:B-1----:R-:W5:Y:S04]  /*1b840*/  LDL.LU R26, [R1+0x870] ;  /* 0x00087000011a7983 */ /* 0x002f680000300800 */
[----:B------:R-:W5:Y:S04]  /*1b850*/  LDL.LU R27, [R1+0x868] ;  /* 0x00086800011b7983 */ /* 0x000f680000300800 */
[----:B------:R-:W5:Y:S01]  /*1b860*/  LDL.LU R8, [R1+0x4ac] ;  /* 0x0004ac0001087983 */ /* 0x000f620000300800 */
[----:B------:R-:W-:Y:S01]  /*1b870*/  HMMA.16816.F32 R4, R4, R2, R12 ;  /* 0x000000020404723c */ /* 0x000fe2000000180c */
[----:B------:R-:W-:-:S04]  /*1b880*/  USHF.L.U32 UR6, UR14, 0x7, URZ ;  /* 0x000000070e067899 */ /* 0x000fc8000800063f */
[----:B------:R-:W-:-:S15]  /*1b890*/  USHF.R.S32.HI UR8, URZ, 0x1f, UR6 ;  /* 0x0000001f3f087899 */ /* 0x000fde0008011406 */
[----:B------:R-:W-:-:S03]  /*1b8a0*/  NOP ;  /* 0x0000000000007918 */ /* 0x000fc60000000000 */
[----:B------:R-:W-:Y:S04]  /*1b8b0*/  STL.64 [R1+0xb0], R4 ;  /* 0x0000b00401007387 */ /* 0x000fe80000100a00 */
[----:B------:R-:W-:Y:S01]  /*1b8c0*/  STL.64 [R1+0xb8], R6 ;  /* 0x0000b80601007387 */ /* 0x000fe20000100a00 */
[----:B--2---:R-:W-:Y:S02]  /*1b8d0*/  IADD3 R16, P5, R16, UR6, RZ ;  /* 0x0000000610107c10 */ /* 0x004fe4000ffbe0ff */
[----:B---3--:R-:W-:Y:S02]  /*1b8e0*/  IADD3 R17, P6, R17, UR6, RZ ;  /* 0x0000000611117c10 */ /* 0x008fe4000ffde0ff */
[----:B----4-:R-:W-:-:S04]  /*1b8f0*/  IADD3 R9, P0, R9, UR6, RZ ;  /* 0x0000000609097c10 */ /* 0x010fc8000ff1e0ff */
[----:B------:R-:W-:Y:S02]  /*1b900*/  IADD3.X R18, R18, UR8, RZ, P0, !PT ;  /* 0x0000000812127c10 */ /* 0x000fe400087fe4ff */
[----:B-----5:R-:W-:Y:S02]  /*1b910*/  IADD3 R19, P0, R19, UR6, RZ ;  /* 0x0000000613137c10 */ /* 0x020fe4000ff1e0ff */
[----:B------:R-:W-:Y:S01]  /*1b920*/  IADD3 R24, P1, R24, UR6, RZ ;  /* 0x0000000618187c10 */ /* 0x000fe2000ff3e0ff */
[----:B------:R-:W-:Y:S01]  /*1b930*/  VIADD R8, R8, 0x1 ;  /* 0x0000000108087836 */ /* 0x000fe20000000000 */
[----:B------:R-:W-:Y:S02]  /*1b940*/  IADD3 R25, P2, R25, UR6, RZ ;  /* 0x0000000619197c10 */ /* 0x000fe4000ff5e0ff */
[----:B------:R-:W-:Y:S02]  /*1b950*/  IADD3 R26, P3, R26, UR6, RZ ;  /* 0x000000061a1a7c10 */ /* 0x000fe4000ff7e0ff */
[----:B------:R-:W-:Y:S01]  /*1b960*/  IADD3 R27, P4, R27, UR6, RZ ;  /* 0x000000061b1b7c10 */ /* 0x000fe2000ff9e0ff */
[----:B------:R-:W-:Y:S04]  /*1b970*/  STL [R1+0x4ac], R8 ;  /* 0x0004ac0801007387 */ /* 0x000fe80000100800 */
[----:B------:R-:W-:Y:S04]  /*1b980*/  STL [R1+0xde4], R8 ;  /* 0x000de40801007387 */ /* 0x000fe80000100800 */
[----:B------:R-:W-:Y:S04]  /*1b990*/  STL [R1+0x118], R9 ;  /* 0x0001180901007387 */ /* 0x000fe80000100800 */
[----:B------:R-:W-:Y:S04]  /*1b9a0*/  STL [R1+0x120], R24 ;  /* 0x0001201801007387 */ /* 0x000fe80000100800 */
[----:B------:R-:W-:Y:S04]  /*1b9b0*/  STL [R1+0x878], R25 ;  /* 0x0008781901007387 */ /* 0x000fe80000100800 */
[----:B------:R-:W-:Y:S04]  /*1b9c0*/  STL [R1+0x870], R26 ;  /* 0x0008701a01007387 */ /* 0x000fe80000100800 */
[----:B------:R-:W-:Y:S01]  /*1b9d0*/  STL [R1+0x868], R27 ;  /* 0x0008681b01007387 */ /* 0x000fe20000100800 */
[----:B------:R-:W-:-:S03]  /*1b9e0*/  IADD3.X R0, R0, UR8, RZ, P1, !PT ;  /* 0x0000000800007c10 */ /* 0x000fc60008ffe4ff */
[----:B------:R-:W-:Y:S01]  /*1b9f0*/  STL [R1+0x860], R16 ;  /* 0x0008601001007387 */ /* 0x000fe20000100800 */
[----:B------:R-:W-:-:S03]  /*1ba00*/  IADD3 R20, P1, R20, UR6, RZ ;  /* 0x0000000614147c10 */ /* 0x000fc6000ff3e0ff */
[----:B------:R-:W-:Y:S01]  /*1ba10*/  STL [R1+0x858], R17 ;  /* 0x0008581101007387 */ /* 0x000fe20000100800 */
[----:B------:R-:W-:-:S03]  /*1ba20*/  IADD3.X R21, R21, UR8, RZ, P2, !PT ;  /* 0x0000000815157c10 */ /* 0x000fc600097fe4ff */
[----:B------:R-:W-:Y:S01]  /*1ba30*/  STL [R1+0x114], R18 ;  /* 0x0001141201007387 */ /* 0x000fe20000100800 */
[----:B------:R-:W-:-:S03]  /*1ba40*/  IADD3 R22, P2, R22, UR6, RZ ;  /* 0x0000000616167c10 */ /* 0x000fc6000ff5e0ff */
[----:B------:R-:W-:Y:S01]  /*1ba50*/  STL [R1+0x850], R19 ;  /* 0x0008501301007387 */ /* 0x000fe20000100800 */
[----:B------:R-:W-:-:S03]  /*1ba60*/  IADD3.X R23, R23, UR8, RZ, P3, !PT ;  /* 0x0000000817177c10 */ /* 0x000fc60009ffe4ff */
[----:B------:R-:W-:Y:S01]  /*1ba70*/  STL [R1+0x11c], R0 ;  /* 0x00011c0001007387 */ /* 0x000fe20000100800 */
[----:B------:R-:W-:Y:S02]  /*1ba80*/  IADD3 R11, P3, R11, UR6, RZ ;  /* 0x000000060b0b7c10 */ /* 0x000fe4000ff7e0ff */
[----:B------:R-:W-:Y:S01]  /*1ba90*/  IADD3.X R10, R10, UR8, RZ, P4, !PT ;  /* 0x000000080a0a7c10 */ /* 0x000fe2000a7fe4ff */
[----:B------:R-:W-:Y:S01]  /*1baa0*/  STL [R1+0x848], R20 ;  /* 0x0008481401007387 */ /* 0x000fe20000100800 */
[----:B------:R-:W-:-:S03]  /*1bab0*/  IADD3 R28, P4, R28, UR6, RZ ;  /* 0x000000061c1c7c10 */ /* 0x000fc6000ff9e0ff */
[----:B------:R-:W-:Y:S04]  /*1bac0*/  STL [R1+0x874], R21 ;  /* 0x0008741501007387 */ /* 0x000fe80000100800 */
[----:B------:R-:W-:Y:S04]  /*1bad0*/  STL [R1+0x840], R22 ;  /* 0x0008401601007387 */ /* 0x000fe80000100800 */
[----:B------:R-:W-:Y:S04]  /*1bae0*/  STL [R1+0x86c], R23 ;  /* 0x00086c1701007387 */ /* 0x000fe80000100800 */
[----:B------:R-:W-:Y:S04]  /*1baf0*/  STL [R1+0x838], R11 ;  /* 0x0008380b01007387 */ /* 0x000fe80000100800 */
[----:B------:R0:W-:Y:S04]  /*1bb00*/  STL [R1+0x830], R28 ;  /* 0x0008301c01007387 */ /* 0x0001e80000100800 */
[----:B------:R-:W-:Y:S04]  /*1bb10*/  STL [R1+0x864], R10 ;  /* 0x0008640a01007387 */ /* 0x000fe80000100800 */
[----:B0-----:R-:W2:Y:S04]  /*1bb20*/  LDL.LU R28, [R1+0x828] ;  /* 0x00082800011c7983 */ /* 0x001ea80000300800 */
[----:B------:R-:W3:Y:S01]  /*1bb30*/  LDL.LU R8, [R1+0x820] ;  /* 0x0008200001087983 */ /* 0x000ee20000300800 */
[----:B------:R-:W-:-:S03]  /*1bb40*/  IADD3.X R29, R29, UR8, RZ, P5, !PT ;  /* 0x000000081d1d7c10 */ /* 0x000fc6000affe4ff */
[----:B---3--:R0:W-:Y:S04]  /*1bb50*/  STL [R1+0xe2c], R8 ;  /* 0x000e2c0801007387 */ /* 0x0081e80000100800 */
[----:B------:R1:W-:Y:S04]  /*1bb60*/  STL [R1+0x85c], R29 ;  /* 0x00085c1d01007387 */ /* 0x0003e80000100800 */
[----:B0-----:R-:W3:Y:S04]  /*1bb70*/  LDL.LU R8, [R1+0x854] ;  /* 0x0008540001087983 */ /* 0x001ee80000300800 */
        /* <DEDUP_REMOVED lines=22> */
[----:B------:R-:W5:Y:S01]  /*1bce0*/  LDL.LU R22, [R1+0x7f4] ;  /* 0x0007f40001167983 */ /* 0x000f620000300800 */
[----:B--2---:R-:W-:-:S03]  /*1bcf0*/  IADD3 R28, P5, R28, UR6, RZ ;  /* 0x000000061c1c7c10 */ /* 0x004fc6000ffbe0ff */
[----:B------:R-:W2:Y:S04]  /*1bd00*/  LDL.LU R23, [R1+0x7c0] ;  /* 0x0007c00001177983 */ /* 0x000ea80000300800 */
[----:B------:R-:W2:Y:S04]  /*1bd10*/  LDL.LU R11, [R1+0x7ec] ;  /* 0x0007ec00010b7983 */ /* 0x000ea80000300800 */
[----:B------:R-:W2:Y:S04]  /*1bd20*/  LDL.LU R10, [R1+0x7b8] ;  /* 0x0007b800010a7983 */ /* 0x000ea80000300800 */
[----:B-1----:R-:W2:Y:S04]  /*1bd30*/  LDL.LU R29, [R1+0x7e4] ;  /* 0x0007e400011d7983 */ /* 0x002ea80000300800 */
[----:B------:R0:W-:Y:S04]  /*1bd40*/  STL [R1+0x828], R28 ;  /* 0x0008281c01007387 */ /* 0x0001e80000100800 */
[----:B0-----:R-:W2:Y:S01]  /*1bd50*/  LDL.LU R28, [R1+0x7b0] ;  /* 0x0007b000011c7983 */ /* 0x001ea20000300800 */
[----:B---3--:R-:W-:-:S05]  /*1bd60*/  IADD3.X R8, R8, UR8, RZ, P6, !PT ;  /* 0x0000000808087c10 */ /* 0x008fca000b7fe4ff */
[----:B------:R0:W-:Y:S04]  /*1bd70*/  STL [R1+0x854], R8 ;  /* 0x0008540801007387 */ /* 0x0001e80000100800 */
[----:B0-----:R-:W3:Y:S01]  /*1bd80*/  LDL.LU R8, [R1+0xe2c] ;  /* 0x000e2c0001087983 */ /* 0x001ee20000300800 */
[----:B----4-:R-:W-:Y:S02]  /*1bd90*/  IADD3.X R4, R4, UR8, RZ, P0, !PT ;  /* 0x0000000804047c10 */ /* 0x010fe400087fe4ff */
[----:B-----5:R-:W-:Y:S02]  /*1bda0*/  IADD3 R5, P0, R5, UR6, RZ ;  /* 0x0000000605057c10 */ /* 0x020fe4000ff1e0ff */
[----:B------:R-:W-:Y:S02]  /*1bdb0*/  IADD3.X R6, R6, UR8, RZ, P1, !PT ;  /* 0x0000000806067c10 */ /* 0x000fe40008ffe4ff */
[----:B------:R-:W-:-:S02]  /*1bdc0*/  IADD3 R7, P1, R7, UR6, RZ ;  /* 0x0000000607077c10 */ /* 0x000fc4000ff3e0ff */
[----:B------:R-:W-:Y:S02]  /*1bdd0*/  IADD3.X R2, R2, UR8, RZ, P2, !PT ;  /* 0x0000000802027c10 */ /* 0x000fe400097fe4ff */
[----:B------:R-:W-:Y:S02]  /*1bde0*/  IADD3 R3, P2, R3, UR6, RZ ;  /* 0x0000000603037c10 */ /* 0x000fe4000ff5e0ff */
[----:B------:R-:W-:Y:S02]  /*1bdf0*/  IADD3.X R12, R12, UR8, RZ, P3, !PT ;  /* 0x000000080c0c7c10 */ /* 0x000fe40009ffe4ff */
[----:B------:R-:W-:Y:S02]  /*1be00*/  IADD3 R13, P3, R13, UR6, RZ ;  /* 0x000000060d0d7c10 */ /* 0x000fe4000ff7e0ff */
        /* <DEDUP_REMOVED lines=13> */
[----:B--2---:R-:W-:-:S02]  /*1bee0*/  IADD3 R23, P4, R23, UR6, RZ ;  /* 0x0000000617177c10 */ /* 0x004fc4000ff9e0ff */
[----:B------:R-:W-:Y:S02]  /*1bef0*/  IADD3.X R11, R11, UR8, RZ, P5, !PT ;  /* 0x000000080b0b7c10 */ /* 0x000fe4000affe4ff */
[----:B------:R-:W-:Y:S02]  /*1bf00*/  IADD3 R10, P5, R10, UR6, RZ ;  /* 0x000000060a0a7c10 */ /* 0x000fe4000ffbe0ff */
[----:B---3--:R-:W-:-:S05]  /*1bf10*/  IADD3 R8, P6, R8, UR6, RZ ;  /* 0x0000000608087c10 */ /* 0x008fca000ffde0ff */
        /* <DEDUP_REMOVED lines=24> */
[----:B------:R-:W-:Y:S04]  /*1c0a0*/  STL [R1+0x7fc], R20 ;  /* 0x0007fc1401007387 */ /* 0x000fe80000100800 */
[----:B------:R-:W-:Y:S04]  /*1c0b0*/  STL [R1+0x7c8], R21 ;  /* 0x0007c81501007387 */ /* 0x000fe80000100800 */
[----:B------:R-:W-:Y:S04]  /*1c0c0*/  STL [R1+0x7f4], R22 ;  /* 0x0007f41601007387 */ /* 0x000fe80000100800 */
[----:B------:R-:W-:Y:S04]  /*1c0d0*/  STL [R1+0x7c0], R23 ;  /* 0x0007c01701007387 */ /* 0x000fe80000100800 */
[----:B------:R0:W-:Y:S04]  /*1c0e0*/  STL [R1+0x7e4], R29 ;  /* 0x0007e41d01007387 */ /* 0x0001e80000100800 */
[----:B------:R-:W-:Y:S04]  /*1c0f0*/  STL [R1+0x7ec], R11 ;  /* 0x0007ec0b01007387 */ /* 0x000fe80000100800 */
[----:B0-----:R-:W2:Y:S04]  /*1c100*/  LDL.LU R29, [R1+0x7dc] ;  /* 0x0007dc00011d7983 */ /* 0x001ea80000300800 */
[----:B------:R-:W-:Y:S04]  /*1c110*/  STL [R1+0x7b8], R10 ;  /* 0x0007b80a01007387 */ /* 0x000fe80000100800 */
[----:B------:R-:W3:Y:S01]  /*1c120*/  LDL.LU R8, [R1+0x7d4] ;  /* 0x0007d40001087983 */ /* 0x000ee20000300800 */
[----:B------:R-:W-:-:S03]  /*1c130*/  IADD3 R28, P6, R28, UR6, RZ ;  /* 0x000000061c1c7c10 */ /* 0x000fc6000ffde0ff */
[----:B---3--:R0:W-:Y:S04]  /*1c140*/  STL [R1+0xe28], R8 ;  /* 0x000e280801007387 */ /* 0x0081e80000100800 */
[----:B0-----:R-:W3:Y:S04]  /*1c150*/  LDL.LU R8, [R1+0x7a8] ;  /* 0x0007a80001087983 */ /* 0x001ee80000300800 */
[----:B------:R0:W-:Y:S04]  /*1c160*/  STL [R1+0x7b0], R28 ;  /* 0x0007b01c01007387 */ /* 0x0001e80000100800 */
[----:B------:R-:W4:Y:S04]  /*1c170*/  LDL.LU R4, [R1+0x7a0] ;  /* 0x0007a00001047983 */ /* 0x000f280000300800 */
[----:B------:R-:W5:Y:S04]  /*1c180*/  LDL.LU R5, [R1+0x7cc] ;  /* 0x0007cc0001057983 */ /* 0x000f680000300800 */
        /* <DEDUP_REMOVED lines=20> */
[----:B------:R-:W4:Y:S01]  /*1c2d0*/  LDL.LU R22, [R1+0x748] ;  /* 0x0007480001167983 */ /* 0x000f220000300800 */
[----:B--2---:R-:W-:-:S03]  /*1c2e0*/  IADD3.X R29, R29, UR8, RZ, P0, !PT ;  /* 0x000000081d1d7c10 */ /* 0x004fc600087fe4ff */
[----:B------:R-:W2:Y:S04]  /*1c2f0*/  LDL.LU R23, [R1+0x774] ;  /* 0x0007740001177983 */ /* 0x000ea80000300800 */
[----:B------:R-:W2:Y:S04]  /*1c300*/  LDL.LU R11, [R1+0x740] ;  /* 0x00074000010b7983 */ /* 0x000ea80000300800 */
[----:B0-----:R-:W2:Y:S04]  /*1c310*/  LDL.LU R28, [R1+0x76c] ;  /* 0x00076c00011c7983 */ /* 0x001ea80000300800 */
[----:B------:R-:W2:Y:S04]  /*1c320*/  LDL.LU R10, [R1+0x738] ;  /* 0x00073800010a7983 */ /* 0x000ea80000300800 */
[----:B------:R0:W-:Y:S04]  /*1c330*/  STL [R1+0x7dc], R29 ;  /* 0x0007dc1d01007387 */ /* 0x0001e80000100800 */
[----:B0-----:R-:W2:Y:S01]  /*1c340*/  LDL.LU R29, [R1+0x764] ;  /* 0x00076400011d7983 */ /* 0x001ea20000300800 */
[----:B---3--:R-:W-:-:S05]  /*1c350*/  IADD3 R8, P0, R8, UR6, RZ ;  /* 0x0000000608087c10 */ /* 0x008fca000ff1e0ff */
[----:B------:R0:W-:Y:S04]  /*1c360*/  STL [R1+0x7a8], R8 ;  /* 0x0007a80801007387 */ /* 0x0001e80000100800 */
[----:B0-----:R-:W3:Y:S01]  /*1c370*/  LDL.LU R8, [R1+0xe28] ;  /* 0x000e280001087983 */ /* 0x001ee20000300800 */
[----:B-----5:R-:W-:Y:S02]  /*1c380*/  IADD3.X R5, R5, UR8, RZ, P2, !PT ;  /* 0x0000000805057c10 */ /* 0x020fe400097fe4ff */
[----:B----4-:R-:W-:Y:S02]  /*1c390*/  IADD3 R6, P2, R6, UR6, RZ ;  /* 0x0000000606067c10 */ /* 0x010fe4000ff5e0ff */
        /* <DEDUP_REMOVED lines=18> */
[----:B--2---:R-:W-:Y:S02]  /*1c4c0*/  IADD3.X R28, R28, UR8, RZ, P0, !PT ;  /* 0x000000081c1c7c10 */ /* 0x004fe400087fe4ff */
[----:B------:R-:W-:-:S02]  /*1c4d0*/  IADD3.X R23, R23, UR8, RZ, P6, !PT ;  /* 0x0000000817177c10 */ /* 0x000fc4000b7fe4ff */
[----:B------:R-:W-:Y:S02]  /*1c4e0*/  IADD3 R11, P6, R11, UR6, RZ ;  /* 0x000000060b0b7c10 */ /* 0x000fe4000ffde0ff */
[----:B---3--:R-:W-:Y:S02]  /*1c4f0*/  IADD3.X R8, R8, UR8, RZ, P1, !PT ;  /* 0x0000000808087c10 */ /* 0x008fe40008ffe4ff */
        /* <DEDUP_REMOVED lines=32> */
[----:B------:R-:W-:-:S02]  /*1c700*/  IADD3 R10, P0, R10, UR6, RZ ;  /* 0x000000060a0a7c10 */ /* 0x000fc4000ff1e0ff */
[----:B------:R-:W-:Y:S01]  /*1c710*/  IADD3.X R29, R29, UR8, RZ, P1, !PT ;  /* 0x000000081d1d7c10 */ /* 0x000fe20008ffe4ff */
[----:B---3--:R0:W-:Y:S04]  /*1c720*/  STL [R1+0xe24], R8 ;  /* 0x000e240801007387 */ /* 0x0081e80000100800 */
[----:B------:R-:W-:Y:S04]  /*1c730*/  STL [R1+0x738], R10 ;  /* 0x0007380a01007387 */ /* 0x000fe80000100800 */
[----:B0-----:R-:W3:Y:S04]  /*1c740*/  LDL.LU R8, [R1+0x75c] ;  /* 0x00075c0001087983 */ /* 0x001ee80000300800 */
[----:B------:R0:W-:Y:S04]  /*1c750*/  STL [R1+0x764], R29 ;  /* 0x0007641d01007387 */ /* 0x0001e80000100800 */
        /* <DEDUP_REMOVED lines=25> */
[----:B0-----:R-:W2:Y:S04]  /*1c8f0*/  LDL.LU R29, [R1+0x6f4] ;  /* 0x0006f400011d7983 */ /* 0x001ea80000300800 */
[----:B------:R-:W2:Y:S04]  /*1c900*/  LDL.LU R11, [R1+0x6c0] ;  /* 0x0006c000010b7983 */ /* 0x000ea80000300800 */
[----:B------:R-:W2:Y:S04]  /*1c910*/  LDL.LU R10, [R1+0x6ec] ;  /* 0x0006ec00010a7983 */ /* 0x000ea80000300800 */
        /* <DEDUP_REMOVED lines=60> */
[----:B------:R-:W-:-:S03]  /*1cce0*/  IADD3.X R10, R10, UR8, RZ, P2, !PT ;  /* 0x000000080a0a7c10 */ /* 0x000fc600097fe4ff */
[----:B------:R-:W-:Y:S01]  /*1ccf0*/  STL [R1+0x6c0], R11 ;  /* 0x0006c00b01007387 */ /* 0x000fe20000100800 */
[----:B------:R-:W-:-:S03]  /*1cd00*/  IADD3 R28, P2, R28, UR6, RZ ;  /* 0x000000061c1c7c10 */ /* 0x000fc6000ff5e0ff */
[----:B---3--:R0:W-:Y:S04]  /*1cd10*/  STL [R1+0xe20], R8 ;  /* 0x000e200801007387 */ /* 0x0081e80000100800 */
[----:B------:R-:W-:Y:S04]  /*1cd20*/  STL [R1+0x6ec], R10 ;  /* 0x0006ec0a01007387 */ /* 0x000fe80000100800 */
        /* <DEDUP_REMOVED lines=26> */
[----:B0-----:R-:W2:Y:S04]  /*1ced0*/  LDL.LU R28, [R1+0x67c] ;  /* 0x00067c00011c7983 */ /* 0x001ea80000300800 */
[----:B------:R-:W2:Y:S04]  /*1cee0*/  LDL.LU R23, [R1+0x648] ;  /* 0x0006480001177983 */ /* 0x000ea80000300800 */
[----:B------:R-:W2:Y:S04]  /*1cef0*/  LDL.LU R11, [R1+0x674] ;  /* 0x00067400010b7983 */ /* 0x000ea80000300800 */
        /* <DEDUP_REMOVED lines=24> */
[----:B--2---:R-:W-:Y:S02]  /*1d080*/  IADD3.X R28, R28, UR8, RZ, P2, !PT ;  /* 0x000000081c1c7c10 */ /* 0x004fe400097fe4ff */
[----:B------:R-:W-:Y:S02]  /*1d090*/  IADD3.X R21, R21, UR8, RZ, P1, !PT ;  /* 0x0000000815157c10 */ /* 0x000fe40008ffe4ff */
[----:B------:R-:W-:Y:S02]  /*1d0a0*/  IADD3 R22, P1, R22, UR6, RZ ;  /* 0x0000000616167c10 */ /* 0x000fe4000ff3e0ff */
[----:B------:R-:W-:-:S02]  /*1d0b0*/  IADD3 R23, P2, R23, UR6, RZ ;  /* 0x0000000617177c10 */ /* 0x000fc4000ff5e0ff */
        /* <DEDUP_REMOVED lines=30> */
[----:B------:R-:W-:Y:S04]  /*1d2a0*/  STL [R1+0x648], R23 ;  /* 0x0006481701007387 */ /* 0x000fe80000100800 */
[----:B------:R-:W3:Y:S01]  /*1d2b0*/  LDL.LU R8, [R1+0x630] ;  /* 0x0006300001087983 */ /* 0x000ee20000300800 */
[----:B------:R-:W-:-:S02]  /*1d2c0*/  IADD3.X R11, R11, UR8, RZ, P3, !PT ;  /* 0x000000080b0b7c10 */ /* 0x000fc40009ffe4ff */
[----:B------:R-:W-:-:S03]  /*1d2d0*/  IADD3 R10, P3, R10, UR6, RZ ;  /* 0x000000060a0a7c10 */ /* 0x000fc6000ff7e0ff */
[----:B------:R-:W-:Y:S01]  /*1d2e0*/  STL [R1+0x674], R11 ;  /* 0x0006740b01007387 */ /* 0x000fe20000100800 */
[----:B------:R-:W-:-:S03]  /*1d2f0*/  IADD3.X R29, R29, UR8, RZ, P4, !PT ;  /* 0x000000081d1d7c10 */ /* 0x000fc6000a7fe4ff */
        /* <DEDUP_REMOVED lines=27> */
[----:B0-----:R-:W2:Y:S04]  /*1d4b0*/  LDL.LU R29, [R1+0x604] ;  /* 0x00060400011d7983 */ /* 0x001ea80000300800 */
[----:B------:R-:W2:Y:S04]  /*1d4c0*/  LDL.LU R22, [R1+0x5d0] ;  /* 0x0005d00001167983 */ /* 0x000ea80000300800 */
[----:B------:R-:W2:Y:S04]  /*1d4d0*/  LDL.LU R23, [R1+0x5fc] ;  /* 0x0005fc0001177983 */ /* 0x000ea80000300800 */
[----:B------:R-:W2:Y:S04]  /*1d4e0*/  LDL.LU R11, [R1+0x5c8] ;  /* 0x0005c800010b7983 */ /* 0x000ea80000300800 */
[----:B------:R0:W-:Y:S04]  /*1d4f0*/  STL [R1+0x638], R28 ;  /* 0x0006381c01007387 */ /* 0x0001e80000100800 */
[----:B------:R-:W2:Y:S04]  /*1d500*/  LDL.LU R10, [R1+0x5f4] ;  /* 0x0005f400010a7983 */ /* 0x000ea80000300800 */
        /* <DEDUP_REMOVED lines=26> */
[----:B------:R-:W-:Y:S02]  /*1d6b0*/  IADD3.X R23, R23, UR8, RZ, P4, !PT ;  /* 0x0000000817177c10 */ /* 0x000fe4000a7fe4ff */
        /* <DEDUP_REMOVED lines=66> */
[----:B------:R-:W2:Y:S04]  /*1dae0*/  LDL.LU R11, [R1+0x57c] ;  /* 0x00057c00010b7983 */ /* 0x000ea80000300800 */
[----:B------:R-:W2:Y:S04]  /*1daf0*/  LDL.LU R10, [R1+0x548] ;  /* 0x00054800010a7983 */ /* 0x000ea80000300800 */
        /* <DEDUP_REMOVED lines=20> */
[----:B--2---:R-:W-:Y:S02]  /*1dc40*/  IADD3.X R28, R28, UR8, RZ, P4, !PT ;  /* 0x000000081c1c7c10 */ /* 0x004fe4000a7fe4ff */
[----:B------:R-:W-:Y:S02]  /*1dc50*/  IADD3.X R0, R0, UR8, RZ, P3, !PT ;  /* 0x0000000800007c10 */ /* 0x000fe40009ffe4ff */
[----:B------:R-:W-:Y:S02]  /*1dc60*/  IADD3 R20, P3, R20, UR6, RZ ;  /* 0x0000000614147c10 */ /* 0x000fe4000ff7e0ff */
[----:B------:R-:W-:Y:S02]  /*1dc70*/  IADD3 R21, P4, R21, UR6, RZ ;  /* 0x0000000615157c10 */ /* 0x000fe4000ff9e0ff */
[----:B------:R-:W-:Y:S02]  /*1dc80*/  IADD3.X R22, R22, UR8, RZ, P5, !PT ;  /* 0x0000000816167c10 */ /* 0x000fe4000affe4ff */
        /* <DEDUP_REMOVED lines=68> */
[----:B------:R-:W2:Y:S04]  /*1e0d0*/  LDL.LU R11, [R1+0xd6c] ;  /* 0x000d6c00010b7983 */ /* 0x000ea80000300800 */
        /* <DEDUP_REMOVED lines=117> */
[----:B------:R-:W-:Y:S02]  /*1e830*/  IADD3 R0, P6, R0, UR6, RZ ;  /* 0x0000000600007c10 */ /* 0x000fe4000ffde0ff */
[----:B------:R-:W-:Y:S02]  /*1e840*/  IADD3.X R20, R20, UR8, RZ, P0, !PT ;  /* 0x0000000814147c10 */ /* 0x000fe400087fe4ff */
        /* <DEDUP_REMOVED lines=587> */
[----:B------:R-:W-:Y:S01]  /*20d00*/  STL [R1+0xa44], R9 ;  /* 0x000a440901007387 */ /* 0x000fe20000100800 */
[----:B------:R-:W-:-:S03]  /*20d10*/  IADD3 R26, P5, R26, UR6, RZ ;  /* 0x000000061a1a7c10 */ /* 0x000fc6000ffbe0ff */
        /* <DEDUP_REMOVED lines=163> */
[----:B------:R-:W-:Y:S01]  /*21750*/  IADD3 R24, P0, R24, UR6, RZ ;  /* 0x0000000618187c10 */ /* 0x000fe2000ff1e0ff */
[----:B------:R-:W-:Y:S01]  /*21760*/  USHF.L.U32 UR7, UR11, 0x7, URZ ;  /* 0x000000070b077899 */ /* 0x000fe2000800063f */
        /* <DEDUP_REMOVED lines=22> */
[----:B------:R0:W-:Y:S01]  /*218d0*/  STL [R1+0x978], R28 ;  /* 0x0009781c01007387 */ /* 0x0001e20000100800 */
[----:B------:R-:W-:-:S03]  /*218e0*/  IADD3.X R25, R25, UR8, RZ, P1, !PT ;  /* 0x0000000819197c10 */ /* 0x000fc60008ffe4ff */
[----:B------:R-:W-:Y:S01]  /*218f0*/  STL [R1+0x980], R15 ;  /* 0x0009800f01007387 */ /* 0x000fe20000100800 */
[----:B------:R-:W-:-:S03]  /*21900*/  IADD3 R26, P1, R26, UR6, RZ ;  /* 0x000000061a1a7c10 */ /* 0x000fc6000ff3e0ff */
        /* <DEDUP_REMOVED lines=57> */
[----:B------:R-:W-:-:S04]  /*21ca0*/  UIADD3 UR4, UR10, 0x7f, URZ ;  /* 0x0000007f0a047890 */ /* 0x000fc8000fffe03f */
[----:B------:R-:W-:-:S04]  /*21cb0*/  USHF.R.S32.HI UR5, URZ, 0x1f, UR4 ;  /* 0x0000001f3f057899 */ /* 0x000fc80008011404 */
[----:B------:R-:W-:Y:S02]  /*21cc0*/  ULEA.HI UR5, UR5, UR4, URZ, 0x7 ;  /* 0x0000000405057291 */ /* 0x000fe4000f8f383f */
[----:B------:R-:W-:Y:S02]  /*21cd0*/  USHF.R.S32.HI UR4, URZ, 0x1f, UR7 ;  /* 0x0000001f3f047899 */ /* 0x000fe40008011407 */
[----:B-----5:R-:W-:-:S04]  /*21ce0*/  IADD3 R5, P2, R5, UR7, RZ ;  /* 0x0000000705057c10 */ /* 0x020fc8000ff5e0ff */
[----:B----4-:R-:W-:Y:S02]  /*21cf0*/  IADD3.X R6, R6, UR4, RZ, P4, !PT ;  /* 0x0000000406067c10 */ /* 0x010fe4000a7fe4ff */
        /* <DEDUP_REMOVED lines=20> */
[----:B---3--:R-:W-:Y:S02]  /*21e40*/  IADD3.X R8, R8, UR8, RZ, P3, !PT ;  /* 0x0000000808087c10 */ /* 0x008fe40009ffe4ff */
[----:B------:R-:W-:-:S03]  /*21e50*/  IADD3 R4, P3, R4, UR7, RZ ;  /* 0x0000000704047c10 */ /* 0x000fc6000ff7e0ff */
        /* <DEDUP_REMOVED lines=35> */
[----:B------:R1:W-:Y:S04]  /*22090*/  STL [R1+0x8e4], R10 ;  /* 0x0008e40a01007387 */ /* 0x0003e80000100800 */
        /* <DEDUP_REMOVED lines=29> */
[----:B-1----:R-:W2:Y:S04]  /*22270*/  LDL.LU R10, [R1+0x508] ;  /* 0x00050800010a7983 */ /* 0x002ea80000300800 */
[----:B0-----:R-:W2:Y:S04]  /*22280*/  LDL.LU R28, [R1+0x4f8] ;  /* 0x0004f800011c7983 */ /* 0x001ea80000300800 */
[----:B------:R-:W2:Y:S01]  /*22290*/  LDL.LU R29, [R1+0x4e8] ;  /* 0x0004e800011d7983 */ /* 0x000ea20000300800 */
        /* <DEDUP_REMOVED lines=9> */
[----:B--2---:R-:W-:Y:S02]  /*22330*/  IADD3.X R9, R9, UR4, RZ, P0, !PT ;  /* 0x0000000409097c10 */ /* 0x004fe400087fe4ff */
[----:B------:R-:W-:Y:S02]  /*22340*/  IADD3.X R15, R15, UR4, RZ, P5, !PT ;  /* 0x000000040f0f7c10 */ /* 0x000fe4000affe4ff */
[----:B------:R-:W-:Y:S02]  /*22350*/  IADD3 R24, P0, R24, UR7, RZ ;  /* 0x0000000718187c10 */ /* 0x000fe4000ff1e0ff */
[----:B------:R-:W-:-:S02]  /*22360*/  IADD3.X R25, R25, UR4, RZ, P1, !PT ;  /* 0x0000000419197c10 */ /* 0x000fc40008ffe4ff */
[----:B------:R-:W-:Y:S02]  /*22370*/  IADD3 R26, P1, R26, UR7, RZ ;  /* 0x000000071a1a7c10 */ /* 0x000fe4000ff3e0ff */
[----:B------:R-:W-:Y:S02]  /*22380*/  IADD3.X R27, R27, UR4, RZ, P2, !PT ;  /* 0x000000041b1b7c10 */ /* 0x000fe400097fe4ff */
[----:B------:R-:W-:Y:S02]  /*22390*/  IADD3 R16, P2, R16, UR7, RZ ;  /* 0x0000000710107c10 */ /* 0x000fe4000ff5e0ff */
[----:B------:R-:W-:Y:S02]  /*223a0*/  IADD3.X R17, R17, UR4, RZ, P3, !PT ;  /* 0x0000000411117c10 */ /* 0x000fe40009ffe4ff */
[----:B---3--:R-:W-:-:S05]  /*223b0*/  IADD3.X R8, R8, UR4, RZ, P4, !PT ;  /* 0x0000000408087c10 */ /* 0x008fca000a7fe4ff */
[----:B------:R0:W-:Y:S04]  /*223c0*/  STL [R1+0x8d4], R8 ;  /* 0x0008d40801007387 */ /* 0x0001e80000100800 */
[----:B0-----:R-:W2:Y:S01]  /*223d0*/  LDL.LU R8, [R1+0xde4] ;  /* 0x000de40001087983 */ /* 0x001ea20000300800 */
[----:B------:R-:W-:-:S04]  /*223e0*/  IADD3 R4, P4, R4, UR7, RZ ;  /* 0x0000000704047c10 */ /* 0x000fc8000ff9e0ff */
[----:B------:R-:W-:Y:S01]  /*223f0*/  IADD3.X R3, R3, UR4, RZ, P4, !PT ;  /* 0x0000000403037c10 */ /* 0x000fe2000a7fe4ff */
[----:B------:R1:W-:Y:S04]  /*22400*/  STL [R1+0x8c0], R4 ;  /* 0x0008c00401007387 */ /* 0x0003e80000100800 */
[----:B------:R1:W-:Y:S01]  /*22410*/  STL [R1+0x8cc], R5 ;  /* 0x0008cc0501007387 */ /* 0x0003e20000100800 */
[----:B------:R-:W-:-:S03]  /*22420*/  IADD3 R12, P4, R12, UR7, RZ ;  /* 0x000000070c0c7c10 */ /* 0x000fc6000ff9e0ff */
[----:B------:R1:W-:Y:S04]  /*22430*/  STL [R1+0x514], R6 ;  /* 0x0005140601007387 */ /* 0x0003e80000100800 */
        /* <DEDUP_REMOVED lines=9> */
[----:B------:R1:W-:Y:S01]  /*224d0*/  STL [R1+0x894], R25 ;  /* 0x0008941901007387 */ /* 0x0003e20000100800 */
[----:B------:R-:W-:-:S03]  /*224e0*/  IADD3 R18, P3, R18, UR7, RZ ;  /* 0x0000000712127c10 */ /* 0x000fc6000ff7e0ff */
[----:B------:R1:W-:Y:S01]  /*224f0*/  STL [R1+0x890], R26 ;  /* 0x0008901a01007387 */ /* 0x0003e20000100800 */
[----:B------:R-:W-:-:S03]  /*22500*/  IADD3.X R19, R19, UR4, RZ, P4, !PT ;  /* 0x0000000413137c10 */ /* 0x000fc6000a7fe4ff */
[----:B------:R1:W-:Y:S01]  /*22510*/  STL [R1+0x884], R27 ;  /* 0x0008841b01007387 */ /* 0x0003e20000100800 */
[----:B------:R-:W-:-:S03]  /*22520*/  IADD3.X R0, R0, UR4, RZ, P0, !PT ;  /* 0x0000000400007c10 */ /* 0x000fc600087fe4ff */
[----:B------:R1:W-:Y:S01]  /*22530*/  STL [R1+0x880], R16 ;  /* 0x0008801001007387 */ /* 0x0003e20000100800 */
[----:B------:R-:W-:-:S03]  /*22540*/  IADD3 R20, P0, R20, UR7, RZ ;  /* 0x0000000714147c10 */ /* 0x000fc6000ff1e0ff */
[----:B------:R1:W-:Y:S01]  /*22550*/  STL [R1+0x510], R17 ;  /* 0x0005101101007387 */ /* 0x0003e20000100800 */
[----:B------:R-:W-:-:S03]  /*22560*/  IADD3 R21, P4, R21, UR7, RZ ;  /* 0x0000000715157c10 */ /* 0x000fc6000ff9e0ff */
[----:B------:R1:W-:Y:S01]  /*22570*/  STL [R1+0x50c], R18 ;  /* 0x00050c1201007387 */ /* 0x0003e20000100800 */
[----:B------:R-:W-:-:S03]  /*22580*/  IADD3.X R22, R22, UR4, RZ, P6, !PT ;  /* 0x0000000416167c10 */ /* 0x000fc6000b7fe4ff */
        /* <DEDUP_REMOVED lines=10> */
[----:B------:R1:W-:Y:S04]  /*22630*/  STL [R1+0x88c], R23 ;  /* 0x00088c1701007387 */ /* 0x0003e80000100800 */
[----:B------:R1:W-:Y:S04]  /*22640*/  STL [R1+0x87c], R11 ;  /* 0x00087c0b01007387 */ /* 0x0003e80000100800 */
[----:B------:R1:W-:Y:S01]  /*22650*/  STL [R1+0x4e8], R29 ;  /* 0x0004e81d01007387 */ /* 0x0003e20000100800 */
[----:B------:R-:W-:-:S03]  /*22660*/  USHF.R.S32.HI UR5, URZ, 0x7, UR5 ;  /* 0x000000073f057899 */ /* 0x000fc60008011405 */
[----:B------:R1:W-:Y:S04]  /*22670*/  STL [R1+0x508], R10 ;  /* 0x0005080a01007387 */ /* 0x0003e80000100800 */
[----:B------:R1:W-:Y:S01]  /*22680*/  STL [R1+0x4f8], R28 ;  /* 0x0004f81c01007387 */ /* 0x0003e20000100800 */
[----:B--2---:R-:W-:-:S13]  /*22690*/  ISETP.NE.U32.AND P5, PT, R8, UR5, PT ;  /* 0x0000000508007c0c */ /* 0x004fda000bfa5070 */
[----:B-1----:R-:W-:Y:S05]  /*226a0*/  @P5 BRA `(.L_x_1) ;  /* 0xfffffe5000785947 */ /* 0x002fea000383ffff */
.L_x_0:
[----:B------:R-:W2:Y:S01]  /*226b0*/  LDL.LU R2, [R1+0x1b4] ;  /* 0x0001b40001027983 */ /* 0x000ea20000300800 */
[----:B------:R-:W0:Y:S01]  /*226c0*/  S2UR UR5, SR_CgaCtaId ;  /* 0x00000000000579c3 */ /* 0x000e220000008800 */
[----:B------:R-:W-:Y:S01]  /*226d0*/  UMOV UR4, 0x400 ;  /* 0x0000040000047882 */ /* 0x000fe20000000000 */
[----:B------:R-:W-:Y:S01]  /*226e0*/  ULDC.64 UR8, c[0x0][0x228] ;  /* 0x00008a0000087ab9 */ /* 0x000fe20000000a00 */
[----:B------:R-:W4:Y:S01]  /*226f0*/  LDL.LU R15, [R1+0x1b8] ;  /* 0x0001b800010f7983 */ /* 0x000f220000300800 */
[----:B------:R-:W-:-:S04]  /*22700*/  ULDC.64 UR6, c[0x0][0x220] ;  /* 0x0000880000067ab9 */ /* 0x000fc80000000a00 */
[----:B------:R-:W-:Y:S06]  /*22710*/  BAR.SYNC.DEFER_BLOCKING 0x0 ;  /* 0x0000000000007b1d */ /* 0x000fec0000010000 */
[----:B----4-:R1:W-:Y:S04]  /*22720*/  STL [R1+0xde4], R15 ;  /* 0x000de40f01007387 */ /* 0x0103e80000100800 */
[----:B-1----:R-:W2:Y:S04]  /*22730*/  LDL.LU R15, [R1+0x1b0] ;  /* 0x0001b000010f7983 */ /* 0x002ea80000300800 */
[----:B------:R-:W4:Y:S04]  /*22740*/  LDL.LU R0, [R1+0x1bc] ;  /* 0x0001bc0001007983 */ /* 0x000f280000300800 */
[----:B---3--:R-:W3:Y:S04]  /*22750*/  LDL.LU R29, [R1+0xa0] ;  /* 0x0000a000011d7983 */ /* 0x008ee80000300800 */
[----:B------:R-:W3:Y:S04]  /*22760*/  LDL.LU R3, [R1+0xa4] ;  /* 0x0000a40001037983 */ /* 0x000ee80000300800 */
[----:B------:R-:W5:Y:S04]  /*22770*/  LDL.LU R28, [R1+0xa8] ;  /* 0x0000a800011c7983 */ /* 0x000f680000300800 */
        /* <DEDUP_REMOVED lines=23> */
[----:B--2---:R-:W-:-:S03]  /*228f0*/  F2FP.SATFINITE.E4M3.F32.PACK_AB_MERGE_C R2, R2, R15, RZ ;  /* 0x0000000f0202723e */ /* 0x004fc600048070ff */
[----:B------:R-:W2:Y:S01]  /*22900*/  LDL.LU R15, [R1+0xde4] ;  /* 0x000de400010f7983 */ /* 0x000ea20000300800 */
[----:B0-----:R-:W-:Y:S01]  /*22910*/  ULEA UR4, UR5, UR4, 0x18 ;  /* 0x0000000405047291 */ /* 0x001fe2000f8ec03f */
[----:B---3--:R-:W-:Y:S02]  /*22920*/  F2FP.SATFINITE.E4M3.F32.PACK_AB_MERGE_C R3, R3, R29, RZ ;  /* 0x0000001d0303723e */ /* 0x008fe400048070ff */
[----:B------:R-:W-:Y:S01]  /*22930*/  ULDC UR5, c[0x0][0x248] ;  /* 0x0000920000057ab9 */ /* 0x000fe20000000800 */
[----:B-----5:R-:W-:Y:S02]  /*22940*/  F2FP.SATFINITE.E4M3.F32.PACK_AB_MERGE_C R4, R4, R28, RZ ;  /* 0x0000001c0404723e */ /* 0x020fe400048070ff */
[----:B------:R-:W3:Y:S01]  /*22950*/  LDL.LU R28, [R1+0xdd8] ;  /* 0x000dd800011c7983 */ /* 0x000ee20000300800 */
[----:B----4-:R-:W-:Y:S02]  /*22960*/  F2FP.SATFINITE.E4M3.F32.PACK_AB_MERGE_C R5, R5, R27, RZ ;  /* 0x0000001b0505723e */ /* 0x010fe400048070ff */
[----:B------:R-:W-:-:S02]  /*22970*/  F2FP.SATFINITE.E4M3.F32.PACK_AB_MERGE_C R6, R6, R26, RZ ;  /* 0x0000001a0606723e */ /* 0x000fc400048070ff */
[----:B------:R-:W-:Y:S02]  /*22980*/  F2FP.SATFINITE.E4M3.F32.PACK_AB_MERGE_C R7, R7, R25, RZ ;  /* 0x000000190707723e */ /* 0x000fe400048070ff */
[----:B------:R-:W4:Y:S01]  /*22990*/  LDL.LU R25, [R1+0xb8] ;  /* 0x0000b80001197983 */ /* 0x000f220000300800 */
[----:B------:R-:W-:Y:S02]  /*229a0*/  F2FP.SATFINITE.E4M3.F32.PACK_AB_MERGE_C R12, R11, R12, RZ ;  /* 0x0000000c0b0c723e */ /* 0x000fe400048070ff */
[----:B------:R-:W-:Y:S02]  /*229b0*/  F2FP.SATFINITE.E4M3.F32.PACK_AB_MERGE_C R8, R8, R10, RZ ;  /* 0x0000000a0808723e */ /* 0x000fe400048070ff */
[----:B------:R-:W-:Y:S02]  /*229c0*/  F2FP.SATFINITE.E4M3.F32.PACK_AB_MERGE_C R9, R9, R16, RZ ;  /* 0x000000100909723e */ /* 0x000fe400048070ff */
[----:B------:R-:W-:Y:S02]  /*229d0*/  F2FP.SATFINITE.E4M3.F32.PACK_AB_MERGE_C R13, R13, R24, RZ ;  /* 0x000000180d0d723e */ /* 0x000fe400048070ff */
[----:B------:R-:W4:Y:S01]  /*229e0*/  LDL.LU R24, [R1+0xbc] ;  /* 0x0000bc0001187983 */ /* 0x000f220000300800 */
[----:B------:R-:W-:-:S03]  /*229f0*/  LOP3.LUT R2, R2, 0xffff, RZ, 0xc0, !PT ;  /* 0x0000ffff02027812 */ /* 0x000fc600078ec0ff */
[----:B------:R-:W5:Y:S01]  /*22a00*/  LDL.LU R26, [R1+0xddc] ;  /* 0x000ddc00011a7983 */ /* 0x000f620000300800 */
[----:B------:R-:W-:Y:S02]  /*22a10*/  F2FP.SATFINITE.E4M3.F32.PACK_AB_MERGE_C R14, R14, R23, RZ ;  /* 0x000000170e0e723e */ /* 0x000fe400048070ff */
[----:B------:R-:W-:Y:S02]  /*22a20*/  LOP3.LUT R23, R9, 0xffff, RZ, 0xc0, !PT ;  /* 0x0000ffff09177812 */ /* 0x000fe400078ec0ff */
[----:B------:R-:W-:Y:S02]  /*22a30*/  F2FP.SATFINITE.E4M3.F32.PACK_AB_MERGE_C R18, R18, R22, RZ ;  /* 0x000000161212723e */ /* 0x000fe400048070ff */
[----:B------:R-:W-:Y:S02]  /*22a40*/  F2FP.SATFINITE.E4M3.F32.PACK_AB_MERGE_C R22, R20, R21, RZ ;  /* 0x000000151416723e */ /* 0x000fe400048070ff */
[----:B------:R-:W-:Y:S02]  /*22a50*/  SHF.R.U32.HI R20, RZ, 0x8, R2 ;  /* 0x00000008ff147819 */ /* 0x000fe40000011602 */
[----:B------:R-:W-:-:S02]  /*22a60*/  F2FP.SATFINITE.E4M3.F32.PACK_AB_MERGE_C R17, R17, R19, RZ ;  /* 0x000000131111723e */ /* 0x000fc400048070ff */
[----:B------:R-:W-:-:S04]  /*22a70*/  LOP3.LUT R19, R8, 0xffff, RZ, 0xc0, !PT ;  /* 0x0000ffff08137812 */ /* 0x000fc800078ec0ff */
[----:B------:R-:W-:Y:S02]  /*22a80*/  PRMT R8, R2, 0x3340, R19 ;  /* 0x0000334002087816 */ /* 0x000fe40000000013 */
[----:B------:R-:W-:-:S04]  /*22a90*/  SHF.R.U32.HI R2, RZ, 0x8, R23 ;  /* 0x00000008ff027819 */ /* 0x000fc80000011617 */
[----:B------:R-:W-:Y:S02]  /*22aa0*/  LOP3.LUT R2, R2, 0xffff, RZ, 0xc0, !PT ;  /* 0x0000ffff02027812 */ /* 0x000fe400078ec0ff */
[----:B--2---:R-:W-:Y:S02]  /*22ab0*/  F2FP.SATFINITE.E4M3.F32.PACK_AB_MERGE_C R0, R0, R15, RZ ;  /* 0x0000000f0000723e */ /* 0x004fe400048070ff */
[----:B------:R-:W0:Y:S02]  /*22ac0*/  S2R R15, SR_TID.X ;  /* 0x00000000000f7919 */ /* 0x000e240000002100 */
[----:B------:R-:W-:-:S04]  /*22ad0*/  LOP3.LUT R0, R0, 0xffff, RZ, 0xc0, !PT ;  /* 0x0000ffff00007812 */ /* 0x000fc800078ec0ff */
[----:B------:R-:W-:Y:S01]  /*22ae0*/  PRMT R9, R0, 0x3340, R23 ;  /* 0x0000334000097816 */ /* 0x000fe20000000017 */
[C---:B0-----:R-:W-:Y:S02]  /*22af0*/  IMAD.SHL.U32 R10, R15.reuse, 0x10, RZ ;  /* 0x000000100f0a7824 */ /* 0x041fe400078e00ff */
[C---:B------:R-:W-:Y:S02]  /*22b00*/  IMAD.SHL.U32 R11, R15.reuse, 0x20, RZ ;  /* 0x000000200f0b7824 */ /* 0x040fe400078e00ff */
[----:B------:R-:W-:Y:S01]  /*22b10*/  IMAD.SHL.U32 R16, R15, 0x8, RZ ;  /* 0x000000080f107824 */ /* 0x000fe200078e00ff */
[----:B------:R-:W-:Y:S02]  /*22b20*/  LOP3.LUT R10, R10, 0xf0, RZ, 0xc0, !PT ;  /* 0x000000f00a0a7812 */ /* 0x000fe400078ec0ff */
[----:B------:R-:W-:-:S04]  /*22b30*/  LOP3.LUT R11, R11, 0x200, RZ, 0xc0, !PT ;  /* 0x000002000b0b7812 */ /* 0x000fc800078ec0ff */
[----:B------:R-:W-:Y:S02]  /*22b40*/  IADD3 R10, R11, UR4, R10 ;  /* 0x000000040b0a7c10 */ /* 0x000fe4000fffe00a */
[----:B------:R-:W-:-:S05]  /*22b50*/  LOP3.LUT R11, R16, 0x100, RZ, 0xc0, !PT ;  /* 0x00000100100b7812 */ /* 0x000fca00078ec0ff */
[----:B------:R-:W-:Y:S01]  /*22b60*/  IMAD.IADD R16, R11, 0x1, R10 ;  /* 0x000000010b107824 */ /* 0x000fe200078e020a */
[----:B------:R-:W-:Y:S02]  /*22b70*/  LOP3.LUT R10, R5, 0xffff, RZ, 0xc0, !PT ;  /* 0x0000ffff050a7812 */ /* 0x000fe400078ec0ff */
[----:B------:R-:W-:-:S04]  /*22b80*/  SHF.R.U32.HI R5, RZ, 0x8, R0 ;  /* 0x00000008ff057819 */ /* 0x000fc80000011600 */
[----:B------:R-:W-:-:S04]  /*22b90*/  LOP3.LUT R5, R5, 0xffff, RZ, 0xc0, !PT ;  /* 0x0000ffff05057812 */ /* 0x000fc800078ec0ff */
[----:B------:R-:W-:-:S04]  /*22ba0*/  PRMT R2, R5, 0x3340, R2 ;  /* 0x0000334005027816 */ /* 0x000fc80000000002 */
[----:B------:R-:W-:Y:S02]  /*22bb0*/  PRMT R9, R9, 0x5410, R2 ;  /* 0x0000541009097816 */ /* 0x000fe40000000002 */
[----:B----4-:R-:W-:Y:S02]  /*22bc0*/  F2FP.SATFINITE.E4M3.F32.PACK_AB_MERGE_C R2, R24, R25, RZ ;  /* 0x000000191802723e */ /* 0x010fe400048070ff */
[----:B------:R-:W2:Y:S01]  /*22bd0*/  LDL.LU R24, [R1+0xde0] ;  /* 0x000de00001187983 */ /* 0x000ea20000300800 */
[----:B------:R-:W-:Y:S02]  /*22be0*/  LOP3.LUT R21, R18, 0xffff, RZ, 0xc0, !PT ;  /* 0x0000ffff12157812 */ /* 0x000fe400078ec0ff */
[----:B------:R-:W-:Y:S02]  /*22bf0*/  LOP3.LUT R11, R6, 0xffff, RZ, 0xc0, !PT ;  /* 0x0000ffff060b7812 */ /* 0x000fe400078ec0ff */
[----:B------:R-:W-:Y:S02]  /*22c00*/  LOP3.LUT R22, R22, 0xffff, RZ, 0xc0, !PT ;  /* 0x0000ffff16167812 */ /* 0x000fe400078ec0ff */
[----:B------:R-:W-:-:S02]  /*22c10*/  SHF.R.U32.HI R0, RZ, 0x8, R10 ;  /* 0x00000008ff007819 */ /* 0x000fc4000001160a */
[--C-:B------:R-:W-:Y:S02]  /*22c20*/  PRMT R10, R10, 0x3340, R21.reuse ;  /* 0x000033400a0a7816 */ /* 0x100fe40000000015 */
[----:B------:R-:W-:Y:S02]  /*22c30*/  SHF.R.U32.HI R18, RZ, 0x8, R21 ;  /* 0x00000008ff127819 */ /* 0x000fe40000011615 */
[----:B------:R-:W-:Y:S02]  /*22c40*/  SHF.R.U32.HI R19, RZ, 0x8, R19 ;  /* 0x00000008ff137819 */ /* 0x000fe40000011613 */
[----:B------:R-:W-:Y:S02]  /*22c50*/  SHF.R.U32.HI R6, RZ, 0x8, R11 ;  /* 0x00000008ff067819 */ /* 0x000fe4000001160b */
[----:B------:R-:W-:Y:S02]  /*22c60*/  SHF.R.U32.HI R21, RZ, 0x8, R22 ;  /* 0x00000008ff157819 */ /* 0x000fe40000011616 */
[----:B------:R-:W-:-:S02]  /*22c70*/  LOP3.LUT R20, R20, 0xffff, RZ, 0xc0, !PT ;  /* 0x0000ffff14147812 */ /* 0x000fc400078ec0ff */
[----:B------:R-:W-:Y:S02]  /*22c80*/  LOP3.LUT R19, R19, 0xffff, RZ, 0xc0, !PT ;  /* 0x0000ffff13137812 */ /* 0x000fe400078ec0ff */
[----:B------:R-:W-:Y:S02]  /*22c90*/  LOP3.LUT R0, R0, 0xffff, RZ, 0xc0, !PT ;  /* 0x0000ffff00007812 */ /* 0x000fe400078ec0ff */
[----:B------:R-:W-:Y:S02]  /*22ca0*/  LOP3.LUT R23, R18, 0xffff, RZ, 0xc0, !PT ;  /* 0x0000ffff12177812 */ /* 0x000fe400078ec0ff */
[----:B------:R-:W-:Y:S02]  /*22cb0*/  LOP3.LUT R6, R6, 0xffff, RZ, 0xc0, !PT ;  /* 0x0000ffff06067812 */ /* 0x000fe400078ec0ff */
[----:B------:R-:W-:Y:S02]  /*22cc0*/  LOP3.LUT R21, R21, 0xffff, RZ, 0xc0, !PT ;  /* 0x0000ffff15157812 */ /* 0x000fe400078ec0ff */
[----:B------:R-:W-:-:S02]  /*22cd0*/  PRMT R11, R11, 0x3340, R22 ;  /* 0x000033400b0b7816 */ /* 0x000fc40000000016 */
[----:B------:R-:W-:Y:S02]  /*22ce0*/  PRMT R19, R20, 0x3340, R19 ;  /* 0x0000334014137816 */ /* 0x000fe40000000013 */
[----:B------:R-:W-:Y:S02]  /*22cf0*/  PRMT R23, R0, 0x3340, R23 ;  /* 0x0000334000177816 */ /* 0x000fe40000000017 */
[----:B------:R-:W-:Y:S02]  /*22d00*/  PRMT R6, R6, 0x3340, R21 ;  /* 0x0000334006067816 */ /* 0x000fe40000000015 */
[----:B------:R-:W-:Y:S02]  /*22d10*/  PRMT R8, R8, 0x5410, R19 ;  /* 0x0000541008087816 */ /* 0x000fe40000000013 */
[----:B------:R-:W-:Y:S02]  /*22d20*/  PRMT R10, R10, 0x5410, R23 ;  /* 0x000054100a0a7816 */ /* 0x000fe40000000017 */
[----:B------:R-:W-:-:S05]  /*22d30*/  PRMT R11, R11, 0x5410, R6 ;  /* 0x000054100b0b7816 */ /* 0x000fca0000000006 */
[----:B------:R0:W-:Y:S01]  /*22d40*/  STSM.16.M88.4 [R16], R8 ;  /* 0x0000000810007844 */ /* 0x0001e20000000200 */
[C---:B---3--:R-:W-:Y:S01]  /*22d50*/  VIADD R5, R28.reuse, 0x2 ;  /* 0x000000021c057836 */ /* 0x048fe20000000000 */
[----:B------:R-:W-:Y:S01]  /*22d60*/  LOP3.LUT R15, R15, 0x3f, RZ, 0xc0, !PT ;  /* 0x0000003f0f0f7812 */ /* 0x000fe200078ec0ff */
[----:B------:R-:W-:Y:S01]  /*22d70*/  VIADD R0, R28, 0x1 ;  /* 0x000000011c007836 */ /* 0x000fe20000000000 */
[----:B------:R-:W-:Y:S02]  /*22d80*/  LOP3.LUT R3, R3, 0xffff, RZ, 0xc0, !PT ;  /* 0x0000ffff03037812 */ /* 0x000fe400078ec0ff */
[----:B------:R-:W-:Y:S02]  /*22d90*/  ISETP.GE.AND P3, PT, R5, UR9, PT ;  /* 0x0000000905007c0c */ /* 0x000fe4000bf66270 */
[----:B------:R-:W-:Y:S02]  /*22da0*/  LOP3.LUT R4, R4, 0xffff, RZ, 0xc0, !PT ;  /* 0x0000ffff04047812 */ /* 0x000fe400078ec0ff */
[----:B------:R-:W-:-:S02]  /*22db0*/  LOP3.LUT R6, R13, 0xffff, RZ, 0xc0, !PT ;  /* 0x0000ffff0d067812 */ /* 0x000fc400078ec0ff */
[----:B------:R-:W-:Y:S02]  /*22dc0*/  LOP3.LUT R5, R14, 0xffff, RZ, 0xc0, !PT ;  /* 0x0000ffff0e057812 */ /* 0x000fe400078ec0ff */
[----:B------:R-:W-:Y:S01]  /*22dd0*/  LEA R13, R15, UR4, 0x4 ;  /* 0x000000040f0d7c11 */ /* 0x000fe2000f8e20ff */
[----:B------:R-:W-:Y:S01]  /*22de0*/  ULDC UR4, c[0x0][0x244] ;  /* 0x0000910000047ab9 */ /* 0x000fe20000000800 */
[----:B------:R-:W-:Y:S02]  /*22df0*/  LOP3.LUT R21, R2, 0xffff, RZ, 0xc0, !PT ;  /* 0x0000ffff02157812 */ /* 0x000fe400078ec0ff */
[----:B------:R-:W-:Y:S02]  /*22e00*/  ISETP.GE.AND P1, PT, R0, UR9, PT ;  /* 0x0000000900007c0c */ /* 0x000fe4000bf26270 */
[----:B------:R-:W-:Y:S02]  /*22e10*/  LOP3.LUT R19, R17, 0xffff, RZ, 0xc0, !PT ;  /* 0x0000ffff11137812 */ /* 0x000fe400078ec0ff */
[----:B------:R-:W-:-:S02]  /*22e20*/  SHF.R.U32.HI R2, RZ, 0x8, R3 ;  /* 0x00000008ff027819 */ /* 0x000fc40000011603 */
[--C-:B0-----:R-:W-:Y:S02]  /*22e30*/  PRMT R8, R3, 0x3340, R6.reuse ;  /* 0x0000334003087816 */ /* 0x101fe40000000006 */
[----:B------:R-:W-:Y:S02]  /*22e40*/  LOP3.LUT R0, R7, 0xffff, RZ, 0xc0, !PT ;  /* 0x0000ffff07007812 */ /* 0x000fe400078ec0ff */
[----:B------:R-:W-:Y:S02]  /*22e50*/  SHF.R.U32.HI R15, RZ, 0x8, R6 ;  /* 0x00000008ff0f7819 */ /* 0x000fe40000011606 */
[----:B------:R-:W-:Y:S02]  /*22e60*/  SHF.R.U32.HI R3, RZ, 0x8, R4 ;  /* 0x00000008ff037819 */ /* 0x000fe40000011604 */
[--C-:B------:R-:W-:Y:S02]  /*22e70*/  PRMT R9, R4, 0x3340, R5.reuse ;  /* 0x0000334004097816 */ /* 0x100fe40000000005 */
[----:B------:R-:W-:Y:S01]  /*22e80*/  SHF.R.U32.HI R17, RZ, 0x8, R5 ;  /* 0x00000008ff117819 */ /* 0x000fe20000011605 */
[----:B------:R-:W-:Y:S01]  /*22e90*/  BAR.SYNC.DEFER_BLOCKING 0x0 ;  /* 0x0000000000007b1d */ /* 0x000fe20000010000 */
[----:B------:R-:W-:-:S02]  /*22ea0*/  LOP3.LUT R12, R12, 0xffff, RZ, 0xc0, !PT ;  /* 0x0000ffff0c0c7812 */ /* 0x000fc400078ec0ff */
[----:B------:R-:W-:Y:S02]  /*22eb0*/  SHF.R.U32.HI R14, RZ, 0x8, R0 ;  /* 0x00000008ff0e7819 */ /* 0x000fe40000011600 */
[----:B------:R-:W-:Y:S02]  /*22ec0*/  PRMT R10, R0, 0x3340, R19 ;  /* 0x00003340000a7816 */ /* 0x000fe40000000013 */
[----:B------:R-:W-:Y:S02]  /*22ed0*/  SHF.R.U32.HI R0, RZ, 0x8, R12 ;  /* 0x00000008ff007819 */ /* 0x000fe4000001160c */
[----:B------:R-:W-:Y:S02]  /*22ee0*/  PRMT R11, R12, 0x3340, R21 ;  /* 0x000033400c0b7816 */ /* 0x000fe40000000015 */
[----:B------:R-:W-:Y:S02]  /*22ef0*/  SHF.R.U32.HI R18, RZ, 0x8, R19 ;  /* 0x00000008ff127819 */ /* 0x000fe40000011613 */
[----:B------:R-:W-:Y:S01]  /*22f00*/  SHF.R.U32.HI R12, RZ, 0x8, R21 ;  /* 0x00000008ff0c7819 */ /* 0x000fe20000011615 */
[----:B------:R-:W0:Y:S01]  /*22f10*/  LDS.128 R4, [R13] ;  /* 0x000000000d047984 */ /* 0x000e220000000c00 */
[----:B------:R-:W-:-:S02]  /*22f20*/  LOP3.LUT R20, R3, 0xffff, RZ, 0xc0, !PT ;  /* 0x0000ffff03147812 */ /* 0x000fc400078ec0ff */
[----:B------:R-:W-:Y:S02]  /*22f30*/  LOP3.LUT R2, R2, 0xffff, RZ, 0xc0, !PT ;  /* 0x0000ffff02027812 */ /* 0x000fe400078ec0ff */
[----:B------:R-:W-:Y:S02]  /*22f40*/  LOP3.LUT R15, R15, 0xffff, RZ, 0xc0, !PT ;  /* 0x0000ffff0f0f7812 */ /* 0x000fe400078ec0ff */
[----:B------:R-:W-:Y:S02]  /*22f50*/  LOP3.LUT R17, R17, 0xffff, RZ, 0xc0, !PT ;  /* 0x0000ffff11117812 */ /* 0x000fe400078ec0ff */
[----:B------:R-:W-:Y:S02]  /*22f60*/  LOP3.LUT R3, R14, 0xffff, RZ, 0xc0, !PT ;  /* 0x0000ffff0e037812 */ /* 0x000fe400078ec0ff */
[----:B------:R-:W-:Y:S02]  /*22f70*/  LOP3.LUT R18, R18, 0xffff, RZ, 0xc0, !PT ;  /* 0x0000ffff12127812 */ /* 0x000fe400078ec0ff */
[----:B------:R-:W-:-:S02]  /*22f80*/  LOP3.LUT R19, R0, 0xffff, RZ, 0xc0, !PT ;  /* 0x0000ffff00137812 */ /* 0x000fc400078ec0ff */
[----:B------:R-:W-:Y:S02]  /*22f90*/  LOP3.LUT R12, R12, 0xffff, RZ, 0xc0, !PT ;  /* 0x0000ffff0c0c7812 */ /* 0x000fe400078ec0ff */
[----:B------:R-:W-:Y:S02]  /*22fa0*/  PRMT R15, R2, 0x3340, R15 ;  /* 0x00003340020f7816 */ /* 0x000fe4000000000f */
[----:B------:R-:W-:Y:S02]  /*22fb0*/  PRMT R20, R20, 0x3340, R17 ;  /* 0x0000334014147816 */ /* 0x000fe40000000011 */
[----:B------:R-:W-:Y:S02]  /*22fc0*/  PRMT R3, R3, 0x3340, R18 ;  /* 0x0000334003037816 */ /* 0x000fe40000000012 */
[----:B------:R-:W-:Y:S02]  /*22fd0*/  PRMT R12, R19, 0x3340, R12 ;  /* 0x00003340130c7816 */ /* 0x000fe4000000000c */
[----:B------:R-:W-:-:S02]  /*22fe0*/  PRMT R8, R8, 0x5410, R15 ;  /* 0x0000541008087816 */ /* 0x000fc4000000000f */
[----:B------:R-:W-:Y:S02]  /*22ff0*/  PRMT R9, R9, 0x5410, R20 ;  /* 0x0000541009097816 */ /* 0x000fe40000000014 */
[----:B------:R-:W-:Y:S02]  /*23000*/  PRMT R10, R10, 0x5410, R3 ;  /* 0x000054100a0a7816 */ /* 0x000fe40000000003 */
[----:B------:R-:W-:Y:S01]  /*23010*/  PRMT R11, R11, 0x5410, R12 ;  /* 0x000054100b0b7816 */ /* 0x000fe2000000000c */
[----:B------:R-:W-:Y:S01]  /*23020*/  BAR.SYNC.DEFER_BLOCKING 0x0 ;  /* 0x0000000000007b1d */ /* 0x000fe20000010000 */
[C---:B-----5:R-:W-:Y:S01]  /*23030*/  IMAD R2, R26.reuse, UR4, RZ ;  /* 0x000000041a027c24 */ /* 0x060fe2000f8e02ff */
[----:B------:R-:W-:Y:S01]  /*23040*/  ISETP.GE.AND P0, PT, R26, UR8, PT ;  /* 0x000000081a007c0c */ /* 0x000fe2000bf06270 */
[----:B------:R-:W-:-:S03]  /*23050*/  IMAD R18, R28, UR5, RZ ;  /* 0x000000051c127c24 */ /* 0x000fc6000f8e02ff */
[----:B------:R-:W-:Y:S02]  /*23060*/  IADD3 R0, P2, R2, UR6, RZ ;  /* 0x0000000602007c10 */ /* 0x000fe4000ff5e0ff */
[----:B------:R-:W-:Y:S02]  /*23070*/  ISETP.LT.AND P0, PT, R28, UR9, !P0 ;  /* 0x000000091c007c0c */ /* 0x000fe4000c701270 */
[----:B------:R-:W-:Y:S01]  /*23080*/  SHF.R.S32.HI R17, RZ, 0x1f, R18 ;  /* 0x0000001fff117819 */ /* 0x000fe20000011412 */
[----:B------:R1:W-:Y:S01]  /*23090*/  STSM.16.M88.4 [R16], R8 ;  /* 0x0000000810007844 */ /* 0x0003e20000000200 */
[----:B------:R-:W-:Y:S02]  /*230a0*/  LEA.HI.X.SX32 R2, R2, UR7, 0x1, P2 ;  /* 0x0000000702027c11 */ /* 0x000fe400090f0eff */
[----:B------:R-:W-:Y:S01]  /*230b0*/  IADD3 R14, P4, R18, R0, RZ ;  /* 0x00000000120e7210 */ /* 0x000fe20007f9e0ff */
[----:B------:R-:W-:Y:S01]  /*230c0*/  VIADD R3, R28, 0x3 ;  /* 0x000000031c037836 */ /* 0x000fe20000000000 */
[----:B0-----:R-:W-:-:S03]  /*230d0*/  PRMT R23, R4, 0x7770, RZ ;  /* 0x0000777004177816 */ /* 0x001fc600000000ff */
[----:B------:R-:W-:Y:S01]  /*230e0*/  IMAD.X R15, R17, 0x1, R2, P4 ;  /* 0x00000001110f7824 */ /* 0x000fe200020e0602 */
[----:B------:R-:W-:Y:S01]  /*230f0*/  BAR.SYNC.DEFER_BLOCKING 0x0 ;  /* 0x0000000000007b1d */ /* 0x000fe20000010000 */
[----:B------:R-:W-:Y:S01]  /*23100*/  ISETP.GE.AND P2, PT, R3, UR9, PT ;  /* 0x0000000903007c0c */ /* 0x000fe2000bf46270 */
[----:B------:R-:W-:Y:S01]  /*23110*/  VIADD R20, R18, UR5 ;  /* 0x0000000512147c36 */ /* 0x000fe20008000000 */
[----:B------:R-:W-:-:S04]  /*23120*/  PRMT R21, R4, 0x7771, RZ ;  /* 0x0000777104157816 */ /* 0x000fc800000000ff */
[----:B-1----:R-:W-:Y:S02]  /*23130*/  SHF.R.S32.HI R9, RZ, 0x1f, R20 ;  /* 0x0000001fff097819 */ /* 0x002fe40000011414 */
[----:B------:R-:W-:Y:S01]  /*23140*/  IADD3 R10, P6, R20, R0, RZ ;  /* 0x00000000140a7210 */ /* 0x000fe20007fde0ff */
[----:B------:R-:W-:Y:S01]  /*23150*/  VIADD R8, R28, 0x4 ;  /* 0x000000041c087836 */ /* 0x000fe20000000000 */
[----:B------:R0:W-:Y:S03]  /*23160*/  @P0 STG.E.U8 desc[UR32][R14.64], R23 ;  /* 0x000000170e000986 */ /* 0x0001e6000c101120 */
[----:B------:R-:W-:Y:S01]  /*23170*/  IMAD.X R11, R9, 0x1, R2, P6 ;  /* 0x00000001090b7824 */ /* 0x000fe200030e0602 */
[----:B0-----:R-:W-:Y:S01]  /*23180*/  PRMT R15, R4, 0x7772, RZ ;  /* 0x00007772040f7816 */ /* 0x001fe200000000ff */
[----:B------:R-:W-:Y:S01]  /*23190*/  VIADD R14, R20, UR5 ;  /* 0x00000005140e7c36 */ /* 0x000fe20008000000 */
[----:B------:R-:W-:-:S04]  /*231a0*/  PRMT R23, R4, 0x7773, RZ ;  /* 0x0000777304177816 */ /* 0x000fc800000000ff */
[----:B------:R-:W-:Y:S01]  /*231b0*/  SHF.R.S32.HI R25, RZ, 0x1f, R14 ;  /* 0x0000001fff197819 */ /* 0x000fe2000001140e */
[----:B------:R-:W-:-:S05]  /*231c0*/  VIADD R4, R14, UR5 ;  /* 0x000000050e047c36 */ /* 0x000fca0008000000 */
[----:B------:R-:W-:Y:S01]  /*231d0*/  SHF.R.S32.HI R27, RZ, 0x1f, R4 ;  /* 0x0000001fff1b7819 */ /* 0x000fe20000011404 */
[C---:B--2---:R-:W-:Y:S01]  /*231e0*/  IMAD R12, R24.reuse, UR4, RZ ;  /* 0x00000004180c7c24 */ /* 0x044fe2000f8e02ff */
[----:B------:R-:W-:-:S04]  /*231f0*/  ISETP.GE.AND P4, PT, R24, UR8, PT ;  /* 0x0000000818007c0c */ /* 0x000fc8000bf86270 */
[----:B------:R-:W-:Y:S02]  /*23200*/  IADD3 R3, P5, R12, UR6, RZ ;  /* 0x000000060c037c10 */ /* 0x000fe4000ffbe0ff */
[----:B------:R-:W-:Y:S02]  /*23210*/  ISETP.LT.AND P4, PT, R28, UR9, !P4 ;  /* 0x000000091c007c0c */ /* 0x000fe4000e781270 */
[----:B------:R-:W-:Y:S02]  /*23220*/  LEA.HI.X.SX32 R12, R12, UR7, 0x1, P5 ;  /* 0x000000070c0c7c11 */ /* 0x000fe4000a8f0eff */
[----:B------:R-:W-:Y:S02]  /*23230*/  IADD3 R18, P0, R18, R3, RZ ;  /* 0x0000000312127210 */ /* 0x000fe40007f1e0ff */
[----:B------:R-:W-:-:S03]  /*23240*/  ISETP.LT.AND P5, PT, R26, UR8, !P1 ;  /* 0x000000081a007c0c */ /* 0x000fc6000cfa1270 */
[----:B------:R-:W-:-:S05]  /*23250*/  IMAD.X R19, R17, 0x1, R12, P0 ;  /* 0x0000000111137824 */ /* 0x000fca00000e060c */
[----:B------:R0:W-:Y:S01]  /*23260*/  @P4 STG.E.U8 desc[UR32][R18.64], R21 ;  /* 0x0000001512004986 */ /* 0x0001e2000c101120 */
[----:B------:R-:W-:Y:S02]  /*23270*/  ISETP.LT.AND P4, PT, R24, UR8, !P1 ;  /* 0x0000000818007c0c */ /* 0x000fe4000cf81270 */
[----:B------:R-:W-:Y:S02]  /*23280*/  IADD3 R16, P1, R20, R3, RZ ;  /* 0x0000000314107210 */ /* 0x000fe40007f3e0ff */
[----:B------:R1:W-:Y:S01]  /*23290*/  @P5 STG.E.U8 desc[UR32][R10.64], R15 ;  /* 0x0000000f0a005986 */ /* 0x0003e2000c101120 */
[----:B------:R-:W-:Y:S02]  /*232a0*/  ISETP.LT.AND P5, PT, R26, UR8, !P3 ;  /* 0x000000081a007c0c */ /* 0x000fe4000dfa1270 */
[----:B------:R-:W-:Y:S01]  /*232b0*/  ISETP.GE.AND P0, PT, R8, UR9, PT ;  /* 0x0000000908007c0c */ /* 0x000fe2000bf06270 */
[----:B------:R-:W-:Y:S01]  /*232c0*/  IMAD.X R17, R9, 0x1, R12, P1 ;  /* 0x0000000109117824 */ /* 0x000fe200008e060c */
[----:B------:R-:W-:-:S02]  /*232d0*/  IADD3 R8, P6, R14, R0, RZ ;  /* 0x000000000e087210 */ /* 0x000fc40007fde0ff */
[----:B0-----:R-:W-:Y:S02]  /*232e0*/  PRMT R21, R5, 0x7770, RZ ;  /* 0x0000777005157816 */ /* 0x001fe400000000ff */
[----:B------:R0:W-:Y:S01]  /*232f0*/  @P4 STG.E.U8 desc[UR32][R16.64], R23 ;  /* 0x0000001710004986 */ /* 0x0001e2000c101120 */
[C---:B------:R-:W-:Y:S01]  /*23300*/  IMAD.X R9, R25.reuse, 0x1, R2, P6 ;  /* 0x0000000119097824 */ /* 0x040fe200030e0602 */
[----:B------:R-:W-:Y:S02]  /*23310*/  ISETP.LT.AND P4, PT, R24, UR8, !P3 ;  /* 0x0000000818007c0c */ /* 0x000fe4000df81270 */
[----:B------:R-:W-:Y:S02]  /*23320*/  IADD3 R14, P3, R14, R3, RZ ;  /* 0x000000030e0e7210 */ /* 0x000fe40007f7e0ff */
[----:B------:R2:W-:Y:S01]  /*23330*/  @P5 STG.E.U8 desc[UR32][R8.64], R21 ;  /* 0x0000001508005986 */ /* 0x0005e2000c101120 */
[----:B------:R-:W-:Y:S01]  /*23340*/  ISETP.LT.AND P5, PT, R26, UR8, !P2 ;  /* 0x000000081a007c0c */ /* 0x000fe2000d7a1270 */
[----:B-1----:R-:W-:Y:S01]  /*23350*/  VIADD R11, R28, 0x6 ;  /* 0x000000061c0b7836 */ /* 0x002fe20000000000 */
[----:B------:R-:W-:Y:S01]  /*23360*/  IADD3 R10, P6, R4, R0, RZ ;  /* 0x00000000040a7210 */ /* 0x000fe20007fde0ff */
[----:B------:R-:W-:Y:S01]  /*23370*/  IMAD.X R15, R25, 0x1, R12, P3 ;  /* 0x00000001190f7824 */ /* 0x000fe200018e060c */
[----:B------:R-:W-:-:S02]  /*23380*/  PRMT R19, R5, 0x7771, RZ ;  /* 0x0000777105137816 */ /* 0x000fc400000000ff */
[----:B------:R-:W-:Y:S01]  /*23390*/  ISETP.GE.AND P3, PT, R11, UR9, PT ;  /* 0x000000090b007c0c */ /* 0x000fe2000bf66270 */
[----:B------:R-:W-:Y:S01]  /*233a0*/  IMAD.X R11, R27, 0x1, R2, P6 ;  /* 0x000000011b0b7824 */ /* 0x000fe200030e0602 */
[----:B0-----:R-:W-:Y:S01]  /*233b0*/  PRMT R17, R5, 0x7772, RZ ;  /* 0x0000777205117816 */ /* 0x001fe200000000ff */
[----:B------:R-:W-:Y:S01]  /*233c0*/  @P4 STG.E.U8 desc[UR32][R14.64], R19 ;  /* 0x000000130e004986 */ /* 0x000fe2000c101120 */
[----:B------:R-:W-:Y:S01]  /*233d0*/  ISETP.LT.AND P4, PT, R24, UR8, !P2 ;  /* 0x0000000818007c0c */ /* 0x000fe2000d781270 */
[C---:B------:R-:W-:Y:S01]  /*233e0*/  VIADD R16, R4.reuse, UR5 ;  /* 0x0000000504107c36 */ /* 0x040fe20008000000 */
[----:B--2---:R-:W-:Y:S01]  /*233f0*/  IADD3 R8, P2, R4, R3, RZ ;  /* 0x0000000304087210 */ /* 0x004fe20007f5e0ff */
[----:B------:R0:W-:Y:S01]  /*23400*/  @P5 STG.E.U8 desc[UR32][R10.64], R17 ;  /* 0x000000110a005986 */ /* 0x0001e2000c101120 */
[----:B------:R-:W-:Y:S02]  /*23410*/  ISETP.LT.AND P5, PT, R26, UR8, !P0 ;  /* 0x000000081a007c0c */ /* 0x000fe4000c7a1270 */
[----:B------:R-:W-:Y:S01]  /*23420*/  SHF.R.S32.HI R23, RZ, 0x1f, R16 ;  /* 0x0000001fff177819 */ /* 0x000fe20000011410 */
[----:B------:R-:W-:Y:S01]  /*23430*/  IMAD.X R9, R27, 0x1, R12, P2 ;  /* 0x000000011b097824 */ /* 0x000fe200010e060c */
[----:B------:R-:W-:-:S02]  /*23440*/  IADD3 R4, P6, R16, R0, RZ ;  /* 0x0000000010047210 */ /* 0x000fc40007fde0ff */
[----:B------:R-:W-:Y:S01]  /*23450*/  PRMT R21, R5, 0x7773, RZ ;  /* 0x0000777305157816 */ /* 0x000fe200000000ff */
[----:B------:R-:W-:Y:S01]  /*23460*/  VIADD R20, R28, 0x5 ;  /* 0x000000051c147836 */ /* 0x000fe20000000000 */
[----:B------:R-:W-:Y:S01]  /*23470*/  ISETP.LT.AND P0, PT, R24, UR8, !P0 ;  /* 0x0000000818007c0c */ /* 0x000fe2000c701270 */
[C---:B------:R-:W-:Y:S01]  /*23480*/  IMAD.X R5, R23.reuse, 0x1, R2, P6 ;  /* 0x0000000117057824 */ /* 0x040fe200030e0602 */
[----:B0-----:R-:W-:Y:S01]  /*23490*/  PRMT R11, R6, 0x7770, RZ ;  /* 0x00007770060b7816 */ /* 0x001fe200000000ff */
[----:B------:R-:W-:Y:S01]  /*234a0*/  @P4 STG.E.U8 desc[UR32][R8.64], R21 ;  /* 0x0000001508004986 */ /* 0x000fe2000c101120 */
[----:B------:R-:W-:Y:S02]  /*234b0*/  IADD3 R14, P4, R16, R3, RZ ;  /* 0x00000003100e7210 */ /* 0x000fe40007f9e0ff */
[----:B------:R-:W-:Y:S01]  /*234c0*/  ISETP.GE.AND P1, PT, R20, UR9, PT ;  /* 0x0000000914007c0c */ /* 0x000fe2000bf26270 */
[----:B------:R-:W-:Y:S01]  /*234d0*/  VIADD R10, R16, UR5 ;  /* 0x00000005100a7c36 */ /* 0x000fe20008000000 */
[----:B------:R0:W-:Y:S01]  /*234e0*/  @P5 STG.E.U8 desc[UR32][R4.64], R11 ;  /* 0x0000000b04005986 */ /* 0x0001e2000c101120 */
[----:B------:R-:W-:Y:S01]  /*234f0*/  IMAD.X R15, R23, 0x1, R12, P4 ;  /* 0x00000001170f7824 */ /* 0x000fe200020e060c */
[----:B------:R-:W-:-:S02]  /*23500*/  ISETP.LT.AND P5, PT, R26, UR8, !P1 ;  /* 0x000000081a007c0c */ /* 0x000fc4000cfa1270 */
[----:B------:R-:W-:Y:S01]  /*23510*/  PRMT R19, R6, 0x7771, RZ ;  /* 0x0000777106137816 */ /* 0x000fe200000000ff */
[----:B------:R-:W-:Y:S01]  /*23520*/  VIADD R17, R28, 0x8 ;  /* 0x000000081c117836 */ /* 0x000fe20000000000 */
[----:B------:R-:W-:Y:S02]  /*23530*/  SHF.R.S32.HI R25, RZ, 0x1f, R10 ;  /* 0x0000001fff197819 */ /* 0x000fe4000001140a */
[C---:B------:R-:W-:Y:S01]  /*23540*/  IADD3 R16, P6, R10.reuse, R0, RZ ;  /* 0x000000000a107210 */ /* 0x040fe20007fde0ff */
[----:B------:R1:W-:Y:S01]  /*23550*/  @P0 STG.E.U8 desc[UR32][R14.64], R19 ;  /* 0x000000130e000986 */ /* 0x0003e2000c101120 */
[C---:B------:R-:W-:Y:S01]  /*23560*/  VIADD R20, R10.reuse, UR5 ;  /* 0x000000050a147c36 */ /* 0x040fe20008000000 */
[----:B------:R-:W-:Y:S02]  /*23570*/  ISETP.GE.AND P4, PT, R17, UR9, PT ;  /* 0x0000000911007c0c */ /* 0x000fe4000bf86270 */
[----:B0-----:R-:W-:Y:S01]  /*23580*/  IADD3 R4, P0, R10, R3, RZ ;  /* 0x000000030a047210 */ /* 0x001fe20007f1e0ff */
[----:B------:R-:W-:Y:S01]  /*23590*/  IMAD.X R17, R25, 0x1, R2, P6 ;  /* 0x0000000119117824 */ /* 0x000fe200030e0602 */
[----:B------:R-:W0:Y:S01]  /*235a0*/  LDS.128 R8, [R13] ;  /* 0x000000000d087984 */ /* 0x000e220000000c00 */
[----:B------:R-:W-:Y:S01]  /*235b0*/  PRMT R21, R6, 0x7772, RZ ;  /* 0x0000777206157816 */ /* 0x000fe200000000ff */
[----:B------:R-:W-:Y:S01]  /*235c0*/  VIADD R18, R28, 0x7 ;  /* 0x000000071c127836 */ /* 0x000fe20000000000 */
[----:B------:R-:W-:-:S03]  /*235d0*/  ISETP.LT.AND P1, PT, R24, UR8, !P1 ;  /* 0x0000000818007c0c */ /* 0x000fc6000cf21270 */
[----:B------:R2:W-:Y:S01]  /*235e0*/  @P5 STG.E.U8 desc[UR32][R16.64], R21 ;  /* 0x0000001510005986 */ /* 0x0005e2000c101120 */
[----:B------:R-:W-:Y:S01]  /*235f0*/  ISETP.LT.AND P5, PT, R26, UR8, !P3 ;  /* 0x000000081a007c0c */ /* 0x000fe2000dfa1270 */
[----:B------:R-:W-:Y:S01]  /*23600*/  IMAD.X R5, R25, 0x1, R12, P0 ;  /* 0x0000000119057824 */ /* 0x000fe200000e060c */
[----:B------:R-:W-:Y:S02]  /*23610*/  ISETP.GE.AND P2, PT, R18, UR9, PT ;  /* 0x0000000912007c0c */ /* 0x000fe4000bf46270 */
[----:B------:R-:W-:Y:S02]  /*23620*/  SHF.R.S32.HI R25, RZ, 0x1f, R20 ;  /* 0x0000001fff197819 */ /* 0x000fe40000011414 */
[----:B------:R-:W-:Y:S02]  /*23630*/  IADD3 R18, P6, R20, R0, RZ ;  /* 0x0000000014127210 */ /* 0x000fe40007fde0ff */
[----:B------:R-:W-:Y:S01]  /*23640*/  PRMT R23, R6, 0x7773, RZ ;  /* 0x0000777306177816 */ /* 0x000fe200000000ff */
[----:B------:R-:W-:-:S02]  /*23650*/  VIADD R6, R20, UR5 ;  /* 0x0000000514067c36 */ /* 0x000fc40008000000 */
[----:B-1----:R-:W-:Y:S01]  /*23660*/  IMAD.X R19, R25, 0x1, R2, P6 ;  /* 0x0000000119137824 */ /* 0x002fe200030e0602 */
[----:B--2---:R-:W-:Y:S01]  /*23670*/  PRMT R21, R7, 0x7770, RZ ;  /* 0x0000777007157816 */ /* 0x004fe200000000ff */
[----:B------:R1:W-:Y:S01]  /*23680*/  @P1 STG.E.U8 desc[UR32][R4.64], R23 ;  /* 0x0000001704001986 */ /* 0x0003e2000c101120 */
[----:B------:R-:W-:Y:S02]  /*23690*/  ISETP.LT.AND P1, PT, R24, UR8, !P3 ;  /* 0x0000000818007c0c */ /* 0x000fe4000df21270 */
[----:B------:R-:W-:Y:S01]  /*236a0*/  ISETP.LT.AND P6, PT, R26, UR8, !P2 ;  /* 0x000000081a007c0c */ /* 0x000fe2000d7c1270 */
[----:B------:R2:W-:Y:S01]  /*236b0*/  @P5 STG.E.U8 desc[UR32][R18.64], R21 ;  /* 0x0000001512005986 */ /* 0x0005e2000c101120 */
[----:B------:R-:W-:Y:S02]  /*236c0*/  IADD3 R16, P3, R20, R3, RZ ;  /* 0x0000000314107210 */ /* 0x000fe40007f7e0ff */
[----:B------:R-:W-:Y:S02]  /*236d0*/  SHF.R.S32.HI R27, RZ, 0x1f, R6 ;  /* 0x0000001fff1b7819 */ /* 0x000fe40000011406 */
[----:B------:R-:W-:Y:S01]  /*236e0*/  IADD3 R14, P5, R6, R0, RZ ;  /* 0x00000000060e7210 */ /* 0x000fe20007fbe0ff */
[----:B------:R-:W-:Y:S01]  /*236f0*/  IMAD.X R17, R25, 0x1, R12, P3 ;  /* 0x0000000119117824 */ /* 0x000fe200018e060c */
[----:B------:R-:W-:-:S02]  /*23700*/  PRMT R13, R7, 0x7771, RZ ;  /* 0x00007771070d7816 */ /* 0x000fc400000000ff */
[----:B-1----:R-:W-:Y:S01]  /*23710*/  PRMT R5, R7, 0x7772, RZ ;  /* 0x0000777207057816 */ /* 0x002fe200000000ff */
[----:B------:R-:W-:Y:S01]  /*23720*/  IMAD.X R15, R27, 0x1, R2, P5 ;  /* 0x000000011b0f7824 */ /* 0x000fe200028e0602 */
[----:B------:R-:W-:Y:S01]  /*23730*/  ISETP.LT.AND P5, PT, R24, UR8, !P2 ;  /* 0x0000000818007c0c */ /* 0x000fe2000d7a1270 */
[----:B------:R1:W-:Y:S01]  /*23740*/  @P1 STG.E.U8 desc[UR32][R16.64], R13 ;  /* 0x0000000d10001986 */ /* 0x0003e2000c101120 */
[C---:B------:R-:W-:Y:S01]  /*23750*/  VIADD R4, R6.reuse, UR5 ;  /* 0x0000000506047c36 */ /* 0x040fe20008000000 */
[----:B--2---:R-:W-:Y:S02]  /*23760*/  IADD3 R18, P1, R6, R3, RZ ;  /* 0x0000000306127210 */ /* 0x004fe40007f3e0ff */
[----:B------:R2:W-:Y:S01]  /*23770*/  @P6 STG.E.U8 desc[UR32][R14.64], R5 ;  /* 0x000000050e006986 */ /* 0x0005e2000c101120 */
[----:B------:R-:W-:Y:S01]  /*23780*/  ISETP.LT.AND P6, PT, R26, UR8, !P4 ;  /* 0x000000081a007c0c */ /* 0x000fe2000e7c1270 */
[----:B------:R-:W-:Y:S01]  /*23790*/  VIADD R22, R28, 0x9 ;  /* 0x000000091c167836 */ /* 0x000fe20000000000 */
[----:B------:R-:W-:-:S02]  /*237a0*/  SHF.R.S32.HI R21, RZ, 0x1f, R4 ;  /* 0x0000001fff157819 */ /* 0x000fc40000011404 */
[----:B------:R-:W-:Y:S01]  /*237b0*/  IADD3 R6, P2, R4, R0, RZ ;  /* 0x0000000004067210 */ /* 0x000fe20007f5e0ff */
[----:B------:R-:W-:Y:S01]  /*237c0*/  IMAD.X R19, R27, 0x1, R12, P1 ;  /* 0x000000011b137824 */ /* 0x000fe200008e060c */
[----:B-1----:R-:W-:Y:S02]  /*237d0*/  PRMT R17, R7, 0x7773, RZ ;  /* 0x0000777307117816 */ /* 0x002fe400000000ff */
[----:B------:R-:W-:Y:S01]  /*237e0*/  ISETP.GE.AND P0, PT, R22, UR9, PT ;  /* 0x0000000916007c0c */ /* 0x000fe2000bf06270 */
[----:B------:R-:W-:Y:S01]  /*237f0*/  IMAD.X R7, R21, 0x1, R2, P2 ;  /* 0x0000000115077824 */ /* 0x000fe200010e0602 */
[----:B0-----:R-:W-:Y:S01]  /*23800*/  PRMT R23, R8, 0x7770, RZ ;  /* 0x0000777008177816 */ /* 0x001fe200000000ff */
[----:B------:R-:W-:Y:S01]  /*23810*/  VIADD R13, R4, UR5 ;  /* 0x00000005040d7c36 */ /* 0x000fe20008000000 */
[----:B------:R-:W-:Y:S01]  /*23820*/  ISETP.LT.AND P2, PT, R24, UR8, !P4 ;  /* 0x0000000818007c0c */ /* 0x000fe2000e741270 */
[----:B------:R0:W-:Y:S01]  /*23830*/  @P5 STG.E.U8 desc[UR32][R18.64], R17 ;  /* 0x0000001112005986 */ /* 0x0001e2000c101120 */
[----:B------:R-:W-:Y:S01]  /*23840*/  ISETP.LT.AND P5, PT, R26, UR8, !P0 ;  /* 0x000000081a007c0c */ /* 0x000fe2000c7a1270 */
[----:B------:R-:W-:Y:S01]  /*23850*/  VIADD R20, R28, 0xa ;  /* 0x0000000a1c147836 */ /* 0x000fe20000000000 */
[----:B--2---:R-:W-:Y:S01]  /*23860*/  IADD3 R14, P4, R4, R3, RZ ;  /* 0x00000003040e7210 */ /* 0x004fe20007f9e0ff */
[----:B------:R1:W-:Y:S01]  /*23870*/  @P6 STG.E.U8 desc[UR32][R6.64], R23 ;  /* 0x0000001706006986 */ /* 0x0003e2000c101120 */
[----:B------:R-:W-:Y:S01]  /*23880*/  VIADD R5, R28, 0xc ;  /* 0x0000000c1c057836 */ /* 0x000fe20000000000 */
[----:B------:R-:W-:-:S02]  /*23890*/  SHF.R.S32.HI R25, RZ, 0x1f, R13 ;  /* 0x0000001fff197819 */ /* 0x000fc4000001140d */
[----:B------:R-:W-:Y:S01]  /*238a0*/  IADD3 R4, P6, R13, R0, RZ ;  /* 0x000000000d047210 */ /* 0x000fe20007fde0ff */
[----:B------:R-:W-:Y:S01]  /*238b0*/  IMAD.X R15, R21, 0x1, R12, P4 ;  /* 0x00000001150f7824 */ /* 0x000fe200020e060c */
[----:B------:R-:W-:Y:S02]  /*238c0*/  ISETP.GE.AND P3, PT, R20, UR9, PT ;  /* 0x0000000914007c0c */ /* 0x000fe4000bf66270 */
[C---:B------:R-:W-:Y:S02]  /*238d0*/  PRMT R21, R8.reuse, 0x7771, RZ ;  /* 0x0000777108157816 */ /* 0x040fe400000000ff */
[----:B------:R-:W-:Y:S01]  /*238e0*/  ISETP.GE.AND P4, PT, R5, UR9, PT ;  /* 0x0000000905007c0c */ /* 0x000fe2000bf86270 */
[----:B------:R-:W-:Y:S01]  /*238f0*/  IMAD.X R5, R25, 0x1, R2, P6 ;  /* 0x0000000119057824 */ /* 0x000fe200030e0602 */
[----:B0-----:R-:W-:Y:S01]  /*23900*/  PRMT R19, R8, 0x7772, RZ ;  /* 0x0000777208137816 */ /* 0x001fe200000000ff */
[C---:B------:R-:W-:Y:S01]  /*23910*/  VIADD R18, R13.reuse, UR5 ;  /* 0x000000050d127c36 */ /* 0x040fe20008000000 */
[----:B------:R-:W-:Y:S01]  /*23920*/  ISETP.LT.AND P0, PT, R24, UR8, !P0 ;  /* 0x0000000818007c0c */ /* 0x000fe2000c701270 */
[----:B------:R0:W-:Y:S01]  /*23930*/  @P2 STG.E.U8 desc[UR32][R14.64], R21 ;  /* 0x000000150e002986 */ /* 0x0001e2000c101120 */
[----:B------:R-:W-:Y:S01]  /*23940*/  ISETP.LT.AND P6, PT, R26, UR8, !P3 ;  /* 0x000000081a007c0c */ /* 0x000fe2000dfc1270 */
[----:B------:R-:W-:Y:S01]  /*23950*/  VIADD R20, R28, 0xb ;  /* 0x0000000b1c147836 */ /* 0x000fe20000000000 */
[----:B-1----:R-:W-:Y:S01]  /*23960*/  IADD3 R6, P2, R13, R3, RZ ;  /* 0x000000030d067210 */ /* 0x002fe20007f5e0ff */
[----:B------:R1:W-:Y:S01]  /*23970*/  @P5 STG.E.U8 desc[UR32][R4.64], R19 ;  /* 0x0000001304005986 */ /* 0x0003e2000c101120 */
[----:B------:R-:W-:-:S02]  /*23980*/  SHF.R.S32.HI R23, RZ, 0x1f, R18 ;  /* 0x0000001fff177819 */ /* 0x000fc40000011412 */
[----:B------:R-:W-:Y:S01]  /*23990*/  IADD3 R16, P5, R18, R0, RZ ;  /* 0x0000000012107210 */ /* 0x000fe20007fbe0ff */
[----:B------:R-:W-:Y:S01]  /*239a0*/  IMAD.X R7, R25, 0x1, R12, P2 ;  /* 0x0000000119077824 */ /* 0x000fe200010e060c */
[----:B------:R-:W-:Y:S02]  /*239b0*/  ISETP.GE.AND P1, PT, R20, UR9, PT ;  /* 0x0000000914007c0c */ /* 0x000fe4000bf26270 */
[----:B------:R-:W-:Y:S01]  /*239c0*/  PRMT R13, R9, 0x7770, RZ ;  /* 0x00007770090d7816 */ /* 0x000fe200000000ff */
[----:B------:R-:W-:Y:S01]  /*239d0*/  IMAD.X R17, R23, 0x1, R2, P5 ;  /* 0x0000000117117824 */ /* 0x000fe200028e0602 */
[----:B0-----:R-:W-:Y:S01]  /*239e0*/  PRMT R15, R8, 0x7773, RZ ;  /* 0x00007773080f7816 */ /* 0x001fe200000000ff */
[----:B------:R-:W-:Y:S01]  /*239f0*/  VIADD R8, R18, UR5 ;  /* 0x0000000512087c36 */ /* 0x000fe20008000000 */
[----:B------:R-:W-:Y:S02]  /*23a00*/  ISETP.LT.AND P3, PT, R24, UR8, !P3 ;  /* 0x0000000818007c0c */ /* 0x000fe4000df61270 */
[----:B------:R-:W-:Y:S01]  /*23a10*/  ISETP.LT.AND P5, PT, R26, UR8, !P1 ;  /* 0x000000081a007c0c */ /* 0x000fe2000cfa1270 */
[----:B------:R-:W-:Y:S01]  /*23a20*/  @P0 STG.E.U8 desc[UR32][R6.64], R15 ;  /* 0x0000000f06000986 */ /* 0x000fe2000c101120 */
[----:B-1----:R-:W-:-:S02]  /*23a30*/  IADD3 R4, P0, R18, R3, RZ ;  /* 0x0000000312047210 */ /* 0x002fc40007f1e0ff */
[----:B------:R-:W-:Y:S01]  /*23a40*/  SHF.R.S32.HI R25, RZ, 0x1f, R8 ;  /* 0x0000001fff197819 */ /* 0x000fe20000011408 */
[----:B------:R0:W-:Y:S01]  /*23a50*/  @P6 STG.E.U8 desc[UR32][R16.64], R13 ;  /* 0x0000000d10006986 */ /* 0x0001e2000c101120 */
[----:B------:R-:W-:Y:S01]  /*23a60*/  IADD3 R18, P6, R8, R0, RZ ;  /* 0x0000000008127210 */ /* 0x000fe20007fde0ff */
[----:B------:R-:W-:Y:S01]  /*23a70*/  IMAD.X R5, R23, 0x1, R12, P0 ;  /* 0x0000000117057824 */ /* 0x000fe200000e060c */
[----:B------:R-:W-:-:S03]  /*23a80*/  PRMT R21, R9, 0x7771, RZ ;  /* 0x0000777109157816 */ /* 0x000fc600000000ff */
[----:B------:R-:W-:Y:S01]  /*23a90*/  IMAD.X R19, R25, 0x1, R2, P6 ;  /* 0x0000000119137824 */ /* 0x000fe200030e0602 */
[----:B------:R-:W-:Y:S01]  /*23aa0*/  ISETP.LT.AND P1, PT, R24, UR8, !P1 ;  /* 0x0000000818007c0c */ /* 0x000fe2000cf21270 */
[----:B------:R1:W-:Y:S01]  /*23ab0*/  @P3 STG.E.U8 desc[UR32][R4.64], R21 ;  /* 0x0000001504003986 */ /* 0x0003e2000c101120 */
[----:B0-----:R-:W-:Y:S01]  /*23ac0*/  PRMT R13, R9, 0x7772, RZ ;  /* 0x00007772090d7816 */ /* 0x001fe200000000ff */
[----:B------:R-:W-:-:S04]  /*23ad0*/  VIADD R14, R28, 0xe ;  /* 0x0000000e1c0e7836 */ /* 0x000fc80000000000 */
[----:B------:R0:W-:Y:S01]  /*23ae0*/  @P5 STG.E.U8 desc[UR32][R18.64], R13 ;  /* 0x0000000d12005986 */ /* 0x0001e2000c101120 */
[C---:B------:R-:W-:Y:S01]  /*23af0*/  IADD3 R6, P5, R8.reuse, R3, RZ ;  /* 0x0000000308067210 */ /* 0x040fe20007fbe0ff */
[----:B------:R-:W-:Y:S01]  /*23b00*/  VIADD R8, R8, UR5 ;  /* 0x0000000508087c36 */ /* 0x000fe20008000000 */
[----:B------:R-:W-:Y:S01]  /*23b10*/  ISETP.LT.AND P3, PT, R26, UR8, !P4 ;  /* 0x000000081a007c0c */ /* 0x000fe2000e761270 */
[----:B------:R-:W-:Y:S01]  /*23b20*/  VIADD R15, R28, 0xf ;  /* 0x0000000f1c0f7836 */ /* 0x000fe20000000000 */
[----:B------:R-:W-:Y:S01]  /*23b30*/  PRMT R9, R9, 0x7773, RZ ;  /* 0x0000777309097816 */ /* 0x000fe200000000ff */
[----:B------:R-:W-:Y:S01]  /*23b40*/  IMAD.X R7, R25, 0x1, R12, P5 ;  /* 0x0000000119077824 */ /* 0x000fe200028e060c */
[----:B------:R-:W-:Y:S02]  /*23b50*/  ISETP.GE.AND P0, PT, R14, UR9, PT ;  /* 0x000000090e007c0c */ /* 0x000fe4000bf06270 */
[----:B------:R-:W-:Y:S02]  /*23b60*/  SHF.R.S32.HI R17, RZ, 0x1f, R8 ;  /* 0x0000001fff117819 */ /* 0x000fe40000011408 */
[----:B------:R-:W-:Y:S01]  /*23b70*/  IADD3 R14, P5, R8, R0, RZ ;  /* 0x00000000080e7210 */ /* 0x000fe20007fbe0ff */
[----:B------:R2:W-:Y:S01]  /*23b80*/  @P1 STG.E.U8 desc[UR32][R6.64], R9 ;  /* 0x0000000906001986 */ /* 0x0005e2000c101120 */
[----:B------:R-:W-:-:S02]  /*23b90*/  ISETP.LT.AND P4, PT, R24, UR8, !P4 ;  /* 0x0000000818007c0c */ /* 0x000fc4000e781270 */
[----:B------:R-:W-:Y:S01]  /*23ba0*/  ISETP.GE.AND P1, PT, R15, UR9, PT ;  /* 0x000000090f007c0c */ /* 0x000fe2000bf26270 */
[C---:B------:R-:W-:Y:S01]  /*23bb0*/  IMAD.X R15, R17.reuse, 0x1, R2, P5 ;  /* 0x00000001110f7824 */ /* 0x040fe200028e0602 */
[C---:B------:R-:W-:Y:S01]  /*23bc0*/  IADD3 R16, P6, R8.reuse, R3, RZ ;  /* 0x0000000308107210 */ /* 0x040fe20007fde0ff */
[----:B------:R-:W-:Y:S01]  /*23bd0*/  VIADD R8, R8, UR5 ;  /* 0x0000000508087c36 */ /* 0x000fe20008000000 */
[C---:B-1----:R-:W-:Y:S02]  /*23be0*/  PRMT R21, R10.reuse, 0x7770, RZ ;  /* 0x000077700a157816 */ /* 0x042fe400000000ff */
[----:B0-----:R-:W-:Y:S01]  /*23bf0*/  PRMT R19, R10, 0x7771, RZ ;  /* 0x000077710a137816 */ /* 0x001fe200000000ff */
[----:B------:R-:W-:Y:S01]  /*23c00*/  IMAD.X R17, R17, 0x1, R12, P6 ;  /* 0x0000000111117824 */ /* 0x000fe200030e060c */
[----:B------:R-:W-:Y:S01]  /*23c10*/  SHF.R.S32.HI R23, RZ, 0x1f, R8 ;  /* 0x0000001fff177819 */ /* 0x000fe20000011408 */
[----:B------:R0:W-:Y:S01]  /*23c20*/  @P3 STG.E.U8 desc[UR32][R14.64], R21 ;  /* 0x000000150e003986 */ /* 0x0001e2000c101120 */
[C---:B------:R-:W-:Y:S01]  /*23c30*/  IADD3 R4, P3, R8.reuse, R0, RZ ;  /* 0x0000000008047210 */ /* 0x040fe20007f7e0ff */
[----:B--2---:R-:W-:-:S02]  /*23c40*/  VIADD R9, R8, UR5 ;  /* 0x0000000508097c36 */ /* 0x004fc40008000000 */
[----:B------:R1:W-:Y:S01]  /*23c50*/  @P4 STG.E.U8 desc[UR32][R16.64], R19 ;  /* 0x0000001310004986 */ /* 0x0003e2000c101120 */
[-C--:B------:R-:W-:Y:S01]  /*23c60*/  IADD3 R6, P4, R8, R3.reuse, RZ ;  /* 0x0000000308067210 */ /* 0x080fe20007f9e0ff */
[----:B------:R-:W-:Y:S01]  /*23c70*/  IMAD.X R5, R23, 0x1, R2, P3 ;  /* 0x0000000117057824 */ /* 0x000fe200018e0602 */
[----:B------:R-:W-:Y:S01]  /*23c80*/  SHF.R.S32.HI R25, RZ, 0x1f, R9 ;  /* 0x0000001fff197819 */ /* 0x000fe20000011409 */
[----:B------:R-:W-:Y:S01]  /*23c90*/  VIADD R20, R28, 0xd ;  /* 0x0000000d1c147836 */ /* 0x000fe20000000000 */
[CC--:B------:R-:W-:Y:S01]  /*23ca0*/  IADD3 R8, P3, R9.reuse, R0.reuse, RZ ;  /* 0x0000000009087210 */ /* 0x0c0fe20007f7e0ff */
[C---:B------:R-:W-:Y:S01]  /*23cb0*/  VIADD R13, R9.reuse, UR5 ;  /* 0x00000005090d7c36 */ /* 0x040fe20008000000 */
[----:B0-----:R-:W-:Y:S01]  /*23cc0*/  IADD3 R14, P6, R9, R3, RZ ;  /* 0x00000003090e7210 */ /* 0x001fe20007fde0ff */
[----:B------:R-:W-:Y:S01]  /*23cd0*/  IMAD.X R7, R23, 0x1, R12, P4 ;  /* 0x0000000117077824 */ /* 0x000fe200020e060c */
[----:B------:R-:W-:Y:S01]  /*23ce0*/  ISETP.GE.AND P2, PT, R20, UR9, PT ;  /* 0x0000000914007c0c */ /* 0x000fe2000bf46270 */
[----:B------:R-:W-:Y:S01]  /*23cf0*/  IMAD.X R9, R25, 0x1, R2, P3 ;  /* 0x0000000119097824 */ /* 0x000fe200018e0602 */
[----:B-1----:R-:W-:-:S02]  /*23d00*/  IADD3 R16, P4, R13, R0, RZ ;  /* 0x000000000d107210 */ /* 0x002fc40007f9e0ff */
[----:B------:R-:W-:Y:S02]  /*23d10*/  IADD3 R18, P3, R13, R3, RZ ;  /* 0x000000030d127210 */ /* 0x000fe40007f7e0ff */
[----:B------:R-:W-:Y:S01]  /*23d20*/  SHF.R.S32.HI R13, RZ, 0x1f, R13 ;  /* 0x0000001fff0d7819 */ /* 0x000fe2000001140d */
[----:B------:R-:W-:Y:S01]  /*23d30*/  IMAD.X R15, R25, 0x1, R12, P6 ;  /* 0x00000001190f7824 */ /* 0x000fe200030e060c */
[----:B------:R-:W-:Y:S02]  /*23d40*/  ISETP.LT.AND P5, PT, R26, UR8, !P2 ;  /* 0x000000081a007c0c */ /* 0x000fe4000d7a1270 */
[----:B------:R-:W-:Y:S01]  /*23d50*/  ISETP.LT.AND P2, PT, R24, UR8, !P2 ;  /* 0x0000000818007c0c */ /* 0x000fe2000d741270 */
[----:B------:R-:W-:Y:S01]  /*23d60*/  IMAD.X R17, R13, 0x1, R2, P4 ;  /* 0x000000010d117824 */ /* 0x000fe200020e0602 */
[----:B------:R-:W-:Y:S02]  /*23d70*/  ISETP.LT.AND P6, PT, R26, UR8, !P0 ;  /* 0x000000081a007c0c */ /* 0x000fe4000c7c1270 */
[----:B------:R-:W-:-:S02]  /*23d80*/  ISETP.LT.AND P0, PT, R24, UR8, !P0 ;  /* 0x0000000818007c0c */ /* 0x000fc4000c701270 */
[----:B------:R-:W-:Y:S02]  /*23d90*/  ISETP.LT.AND P4, PT, R26, UR8, !P1 ;  /* 0x000000081a007c0c */ /* 0x000fe4000cf81270 */
[----:B------:R-:W-:Y:S01]  /*23da0*/  ISETP.LT.AND P1, PT, R24, UR8, !P1 ;  /* 0x0000000818007c0c */ /* 0x000fe2000cf21270 */
[----:B------:R-:W-:Y:S01]  /*23db0*/  IMAD.X R19, R13, 0x1, R12, P3 ;  /* 0x000000010d137824 */ /* 0x000fe200018e060c */
[C---:B------:R-:W-:Y:S02]  /*23dc0*/  PRMT R25, R10.reuse, 0x7772, RZ ;  /* 0x000077720a197816 */ /* 0x040fe400000000ff */
[----:B------:R-:W-:Y:S02]  /*23dd0*/  PRMT R23, R10, 0x7773, RZ ;  /* 0x000077730a177816 */ /* 0x000fe400000000ff */
[C---:B------:R-:W-:Y:S02]  /*23de0*/  PRMT R3, R11.reuse, 0x7773, RZ ;  /* 0x000077730b037816 */ /* 0x040fe400000000ff */
[----:B------:R-:W-:-:S02]  /*23df0*/  PRMT R13, R11, 0x7772, RZ ;  /* 0x000077720b0d7816 */ /* 0x000fc400000000ff */
[C---:B------:R-:W-:Y:S02]  /*23e00*/  PRMT R21, R11.reuse, 0x7771, RZ ;  /* 0x000077710b157816 */ /* 0x040fe400000000ff */
[----:B------:R-:W-:Y:S01]  /*23e10*/  PRMT R11, R11, 0x7770, RZ ;  /* 0x000077700b0b7816 */ /* 0x000fe200000000ff */
[----:B------:R0:W-:Y:S04]  /*23e20*/  @P5 STG.E.U8 desc[UR32][R4.64], R25 ;  /* 0x0000001904005986 */ /* 0x0001e8000c101120 */
[----:B------:R0:W-:Y:S04]  /*23e30*/  @P2 STG.E.U8 desc[UR32][R6.64], R23 ;  /* 0x0000001706002986 */ /* 0x0001e8000c101120 */
[----:B------:R0:W-:Y:S04]  /*23e40*/  @P6 STG.E.U8 desc[UR32][R8.64], R11 ;  /* 0x0000000b08006986 */ /* 0x0001e8000c101120 */
[----:B------:R0:W-:Y:S04]  /*23e50*/  @P0 STG.E.U8 desc[UR32][R14.64], R21 ;  /* 0x000000150e000986 */ /* 0x0001e8000c101120 */
[----:B------:R0:W-:Y:S01]  /*23e60*/  @P4 STG.E.U8 desc[UR32][R16.64], R13 ;  /* 0x0000000d10004986 */ /* 0x0001e2000c101120 */
[----:B------:R-:W-:Y:S05]  /*23e70*/  @!P1 EXIT ;  /* 0x000000000000994d */ /* 0x000fea0003800000 */
[----:B------:R-:W-:Y:S01]  /*23e80*/  STG.E.U8 desc[UR32][R18.64], R3 ;  /* 0x0000000312007986 */ /* 0x000fe2000c101120 */
[----:B------:R-:W-:Y:S05]  /*23e90*/  EXIT ;  /* 0x000000000000794d */ /* 0x000fea0003800000 */
.L_x_2:
[----:B------:R-:W-:-:S00]  /*23ea0*/  BRA `(.L_x_2) ;  /* 0xfffffffc00fc7947 */ /* 0x000fc0000383ffff */
[----:B------:R-:W-:-:S00]  /*23eb0*/  NOP ;  /* 0x0000000000007918 */ /* 0x000fc00000000000 */
        /* <DEDUP_REMOVED lines=12> */
.L_x_3:


//--------------------- .nv.shared.matmul_kernel  --------------------------
	.section	.nv.shared.matmul_kernel,"aw",@nobits
	.sectionflags	@""
	.align	16
	.zero		1024


//--------------------- .nv.shared.reserved.0     --------------------------
	.section	.nv.shared.reserved.0,"aw",@nobits
	.weak		__nv_reservedSMEM_offset_0_alias
	.size		__nv_reservedSMEM_offset_0_alias, 0, 0
	.other		__nv_reservedSMEM_offset_0_alias,@"STO_CUDA_RESERVED_SHARED STV_DEFAULT"
__nv_reservedSMEM_offset_0_alias:
	.zero		0


//--------------------- .nv.constant0.matmul_kernel --------------------------
	.section	.nv.constant0.matmul_kernel,"a",@progbits
	.sectionflags	@""
	.align	4
.nv.constant0.matmul_kernel:
	.zero		608


//--------------------- SYMBOLS --------------------------

	.type		.nv.reservedSmem.offset0,@object
	.size		.nv.reservedSmem.offset0,0x4
